//
// Generated by NVIDIA NVVM Compiler
//
// Compiler Build ID: CL-36424714
// Cuda compilation tools, release 13.0, V13.0.88
// Based on NVVM 20.0.0
//

.version 9.0
.target sm_100
.address_size 64

	// .globl	_Z10naiveSgemmPfS_S_iii
// _ZZ10shmemSgemmPfS_S_iiiE4shmA has been demoted
// _ZZ10shmemSgemmPfS_S_iiiE4shmB has been demoted
// _ZZ14shmemNoBCSgemmPfS_S_iiiE4shmA has been demoted
// _ZZ14shmemNoBCSgemmPfS_S_iiiE4shmB has been demoted
// _ZZ23shmemNoBCDoubleBufSgemmPfS_S_iiiE4shmA has been demoted
// _ZZ23shmemNoBCDoubleBufSgemmPfS_S_iiiE4shmB has been demoted
// _ZZ31shmemNoBCDoubleBufWarpTileSgemmPfS_S_iiiE4shmA has been demoted
// _ZZ31shmemNoBCDoubleBufWarpTileSgemmPfS_S_iiiE4shmB has been demoted
// _ZZ37shmemNoBCDoubleBufWarpTileLessRgSgemmPfS_S_iiiE4shmA has been demoted
// _ZZ37shmemNoBCDoubleBufWarpTileLessRgSgemmPfS_S_iiiE4shmB has been demoted
// _ZZ38shmemNoBCDoubleBufWarpTileLessRgZSgemmPfS_S_iiiE4shmA has been demoted
// _ZZ38shmemNoBCDoubleBufWarpTileLessRgZSgemmPfS_S_iiiE4shmB has been demoted

.visible .entry _Z10naiveSgemmPfS_S_iii(
	.param .u64 .ptr .align 1 _Z10naiveSgemmPfS_S_iii_param_0,
	.param .u64 .ptr .align 1 _Z10naiveSgemmPfS_S_iii_param_1,
	.param .u64 .ptr .align 1 _Z10naiveSgemmPfS_S_iii_param_2,
	.param .u32 _Z10naiveSgemmPfS_S_iii_param_3,
	.param .u32 _Z10naiveSgemmPfS_S_iii_param_4,
	.param .u32 _Z10naiveSgemmPfS_S_iii_param_5
)
{
	.reg .pred 	%p<13>;
	.reg .b32 	%r<41>;
	.reg .b32 	%f<68>;
	.reg .b64 	%rd<53>;

	ld.param.u64 	%rd7, [_Z10naiveSgemmPfS_S_iii_param_0];
	ld.param.u64 	%rd8, [_Z10naiveSgemmPfS_S_iii_param_1];
	ld.param.u64 	%rd6, [_Z10naiveSgemmPfS_S_iii_param_2];
	ld.param.u32 	%r20, [_Z10naiveSgemmPfS_S_iii_param_3];
	ld.param.u32 	%r18, [_Z10naiveSgemmPfS_S_iii_param_4];
	ld.param.u32 	%r19, [_Z10naiveSgemmPfS_S_iii_param_5];
	cvta.to.global.u64 	%rd1, %rd8;
	cvta.to.global.u64 	%rd2, %rd7;
	mov.u32 	%r21, %ctaid.x;
	mov.u32 	%r22, %ntid.x;
	mov.u32 	%r23, %tid.x;
	mad.lo.s32 	%r1, %r21, %r22, %r23;
	mov.u32 	%r24, %ctaid.y;
	mov.u32 	%r25, %ntid.y;
	mov.u32 	%r26, %tid.y;
	mad.lo.s32 	%r2, %r24, %r25, %r26;
	setp.ge.s32 	%p1, %r2, %r20;
	setp.ge.s32 	%p2, %r1, %r18;
	or.pred  	%p3, %p1, %p2;
	@%p3 bra 	$L__BB0_14;
	setp.lt.s32 	%p4, %r19, 1;
	mov.f32 	%f67, 0f00000000;
	@%p4 bra 	$L__BB0_13;
	mul.lo.s32 	%r3, %r19, %r2;
	and.b32  	%r4, %r19, 7;
	setp.lt.u32 	%p5, %r19, 8;
	mov.f32 	%f67, 0f00000000;
	mov.b32 	%r39, 0;
	@%p5 bra 	$L__BB0_5;
	and.b32  	%r39, %r19, 2147483640;
	neg.s32 	%r37, %r39;
	shl.b32 	%r7, %r18, 3;
	mul.wide.u32 	%rd9, %r3, 4;
	add.s64 	%rd10, %rd9, %rd2;
	add.s64 	%rd52, %rd10, 16;
	mov.f32 	%f67, 0f00000000;
	mul.wide.s32 	%rd13, %r18, 4;
	mov.u32 	%r36, %r1;
$L__BB0_4:
	.pragma "nounroll";
	ld.global.nc.f32 	%f17, [%rd52+-16];
	mul.wide.s32 	%rd11, %r36, 4;
	add.s64 	%rd12, %rd1, %rd11;
	ld.global.nc.f32 	%f18, [%rd12];
	fma.rn.f32 	%f19, %f17, %f18, %f67;
	ld.global.nc.f32 	%f20, [%rd52+-12];
	add.s64 	%rd14, %rd12, %rd13;
	ld.global.nc.f32 	%f21, [%rd14];
	fma.rn.f32 	%f22, %f20, %f21, %f19;
	ld.global.nc.f32 	%f23, [%rd52+-8];
	add.s64 	%rd15, %rd14, %rd13;
	ld.global.nc.f32 	%f24, [%rd15];
	fma.rn.f32 	%f25, %f23, %f24, %f22;
	ld.global.nc.f32 	%f26, [%rd52+-4];
	add.s64 	%rd16, %rd15, %rd13;
	ld.global.nc.f32 	%f27, [%rd16];
	fma.rn.f32 	%f28, %f26, %f27, %f25;
	ld.global.nc.f32 	%f29, [%rd52];
	add.s64 	%rd17, %rd16, %rd13;
	ld.global.nc.f32 	%f30, [%rd17];
	fma.rn.f32 	%f31, %f29, %f30, %f28;
	ld.global.nc.f32 	%f32, [%rd52+4];
	add.s64 	%rd18, %rd17, %rd13;
	ld.global.nc.f32 	%f33, [%rd18];
	fma.rn.f32 	%f34, %f32, %f33, %f31;
	ld.global.nc.f32 	%f35, [%rd52+8];
	add.s64 	%rd19, %rd18, %rd13;
	ld.global.nc.f32 	%f36, [%rd19];
	fma.rn.f32 	%f37, %f35, %f36, %f34;
	ld.global.nc.f32 	%f38, [%rd52+12];
	add.s64 	%rd20, %rd19, %rd13;
	ld.global.nc.f32 	%f39, [%rd20];
	fma.rn.f32 	%f67, %f38, %f39, %f37;
	add.s32 	%r37, %r37, 8;
	add.s32 	%r36, %r36, %r7;
	add.s64 	%rd52, %rd52, 32;
	setp.ne.s32 	%p6, %r37, 0;
	@%p6 bra 	$L__BB0_4;
$L__BB0_5:
	setp.eq.s32 	%p7, %r4, 0;
	@%p7 bra 	$L__BB0_13;
	and.b32  	%r13, %r19, 3;
	setp.lt.u32 	%p8, %r4, 4;
	@%p8 bra 	$L__BB0_8;
	add.s32 	%r28, %r39, %r3;
	mul.wide.u32 	%rd21, %r28, 4;
	add.s64 	%rd22, %rd2, %rd21;
	ld.global.nc.f32 	%f41, [%rd22];
	mad.lo.s32 	%r29, %r39, %r18, %r1;
	mul.wide.s32 	%rd23, %r29, 4;
	add.s64 	%rd24, %rd1, %rd23;
	ld.global.nc.f32 	%f42, [%rd24];
	fma.rn.f32 	%f43, %f41, %f42, %f67;
	cvt.u64.u32 	%rd25, %r3;
	cvt.u64.u32 	%rd26, %r39;
	add.s64 	%rd27, %rd26, %rd25;
	shl.b64 	%rd28, %rd27, 2;
	add.s64 	%rd29, %rd2, %rd28;
	ld.global.nc.f32 	%f44, [%rd29+4];
	mul.wide.s32 	%rd30, %r18, 4;
	add.s64 	%rd31, %rd24, %rd30;
	ld.global.nc.f32 	%f45, [%rd31];
	fma.rn.f32 	%f46, %f44, %f45, %f43;
	ld.global.nc.f32 	%f47, [%rd29+8];
	add.s64 	%rd32, %rd31, %rd30;
	ld.global.nc.f32 	%f48, [%rd32];
	fma.rn.f32 	%f49, %f47, %f48, %f46;
	ld.global.nc.f32 	%f50, [%rd29+12];
	add.s64 	%rd33, %rd32, %rd30;
	ld.global.nc.f32 	%f51, [%rd33];
	fma.rn.f32 	%f67, %f50, %f51, %f49;
	add.s32 	%r39, %r39, 4;
$L__BB0_8:
	setp.eq.s32 	%p9, %r13, 0;
	@%p9 bra 	$L__BB0_13;
	setp.eq.s32 	%p10, %r13, 1;
	@%p10 bra 	$L__BB0_11;
	add.s32 	%r30, %r39, %r3;
	mul.wide.u32 	%rd34, %r30, 4;
	add.s64 	%rd35, %rd2, %rd34;
	ld.global.nc.f32 	%f53, [%rd35];
	mad.lo.s32 	%r31, %r39, %r18, %r1;
	mul.wide.s32 	%rd36, %r31, 4;
	add.s64 	%rd37, %rd1, %rd36;
	ld.global.nc.f32 	%f54, [%rd37];
	fma.rn.f32 	%f55, %f53, %f54, %f67;
	cvt.u64.u32 	%rd38, %r3;
	cvt.u64.u32 	%rd39, %r39;
	add.s64 	%rd40, %rd39, %rd38;
	shl.b64 	%rd41, %rd40, 2;
	add.s64 	%rd42, %rd2, %rd41;
	ld.global.nc.f32 	%f56, [%rd42+4];
	mul.wide.s32 	%rd43, %r18, 4;
	add.s64 	%rd44, %rd37, %rd43;
	ld.global.nc.f32 	%f57, [%rd44];
	fma.rn.f32 	%f67, %f56, %f57, %f55;
	add.s32 	%r39, %r39, 2;
$L__BB0_11:
	and.b32  	%r32, %r19, 1;
	setp.eq.b32 	%p11, %r32, 1;
	not.pred 	%p12, %p11;
	@%p12 bra 	$L__BB0_13;
	add.s32 	%r33, %r39, %r3;
	mul.wide.u32 	%rd45, %r33, 4;
	add.s64 	%rd46, %rd2, %rd45;
	ld.global.nc.f32 	%f58, [%rd46];
	mad.lo.s32 	%r34, %r39, %r18, %r1;
	mul.wide.s32 	%rd47, %r34, 4;
	add.s64 	%rd48, %rd1, %rd47;
	ld.global.nc.f32 	%f59, [%rd48];
	fma.rn.f32 	%f67, %f58, %f59, %f67;
$L__BB0_13:
	mad.lo.s32 	%r35, %r18, %r2, %r1;
	cvta.to.global.u64 	%rd49, %rd6;
	mul.wide.s32 	%rd50, %r35, 4;
	add.s64 	%rd51, %rd49, %rd50;
	st.global.f32 	[%rd51], %f67;
$L__BB0_14:
	ret;

}
	// .globl	_Z10shmemSgemmPfS_S_iii
.visible .entry _Z10shmemSgemmPfS_S_iii(
	.param .u64 .ptr .align 1 _Z10shmemSgemmPfS_S_iii_param_0,
	.param .u64 .ptr .align 1 _Z10shmemSgemmPfS_S_iii_param_1,
	.param .u64 .ptr .align 1 _Z10shmemSgemmPfS_S_iii_param_2,
	.param .u32 _Z10shmemSgemmPfS_S_iii_param_3,
	.param .u32 _Z10shmemSgemmPfS_S_iii_param_4,
	.param .u32 _Z10shmemSgemmPfS_S_iii_param_5
)
{
	.reg .pred 	%p<3>;
	.reg .b32 	%r<68>;
	.reg .b32 	%f<907>;
	.reg .b64 	%rd<24>;
	// demoted variable
	.shared .align 4 .b8 _ZZ10shmemSgemmPfS_S_iiiE4shmA[4096];
	// demoted variable
	.shared .align 4 .b8 _ZZ10shmemSgemmPfS_S_iiiE4shmB[4096];
	ld.param.u32 	%r17, [_Z10shmemSgemmPfS_S_iii_param_5];
	mov.u32 	%r1, %tid.y;
	mov.u32 	%r2, %tid.x;
	mov.u32 	%r18, %ctaid.y;
	shl.b32 	%r3, %r18, 7;
	mov.u32 	%r19, %ctaid.x;
	shl.b32 	%r4, %r19, 7;
	setp.lt.s32 	%p1, %r17, 8;
	mov.f32 	%f843, 0f00000000;
	mov.f32 	%f844, %f843;
	mov.f32 	%f845, %f843;
	mov.f32 	%f846, %f843;
	mov.f32 	%f847, %f843;
	mov.f32 	%f848, %f843;
	mov.f32 	%f849, %f843;
	mov.f32 	%f850, %f843;
	mov.f32 	%f851, %f843;
	mov.f32 	%f852, %f843;
	mov.f32 	%f853, %f843;
	mov.f32 	%f854, %f843;
	mov.f32 	%f855, %f843;
	mov.f32 	%f856, %f843;
	mov.f32 	%f857, %f843;
	mov.f32 	%f858, %f843;
	mov.f32 	%f859, %f843;
	mov.f32 	%f860, %f843;
	mov.f32 	%f861, %f843;
	mov.f32 	%f862, %f843;
	mov.f32 	%f863, %f843;
	mov.f32 	%f864, %f843;
	mov.f32 	%f865, %f843;
	mov.f32 	%f866, %f843;
	mov.f32 	%f867, %f843;
	mov.f32 	%f868, %f843;
	mov.f32 	%f869, %f843;
	mov.f32 	%f870, %f843;
	mov.f32 	%f871, %f843;
	mov.f32 	%f872, %f843;
	mov.f32 	%f873, %f843;
	mov.f32 	%f874, %f843;
	mov.f32 	%f875, %f843;
	mov.f32 	%f876, %f843;
	mov.f32 	%f877, %f843;
	mov.f32 	%f878, %f843;
	mov.f32 	%f879, %f843;
	mov.f32 	%f880, %f843;
	mov.f32 	%f881, %f843;
	mov.f32 	%f882, %f843;
	mov.f32 	%f883, %f843;
	mov.f32 	%f884, %f843;
	mov.f32 	%f885, %f843;
	mov.f32 	%f886, %f843;
	mov.f32 	%f887, %f843;
	mov.f32 	%f888, %f843;
	mov.f32 	%f889, %f843;
	mov.f32 	%f890, %f843;
	mov.f32 	%f891, %f843;
	mov.f32 	%f892, %f843;
	mov.f32 	%f893, %f843;
	mov.f32 	%f894, %f843;
	mov.f32 	%f895, %f843;
	mov.f32 	%f896, %f843;
	mov.f32 	%f897, %f843;
	mov.f32 	%f898, %f843;
	mov.f32 	%f899, %f843;
	mov.f32 	%f900, %f843;
	mov.f32 	%f901, %f843;
	mov.f32 	%f902, %f843;
	mov.f32 	%f903, %f843;
	mov.f32 	%f904, %f843;
	mov.f32 	%f905, %f843;
	mov.f32 	%f906, %f843;
	@%p1 bra 	$L__BB1_3;
	ld.param.u32 	%r62, [_Z10shmemSgemmPfS_S_iii_param_4];
	mov.u32 	%r20, %ntid.x;
	mad.lo.s32 	%r21, %r1, %r20, %r2;
	shr.u32 	%r22, %r21, 1;
	shl.b32 	%r23, %r21, 2;
	shr.u32 	%r24, %r21, 5;
	and.b32  	%r25, %r23, 124;
	and.b32  	%r26, %r23, 4;
	add.s32 	%r27, %r3, %r22;
	shl.b32 	%r28, %r22, 5;
	mov.u32 	%r29, _ZZ10shmemSgemmPfS_S_iiiE4shmA;
	add.s32 	%r30, %r29, %r28;
	shl.b32 	%r31, %r21, 4;
	and.b32  	%r32, %r31, 16;
	add.s32 	%r5, %r30, %r32;
	shl.b32 	%r33, %r24, 9;
	mov.u32 	%r34, _ZZ10shmemSgemmPfS_S_iiiE4shmB;
	add.s32 	%r35, %r34, %r33;
	and.b32  	%r36, %r31, 496;
	add.s32 	%r6, %r35, %r36;
	shr.s32 	%r37, %r17, 31;
	shr.u32 	%r38, %r37, 29;
	add.s32 	%r39, %r17, %r38;
	shr.s32 	%r40, %r39, 3;
	neg.s32 	%r67, %r40;
	mad.lo.s32 	%r66, %r17, %r27, %r26;
	mad.lo.s32 	%r41, %r62, %r24, %r4;
	add.s32 	%r65, %r41, %r25;
	mov.f32 	%f843, 0f00000000;
$L__BB1_2:
	ld.param.u32 	%r63, [_Z10shmemSgemmPfS_S_iii_param_4];
	ld.param.u64 	%rd22, [_Z10shmemSgemmPfS_S_iii_param_1];
	ld.param.u64 	%rd21, [_Z10shmemSgemmPfS_S_iii_param_0];
	cvta.to.global.u64 	%rd4, %rd21;
	mul.wide.s32 	%rd5, %r66, 4;
	add.s64 	%rd6, %rd4, %rd5;
	ld.global.nc.v4.f32 	{%f195, %f196, %f197, %f198}, [%rd6];
	st.shared.v4.f32 	[%r5], {%f195, %f196, %f197, %f198};
	cvta.to.global.u64 	%rd7, %rd22;
	mul.wide.s32 	%rd8, %r65, 4;
	add.s64 	%rd9, %rd7, %rd8;
	ld.global.nc.v4.f32 	{%f199, %f200, %f201, %f202}, [%rd9];
	st.shared.v4.f32 	[%r6], {%f199, %f200, %f201, %f202};
	bar.sync 	0;
	mov.u32 	%r42, %tid.y;
	shl.b32 	%r43, %r42, 8;
	mov.u32 	%r44, _ZZ10shmemSgemmPfS_S_iiiE4shmA;
	add.s32 	%r45, %r44, %r43;
	ld.shared.f32 	%f203, [%r45];
	mov.u32 	%r46, %tid.x;
	shl.b32 	%r47, %r46, 5;
	mov.u32 	%r48, _ZZ10shmemSgemmPfS_S_iiiE4shmB;
	add.s32 	%r49, %r48, %r47;
	ld.shared.f32 	%f204, [%r49];
	fma.rn.f32 	%f205, %f203, %f204, %f906;
	ld.shared.f32 	%f206, [%r49+4];
	fma.rn.f32 	%f207, %f203, %f206, %f905;
	ld.shared.f32 	%f208, [%r49+8];
	fma.rn.f32 	%f209, %f203, %f208, %f904;
	ld.shared.f32 	%f210, [%r49+12];
	fma.rn.f32 	%f211, %f203, %f210, %f903;
	ld.shared.f32 	%f212, [%r49+16];
	fma.rn.f32 	%f213, %f203, %f212, %f902;
	ld.shared.f32 	%f214, [%r49+20];
	fma.rn.f32 	%f215, %f203, %f214, %f901;
	ld.shared.f32 	%f216, [%r49+24];
	fma.rn.f32 	%f217, %f203, %f216, %f900;
	ld.shared.f32 	%f218, [%r49+28];
	fma.rn.f32 	%f219, %f203, %f218, %f899;
	ld.shared.f32 	%f220, [%r45+32];
	fma.rn.f32 	%f221, %f220, %f204, %f898;
	fma.rn.f32 	%f222, %f220, %f206, %f897;
	fma.rn.f32 	%f223, %f220, %f208, %f896;
	fma.rn.f32 	%f224, %f220, %f210, %f895;
	fma.rn.f32 	%f225, %f220, %f212, %f894;
	fma.rn.f32 	%f226, %f220, %f214, %f893;
	fma.rn.f32 	%f227, %f220, %f216, %f892;
	fma.rn.f32 	%f228, %f220, %f218, %f891;
	ld.shared.f32 	%f229, [%r45+64];
	fma.rn.f32 	%f230, %f229, %f204, %f890;
	fma.rn.f32 	%f231, %f229, %f206, %f889;
	fma.rn.f32 	%f232, %f229, %f208, %f888;
	fma.rn.f32 	%f233, %f229, %f210, %f887;
	fma.rn.f32 	%f234, %f229, %f212, %f886;
	fma.rn.f32 	%f235, %f229, %f214, %f885;
	fma.rn.f32 	%f236, %f229, %f216, %f884;
	fma.rn.f32 	%f237, %f229, %f218, %f883;
	ld.shared.f32 	%f238, [%r45+96];
	fma.rn.f32 	%f239, %f238, %f204, %f882;
	fma.rn.f32 	%f240, %f238, %f206, %f881;
	fma.rn.f32 	%f241, %f238, %f208, %f880;
	fma.rn.f32 	%f242, %f238, %f210, %f879;
	fma.rn.f32 	%f243, %f238, %f212, %f878;
	fma.rn.f32 	%f244, %f238, %f214, %f877;
	fma.rn.f32 	%f245, %f238, %f216, %f876;
	fma.rn.f32 	%f246, %f238, %f218, %f875;
	ld.shared.f32 	%f247, [%r45+128];
	fma.rn.f32 	%f248, %f247, %f204, %f874;
	fma.rn.f32 	%f249, %f247, %f206, %f873;
	fma.rn.f32 	%f250, %f247, %f208, %f872;
	fma.rn.f32 	%f251, %f247, %f210, %f871;
	fma.rn.f32 	%f252, %f247, %f212, %f870;
	fma.rn.f32 	%f253, %f247, %f214, %f869;
	fma.rn.f32 	%f254, %f247, %f216, %f868;
	fma.rn.f32 	%f255, %f247, %f218, %f867;
	ld.shared.f32 	%f256, [%r45+160];
	fma.rn.f32 	%f257, %f256, %f204, %f866;
	fma.rn.f32 	%f258, %f256, %f206, %f865;
	fma.rn.f32 	%f259, %f256, %f208, %f864;
	fma.rn.f32 	%f260, %f256, %f210, %f863;
	fma.rn.f32 	%f261, %f256, %f212, %f862;
	fma.rn.f32 	%f262, %f256, %f214, %f861;
	fma.rn.f32 	%f263, %f256, %f216, %f860;
	fma.rn.f32 	%f264, %f256, %f218, %f859;
	ld.shared.f32 	%f265, [%r45+192];
	fma.rn.f32 	%f266, %f265, %f204, %f858;
	fma.rn.f32 	%f267, %f265, %f206, %f857;
	fma.rn.f32 	%f268, %f265, %f208, %f856;
	fma.rn.f32 	%f269, %f265, %f210, %f855;
	fma.rn.f32 	%f270, %f265, %f212, %f854;
	fma.rn.f32 	%f271, %f265, %f214, %f853;
	fma.rn.f32 	%f272, %f265, %f216, %f852;
	fma.rn.f32 	%f273, %f265, %f218, %f851;
	ld.shared.f32 	%f274, [%r45+224];
	fma.rn.f32 	%f275, %f274, %f204, %f850;
	fma.rn.f32 	%f276, %f274, %f206, %f849;
	fma.rn.f32 	%f277, %f274, %f208, %f848;
	fma.rn.f32 	%f278, %f274, %f210, %f847;
	fma.rn.f32 	%f279, %f274, %f212, %f846;
	fma.rn.f32 	%f280, %f274, %f214, %f845;
	fma.rn.f32 	%f281, %f274, %f216, %f844;
	fma.rn.f32 	%f282, %f274, %f218, %f843;
	ld.shared.f32 	%f283, [%r45+4];
	ld.shared.f32 	%f284, [%r49+512];
	fma.rn.f32 	%f285, %f283, %f284, %f205;
	ld.shared.f32 	%f286, [%r49+516];
	fma.rn.f32 	%f287, %f283, %f286, %f207;
	ld.shared.f32 	%f288, [%r49+520];
	fma.rn.f32 	%f289, %f283, %f288, %f209;
	ld.shared.f32 	%f290, [%r49+524];
	fma.rn.f32 	%f291, %f283, %f290, %f211;
	ld.shared.f32 	%f292, [%r49+528];
	fma.rn.f32 	%f293, %f283, %f292, %f213;
	ld.shared.f32 	%f294, [%r49+532];
	fma.rn.f32 	%f295, %f283, %f294, %f215;
	ld.shared.f32 	%f296, [%r49+536];
	fma.rn.f32 	%f297, %f283, %f296, %f217;
	ld.shared.f32 	%f298, [%r49+540];
	fma.rn.f32 	%f299, %f283, %f298, %f219;
	ld.shared.f32 	%f300, [%r45+36];
	fma.rn.f32 	%f301, %f300, %f284, %f221;
	fma.rn.f32 	%f302, %f300, %f286, %f222;
	fma.rn.f32 	%f303, %f300, %f288, %f223;
	fma.rn.f32 	%f304, %f300, %f290, %f224;
	fma.rn.f32 	%f305, %f300, %f292, %f225;
	fma.rn.f32 	%f306, %f300, %f294, %f226;
	fma.rn.f32 	%f307, %f300, %f296, %f227;
	fma.rn.f32 	%f308, %f300, %f298, %f228;
	ld.shared.f32 	%f309, [%r45+68];
	fma.rn.f32 	%f310, %f309, %f284, %f230;
	fma.rn.f32 	%f311, %f309, %f286, %f231;
	fma.rn.f32 	%f312, %f309, %f288, %f232;
	fma.rn.f32 	%f313, %f309, %f290, %f233;
	fma.rn.f32 	%f314, %f309, %f292, %f234;
	fma.rn.f32 	%f315, %f309, %f294, %f235;
	fma.rn.f32 	%f316, %f309, %f296, %f236;
	fma.rn.f32 	%f317, %f309, %f298, %f237;
	ld.shared.f32 	%f318, [%r45+100];
	fma.rn.f32 	%f319, %f318, %f284, %f239;
	fma.rn.f32 	%f320, %f318, %f286, %f240;
	fma.rn.f32 	%f321, %f318, %f288, %f241;
	fma.rn.f32 	%f322, %f318, %f290, %f242;
	fma.rn.f32 	%f323, %f318, %f292, %f243;
	fma.rn.f32 	%f324, %f318, %f294, %f244;
	fma.rn.f32 	%f325, %f318, %f296, %f245;
	fma.rn.f32 	%f326, %f318, %f298, %f246;
	ld.shared.f32 	%f327, [%r45+132];
	fma.rn.f32 	%f328, %f327, %f284, %f248;
	fma.rn.f32 	%f329, %f327, %f286, %f249;
	fma.rn.f32 	%f330, %f327, %f288, %f250;
	fma.rn.f32 	%f331, %f327, %f290, %f251;
	fma.rn.f32 	%f332, %f327, %f292, %f252;
	fma.rn.f32 	%f333, %f327, %f294, %f253;
	fma.rn.f32 	%f334, %f327, %f296, %f254;
	fma.rn.f32 	%f335, %f327, %f298, %f255;
	ld.shared.f32 	%f336, [%r45+164];
	fma.rn.f32 	%f337, %f336, %f284, %f257;
	fma.rn.f32 	%f338, %f336, %f286, %f258;
	fma.rn.f32 	%f339, %f336, %f288, %f259;
	fma.rn.f32 	%f340, %f336, %f290, %f260;
	fma.rn.f32 	%f341, %f336, %f292, %f261;
	fma.rn.f32 	%f342, %f336, %f294, %f262;
	fma.rn.f32 	%f343, %f336, %f296, %f263;
	fma.rn.f32 	%f344, %f336, %f298, %f264;
	ld.shared.f32 	%f345, [%r45+196];
	fma.rn.f32 	%f346, %f345, %f284, %f266;
	fma.rn.f32 	%f347, %f345, %f286, %f267;
	fma.rn.f32 	%f348, %f345, %f288, %f268;
	fma.rn.f32 	%f349, %f345, %f290, %f269;
	fma.rn.f32 	%f350, %f345, %f292, %f270;
	fma.rn.f32 	%f351, %f345, %f294, %f271;
	fma.rn.f32 	%f352, %f345, %f296, %f272;
	fma.rn.f32 	%f353, %f345, %f298, %f273;
	ld.shared.f32 	%f354, [%r45+228];
	fma.rn.f32 	%f355, %f354, %f284, %f275;
	fma.rn.f32 	%f356, %f354, %f286, %f276;
	fma.rn.f32 	%f357, %f354, %f288, %f277;
	fma.rn.f32 	%f358, %f354, %f290, %f278;
	fma.rn.f32 	%f359, %f354, %f292, %f279;
	fma.rn.f32 	%f360, %f354, %f294, %f280;
	fma.rn.f32 	%f361, %f354, %f296, %f281;
	fma.rn.f32 	%f362, %f354, %f298, %f282;
	ld.shared.f32 	%f363, [%r45+8];
	ld.shared.f32 	%f364, [%r49+1024];
	fma.rn.f32 	%f365, %f363, %f364, %f285;
	ld.shared.f32 	%f366, [%r49+1028];
	fma.rn.f32 	%f367, %f363, %f366, %f287;
	ld.shared.f32 	%f368, [%r49+1032];
	fma.rn.f32 	%f369, %f363, %f368, %f289;
	ld.shared.f32 	%f370, [%r49+1036];
	fma.rn.f32 	%f371, %f363, %f370, %f291;
	ld.shared.f32 	%f372, [%r49+1040];
	fma.rn.f32 	%f373, %f363, %f372, %f293;
	ld.shared.f32 	%f374, [%r49+1044];
	fma.rn.f32 	%f375, %f363, %f374, %f295;
	ld.shared.f32 	%f376, [%r49+1048];
	fma.rn.f32 	%f377, %f363, %f376, %f297;
	ld.shared.f32 	%f378, [%r49+1052];
	fma.rn.f32 	%f379, %f363, %f378, %f299;
	ld.shared.f32 	%f380, [%r45+40];
	fma.rn.f32 	%f381, %f380, %f364, %f301;
	fma.rn.f32 	%f382, %f380, %f366, %f302;
	fma.rn.f32 	%f383, %f380, %f368, %f303;
	fma.rn.f32 	%f384, %f380, %f370, %f304;
	fma.rn.f32 	%f385, %f380, %f372, %f305;
	fma.rn.f32 	%f386, %f380, %f374, %f306;
	fma.rn.f32 	%f387, %f380, %f376, %f307;
	fma.rn.f32 	%f388, %f380, %f378, %f308;
	ld.shared.f32 	%f389, [%r45+72];
	fma.rn.f32 	%f390, %f389, %f364, %f310;
	fma.rn.f32 	%f391, %f389, %f366, %f311;
	fma.rn.f32 	%f392, %f389, %f368, %f312;
	fma.rn.f32 	%f393, %f389, %f370, %f313;
	fma.rn.f32 	%f394, %f389, %f372, %f314;
	fma.rn.f32 	%f395, %f389, %f374, %f315;
	fma.rn.f32 	%f396, %f389, %f376, %f316;
	fma.rn.f32 	%f397, %f389, %f378, %f317;
	ld.shared.f32 	%f398, [%r45+104];
	fma.rn.f32 	%f399, %f398, %f364, %f319;
	fma.rn.f32 	%f400, %f398, %f366, %f320;
	fma.rn.f32 	%f401, %f398, %f368, %f321;
	fma.rn.f32 	%f402, %f398, %f370, %f322;
	fma.rn.f32 	%f403, %f398, %f372, %f323;
	fma.rn.f32 	%f404, %f398, %f374, %f324;
	fma.rn.f32 	%f405, %f398, %f376, %f325;
	fma.rn.f32 	%f406, %f398, %f378, %f326;
	ld.shared.f32 	%f407, [%r45+136];
	fma.rn.f32 	%f408, %f407, %f364, %f328;
	fma.rn.f32 	%f409, %f407, %f366, %f329;
	fma.rn.f32 	%f410, %f407, %f368, %f330;
	fma.rn.f32 	%f411, %f407, %f370, %f331;
	fma.rn.f32 	%f412, %f407, %f372, %f332;
	fma.rn.f32 	%f413, %f407, %f374, %f333;
	fma.rn.f32 	%f414, %f407, %f376, %f334;
	fma.rn.f32 	%f415, %f407, %f378, %f335;
	ld.shared.f32 	%f416, [%r45+168];
	fma.rn.f32 	%f417, %f416, %f364, %f337;
	fma.rn.f32 	%f418, %f416, %f366, %f338;
	fma.rn.f32 	%f419, %f416, %f368, %f339;
	fma.rn.f32 	%f420, %f416, %f370, %f340;
	fma.rn.f32 	%f421, %f416, %f372, %f341;
	fma.rn.f32 	%f422, %f416, %f374, %f342;
	fma.rn.f32 	%f423, %f416, %f376, %f343;
	fma.rn.f32 	%f424, %f416, %f378, %f344;
	ld.shared.f32 	%f425, [%r45+200];
	fma.rn.f32 	%f426, %f425, %f364, %f346;
	fma.rn.f32 	%f427, %f425, %f366, %f347;
	fma.rn.f32 	%f428, %f425, %f368, %f348;
	fma.rn.f32 	%f429, %f425, %f370, %f349;
	fma.rn.f32 	%f430, %f425, %f372, %f350;
	fma.rn.f32 	%f431, %f425, %f374, %f351;
	fma.rn.f32 	%f432, %f425, %f376, %f352;
	fma.rn.f32 	%f433, %f425, %f378, %f353;
	ld.shared.f32 	%f434, [%r45+232];
	fma.rn.f32 	%f435, %f434, %f364, %f355;
	fma.rn.f32 	%f436, %f434, %f366, %f356;
	fma.rn.f32 	%f437, %f434, %f368, %f357;
	fma.rn.f32 	%f438, %f434, %f370, %f358;
	fma.rn.f32 	%f439, %f434, %f372, %f359;
	fma.rn.f32 	%f440, %f434, %f374, %f360;
	fma.rn.f32 	%f441, %f434, %f376, %f361;
	fma.rn.f32 	%f442, %f434, %f378, %f362;
	ld.shared.f32 	%f443, [%r45+12];
	ld.shared.f32 	%f444, [%r49+1536];
	fma.rn.f32 	%f445, %f443, %f444, %f365;
	ld.shared.f32 	%f446, [%r49+1540];
	fma.rn.f32 	%f447, %f443, %f446, %f367;
	ld.shared.f32 	%f448, [%r49+1544];
	fma.rn.f32 	%f449, %f443, %f448, %f369;
	ld.shared.f32 	%f450, [%r49+1548];
	fma.rn.f32 	%f451, %f443, %f450, %f371;
	ld.shared.f32 	%f452, [%r49+1552];
	fma.rn.f32 	%f453, %f443, %f452, %f373;
	ld.shared.f32 	%f454, [%r49+1556];
	fma.rn.f32 	%f455, %f443, %f454, %f375;
	ld.shared.f32 	%f456, [%r49+1560];
	fma.rn.f32 	%f457, %f443, %f456, %f377;
	ld.shared.f32 	%f458, [%r49+1564];
	fma.rn.f32 	%f459, %f443, %f458, %f379;
	ld.shared.f32 	%f460, [%r45+44];
	fma.rn.f32 	%f461, %f460, %f444, %f381;
	fma.rn.f32 	%f462, %f460, %f446, %f382;
	fma.rn.f32 	%f463, %f460, %f448, %f383;
	fma.rn.f32 	%f464, %f460, %f450, %f384;
	fma.rn.f32 	%f465, %f460, %f452, %f385;
	fma.rn.f32 	%f466, %f460, %f454, %f386;
	fma.rn.f32 	%f467, %f460, %f456, %f387;
	fma.rn.f32 	%f468, %f460, %f458, %f388;
	ld.shared.f32 	%f469, [%r45+76];
	fma.rn.f32 	%f470, %f469, %f444, %f390;
	fma.rn.f32 	%f471, %f469, %f446, %f391;
	fma.rn.f32 	%f472, %f469, %f448, %f392;
	fma.rn.f32 	%f473, %f469, %f450, %f393;
	fma.rn.f32 	%f474, %f469, %f452, %f394;
	fma.rn.f32 	%f475, %f469, %f454, %f395;
	fma.rn.f32 	%f476, %f469, %f456, %f396;
	fma.rn.f32 	%f477, %f469, %f458, %f397;
	ld.shared.f32 	%f478, [%r45+108];
	fma.rn.f32 	%f479, %f478, %f444, %f399;
	fma.rn.f32 	%f480, %f478, %f446, %f400;
	fma.rn.f32 	%f481, %f478, %f448, %f401;
	fma.rn.f32 	%f482, %f478, %f450, %f402;
	fma.rn.f32 	%f483, %f478, %f452, %f403;
	fma.rn.f32 	%f484, %f478, %f454, %f404;
	fma.rn.f32 	%f485, %f478, %f456, %f405;
	fma.rn.f32 	%f486, %f478, %f458, %f406;
	ld.shared.f32 	%f487, [%r45+140];
	fma.rn.f32 	%f488, %f487, %f444, %f408;
	fma.rn.f32 	%f489, %f487, %f446, %f409;
	fma.rn.f32 	%f490, %f487, %f448, %f410;
	fma.rn.f32 	%f491, %f487, %f450, %f411;
	fma.rn.f32 	%f492, %f487, %f452, %f412;
	fma.rn.f32 	%f493, %f487, %f454, %f413;
	fma.rn.f32 	%f494, %f487, %f456, %f414;
	fma.rn.f32 	%f495, %f487, %f458, %f415;
	ld.shared.f32 	%f496, [%r45+172];
	fma.rn.f32 	%f497, %f496, %f444, %f417;
	fma.rn.f32 	%f498, %f496, %f446, %f418;
	fma.rn.f32 	%f499, %f496, %f448, %f419;
	fma.rn.f32 	%f500, %f496, %f450, %f420;
	fma.rn.f32 	%f501, %f496, %f452, %f421;
	fma.rn.f32 	%f502, %f496, %f454, %f422;
	fma.rn.f32 	%f503, %f496, %f456, %f423;
	fma.rn.f32 	%f504, %f496, %f458, %f424;
	ld.shared.f32 	%f505, [%r45+204];
	fma.rn.f32 	%f506, %f505, %f444, %f426;
	fma.rn.f32 	%f507, %f505, %f446, %f427;
	fma.rn.f32 	%f508, %f505, %f448, %f428;
	fma.rn.f32 	%f509, %f505, %f450, %f429;
	fma.rn.f32 	%f510, %f505, %f452, %f430;
	fma.rn.f32 	%f511, %f505, %f454, %f431;
	fma.rn.f32 	%f512, %f505, %f456, %f432;
	fma.rn.f32 	%f513, %f505, %f458, %f433;
	ld.shared.f32 	%f514, [%r45+236];
	fma.rn.f32 	%f515, %f514, %f444, %f435;
	fma.rn.f32 	%f516, %f514, %f446, %f436;
	fma.rn.f32 	%f517, %f514, %f448, %f437;
	fma.rn.f32 	%f518, %f514, %f450, %f438;
	fma.rn.f32 	%f519, %f514, %f452, %f439;
	fma.rn.f32 	%f520, %f514, %f454, %f440;
	fma.rn.f32 	%f521, %f514, %f456, %f441;
	fma.rn.f32 	%f522, %f514, %f458, %f442;
	ld.shared.f32 	%f523, [%r45+16];
	ld.shared.f32 	%f524, [%r49+2048];
	fma.rn.f32 	%f525, %f523, %f524, %f445;
	ld.shared.f32 	%f526, [%r49+2052];
	fma.rn.f32 	%f527, %f523, %f526, %f447;
	ld.shared.f32 	%f528, [%r49+2056];
	fma.rn.f32 	%f529, %f523, %f528, %f449;
	ld.shared.f32 	%f530, [%r49+2060];
	fma.rn.f32 	%f531, %f523, %f530, %f451;
	ld.shared.f32 	%f532, [%r49+2064];
	fma.rn.f32 	%f533, %f523, %f532, %f453;
	ld.shared.f32 	%f534, [%r49+2068];
	fma.rn.f32 	%f535, %f523, %f534, %f455;
	ld.shared.f32 	%f536, [%r49+2072];
	fma.rn.f32 	%f537, %f523, %f536, %f457;
	ld.shared.f32 	%f538, [%r49+2076];
	fma.rn.f32 	%f539, %f523, %f538, %f459;
	ld.shared.f32 	%f540, [%r45+48];
	fma.rn.f32 	%f541, %f540, %f524, %f461;
	fma.rn.f32 	%f542, %f540, %f526, %f462;
	fma.rn.f32 	%f543, %f540, %f528, %f463;
	fma.rn.f32 	%f544, %f540, %f530, %f464;
	fma.rn.f32 	%f545, %f540, %f532, %f465;
	fma.rn.f32 	%f546, %f540, %f534, %f466;
	fma.rn.f32 	%f547, %f540, %f536, %f467;
	fma.rn.f32 	%f548, %f540, %f538, %f468;
	ld.shared.f32 	%f549, [%r45+80];
	fma.rn.f32 	%f550, %f549, %f524, %f470;
	fma.rn.f32 	%f551, %f549, %f526, %f471;
	fma.rn.f32 	%f552, %f549, %f528, %f472;
	fma.rn.f32 	%f553, %f549, %f530, %f473;
	fma.rn.f32 	%f554, %f549, %f532, %f474;
	fma.rn.f32 	%f555, %f549, %f534, %f475;
	fma.rn.f32 	%f556, %f549, %f536, %f476;
	fma.rn.f32 	%f557, %f549, %f538, %f477;
	ld.shared.f32 	%f558, [%r45+112];
	fma.rn.f32 	%f559, %f558, %f524, %f479;
	fma.rn.f32 	%f560, %f558, %f526, %f480;
	fma.rn.f32 	%f561, %f558, %f528, %f481;
	fma.rn.f32 	%f562, %f558, %f530, %f482;
	fma.rn.f32 	%f563, %f558, %f532, %f483;
	fma.rn.f32 	%f564, %f558, %f534, %f484;
	fma.rn.f32 	%f565, %f558, %f536, %f485;
	fma.rn.f32 	%f566, %f558, %f538, %f486;
	ld.shared.f32 	%f567, [%r45+144];
	fma.rn.f32 	%f568, %f567, %f524, %f488;
	fma.rn.f32 	%f569, %f567, %f526, %f489;
	fma.rn.f32 	%f570, %f567, %f528, %f490;
	fma.rn.f32 	%f571, %f567, %f530, %f491;
	fma.rn.f32 	%f572, %f567, %f532, %f492;
	fma.rn.f32 	%f573, %f567, %f534, %f493;
	fma.rn.f32 	%f574, %f567, %f536, %f494;
	fma.rn.f32 	%f575, %f567, %f538, %f495;
	ld.shared.f32 	%f576, [%r45+176];
	fma.rn.f32 	%f577, %f576, %f524, %f497;
	fma.rn.f32 	%f578, %f576, %f526, %f498;
	fma.rn.f32 	%f579, %f576, %f528, %f499;
	fma.rn.f32 	%f580, %f576, %f530, %f500;
	fma.rn.f32 	%f581, %f576, %f532, %f501;
	fma.rn.f32 	%f582, %f576, %f534, %f502;
	fma.rn.f32 	%f583, %f576, %f536, %f503;
	fma.rn.f32 	%f584, %f576, %f538, %f504;
	ld.shared.f32 	%f585, [%r45+208];
	fma.rn.f32 	%f586, %f585, %f524, %f506;
	fma.rn.f32 	%f587, %f585, %f526, %f507;
	fma.rn.f32 	%f588, %f585, %f528, %f508;
	fma.rn.f32 	%f589, %f585, %f530, %f509;
	fma.rn.f32 	%f590, %f585, %f532, %f510;
	fma.rn.f32 	%f591, %f585, %f534, %f511;
	fma.rn.f32 	%f592, %f585, %f536, %f512;
	fma.rn.f32 	%f593, %f585, %f538, %f513;
	ld.shared.f32 	%f594, [%r45+240];
	fma.rn.f32 	%f595, %f594, %f524, %f515;
	fma.rn.f32 	%f596, %f594, %f526, %f516;
	fma.rn.f32 	%f597, %f594, %f528, %f517;
	fma.rn.f32 	%f598, %f594, %f530, %f518;
	fma.rn.f32 	%f599, %f594, %f532, %f519;
	fma.rn.f32 	%f600, %f594, %f534, %f520;
	fma.rn.f32 	%f601, %f594, %f536, %f521;
	fma.rn.f32 	%f602, %f594, %f538, %f522;
	ld.shared.f32 	%f603, [%r45+20];
	ld.shared.f32 	%f604, [%r49+2560];
	fma.rn.f32 	%f605, %f603, %f604, %f525;
	ld.shared.f32 	%f606, [%r49+2564];
	fma.rn.f32 	%f607, %f603, %f606, %f527;
	ld.shared.f32 	%f608, [%r49+2568];
	fma.rn.f32 	%f609, %f603, %f608, %f529;
	ld.shared.f32 	%f610, [%r49+2572];
	fma.rn.f32 	%f611, %f603, %f610, %f531;
	ld.shared.f32 	%f612, [%r49+2576];
	fma.rn.f32 	%f613, %f603, %f612, %f533;
	ld.shared.f32 	%f614, [%r49+2580];
	fma.rn.f32 	%f615, %f603, %f614, %f535;
	ld.shared.f32 	%f616, [%r49+2584];
	fma.rn.f32 	%f617, %f603, %f616, %f537;
	ld.shared.f32 	%f618, [%r49+2588];
	fma.rn.f32 	%f619, %f603, %f618, %f539;
	ld.shared.f32 	%f620, [%r45+52];
	fma.rn.f32 	%f621, %f620, %f604, %f541;
	fma.rn.f32 	%f622, %f620, %f606, %f542;
	fma.rn.f32 	%f623, %f620, %f608, %f543;
	fma.rn.f32 	%f624, %f620, %f610, %f544;
	fma.rn.f32 	%f625, %f620, %f612, %f545;
	fma.rn.f32 	%f626, %f620, %f614, %f546;
	fma.rn.f32 	%f627, %f620, %f616, %f547;
	fma.rn.f32 	%f628, %f620, %f618, %f548;
	ld.shared.f32 	%f629, [%r45+84];
	fma.rn.f32 	%f630, %f629, %f604, %f550;
	fma.rn.f32 	%f631, %f629, %f606, %f551;
	fma.rn.f32 	%f632, %f629, %f608, %f552;
	fma.rn.f32 	%f633, %f629, %f610, %f553;
	fma.rn.f32 	%f634, %f629, %f612, %f554;
	fma.rn.f32 	%f635, %f629, %f614, %f555;
	fma.rn.f32 	%f636, %f629, %f616, %f556;
	fma.rn.f32 	%f637, %f629, %f618, %f557;
	ld.shared.f32 	%f638, [%r45+116];
	fma.rn.f32 	%f639, %f638, %f604, %f559;
	fma.rn.f32 	%f640, %f638, %f606, %f560;
	fma.rn.f32 	%f641, %f638, %f608, %f561;
	fma.rn.f32 	%f642, %f638, %f610, %f562;
	fma.rn.f32 	%f643, %f638, %f612, %f563;
	fma.rn.f32 	%f644, %f638, %f614, %f564;
	fma.rn.f32 	%f645, %f638, %f616, %f565;
	fma.rn.f32 	%f646, %f638, %f618, %f566;
	ld.shared.f32 	%f647, [%r45+148];
	fma.rn.f32 	%f648, %f647, %f604, %f568;
	fma.rn.f32 	%f649, %f647, %f606, %f569;
	fma.rn.f32 	%f650, %f647, %f608, %f570;
	fma.rn.f32 	%f651, %f647, %f610, %f571;
	fma.rn.f32 	%f652, %f647, %f612, %f572;
	fma.rn.f32 	%f653, %f647, %f614, %f573;
	fma.rn.f32 	%f654, %f647, %f616, %f574;
	fma.rn.f32 	%f655, %f647, %f618, %f575;
	ld.shared.f32 	%f656, [%r45+180];
	fma.rn.f32 	%f657, %f656, %f604, %f577;
	fma.rn.f32 	%f658, %f656, %f606, %f578;
	fma.rn.f32 	%f659, %f656, %f608, %f579;
	fma.rn.f32 	%f660, %f656, %f610, %f580;
	fma.rn.f32 	%f661, %f656, %f612, %f581;
	fma.rn.f32 	%f662, %f656, %f614, %f582;
	fma.rn.f32 	%f663, %f656, %f616, %f583;
	fma.rn.f32 	%f664, %f656, %f618, %f584;
	ld.shared.f32 	%f665, [%r45+212];
	fma.rn.f32 	%f666, %f665, %f604, %f586;
	fma.rn.f32 	%f667, %f665, %f606, %f587;
	fma.rn.f32 	%f668, %f665, %f608, %f588;
	fma.rn.f32 	%f669, %f665, %f610, %f589;
	fma.rn.f32 	%f670, %f665, %f612, %f590;
	fma.rn.f32 	%f671, %f665, %f614, %f591;
	fma.rn.f32 	%f672, %f665, %f616, %f592;
	fma.rn.f32 	%f673, %f665, %f618, %f593;
	ld.shared.f32 	%f674, [%r45+244];
	fma.rn.f32 	%f675, %f674, %f604, %f595;
	fma.rn.f32 	%f676, %f674, %f606, %f596;
	fma.rn.f32 	%f677, %f674, %f608, %f597;
	fma.rn.f32 	%f678, %f674, %f610, %f598;
	fma.rn.f32 	%f679, %f674, %f612, %f599;
	fma.rn.f32 	%f680, %f674, %f614, %f600;
	fma.rn.f32 	%f681, %f674, %f616, %f601;
	fma.rn.f32 	%f682, %f674, %f618, %f602;
	ld.shared.f32 	%f683, [%r45+24];
	ld.shared.f32 	%f684, [%r49+3072];
	fma.rn.f32 	%f685, %f683, %f684, %f605;
	ld.shared.f32 	%f686, [%r49+3076];
	fma.rn.f32 	%f687, %f683, %f686, %f607;
	ld.shared.f32 	%f688, [%r49+3080];
	fma.rn.f32 	%f689, %f683, %f688, %f609;
	ld.shared.f32 	%f690, [%r49+3084];
	fma.rn.f32 	%f691, %f683, %f690, %f611;
	ld.shared.f32 	%f692, [%r49+3088];
	fma.rn.f32 	%f693, %f683, %f692, %f613;
	ld.shared.f32 	%f694, [%r49+3092];
	fma.rn.f32 	%f695, %f683, %f694, %f615;
	ld.shared.f32 	%f696, [%r49+3096];
	fma.rn.f32 	%f697, %f683, %f696, %f617;
	ld.shared.f32 	%f698, [%r49+3100];
	fma.rn.f32 	%f699, %f683, %f698, %f619;
	ld.shared.f32 	%f700, [%r45+56];
	fma.rn.f32 	%f701, %f700, %f684, %f621;
	fma.rn.f32 	%f702, %f700, %f686, %f622;
	fma.rn.f32 	%f703, %f700, %f688, %f623;
	fma.rn.f32 	%f704, %f700, %f690, %f624;
	fma.rn.f32 	%f705, %f700, %f692, %f625;
	fma.rn.f32 	%f706, %f700, %f694, %f626;
	fma.rn.f32 	%f707, %f700, %f696, %f627;
	fma.rn.f32 	%f708, %f700, %f698, %f628;
	ld.shared.f32 	%f709, [%r45+88];
	fma.rn.f32 	%f710, %f709, %f684, %f630;
	fma.rn.f32 	%f711, %f709, %f686, %f631;
	fma.rn.f32 	%f712, %f709, %f688, %f632;
	fma.rn.f32 	%f713, %f709, %f690, %f633;
	fma.rn.f32 	%f714, %f709, %f692, %f634;
	fma.rn.f32 	%f715, %f709, %f694, %f635;
	fma.rn.f32 	%f716, %f709, %f696, %f636;
	fma.rn.f32 	%f717, %f709, %f698, %f637;
	ld.shared.f32 	%f718, [%r45+120];
	fma.rn.f32 	%f719, %f718, %f684, %f639;
	fma.rn.f32 	%f720, %f718, %f686, %f640;
	fma.rn.f32 	%f721, %f718, %f688, %f641;
	fma.rn.f32 	%f722, %f718, %f690, %f642;
	fma.rn.f32 	%f723, %f718, %f692, %f643;
	fma.rn.f32 	%f724, %f718, %f694, %f644;
	fma.rn.f32 	%f725, %f718, %f696, %f645;
	fma.rn.f32 	%f726, %f718, %f698, %f646;
	ld.shared.f32 	%f727, [%r45+152];
	fma.rn.f32 	%f728, %f727, %f684, %f648;
	fma.rn.f32 	%f729, %f727, %f686, %f649;
	fma.rn.f32 	%f730, %f727, %f688, %f650;
	fma.rn.f32 	%f731, %f727, %f690, %f651;
	fma.rn.f32 	%f732, %f727, %f692, %f652;
	fma.rn.f32 	%f733, %f727, %f694, %f653;
	fma.rn.f32 	%f734, %f727, %f696, %f654;
	fma.rn.f32 	%f735, %f727, %f698, %f655;
	ld.shared.f32 	%f736, [%r45+184];
	fma.rn.f32 	%f737, %f736, %f684, %f657;
	fma.rn.f32 	%f738, %f736, %f686, %f658;
	fma.rn.f32 	%f739, %f736, %f688, %f659;
	fma.rn.f32 	%f740, %f736, %f690, %f660;
	fma.rn.f32 	%f741, %f736, %f692, %f661;
	fma.rn.f32 	%f742, %f736, %f694, %f662;
	fma.rn.f32 	%f743, %f736, %f696, %f663;
	fma.rn.f32 	%f744, %f736, %f698, %f664;
	ld.shared.f32 	%f745, [%r45+216];
	fma.rn.f32 	%f746, %f745, %f684, %f666;
	fma.rn.f32 	%f747, %f745, %f686, %f667;
	fma.rn.f32 	%f748, %f745, %f688, %f668;
	fma.rn.f32 	%f749, %f745, %f690, %f669;
	fma.rn.f32 	%f750, %f745, %f692, %f670;
	fma.rn.f32 	%f751, %f745, %f694, %f671;
	fma.rn.f32 	%f752, %f745, %f696, %f672;
	fma.rn.f32 	%f753, %f745, %f698, %f673;
	ld.shared.f32 	%f754, [%r45+248];
	fma.rn.f32 	%f755, %f754, %f684, %f675;
	fma.rn.f32 	%f756, %f754, %f686, %f676;
	fma.rn.f32 	%f757, %f754, %f688, %f677;
	fma.rn.f32 	%f758, %f754, %f690, %f678;
	fma.rn.f32 	%f759, %f754, %f692, %f679;
	fma.rn.f32 	%f760, %f754, %f694, %f680;
	fma.rn.f32 	%f761, %f754, %f696, %f681;
	fma.rn.f32 	%f762, %f754, %f698, %f682;
	ld.shared.f32 	%f763, [%r45+28];
	ld.shared.f32 	%f764, [%r49+3584];
	fma.rn.f32 	%f906, %f763, %f764, %f685;
	ld.shared.f32 	%f765, [%r49+3588];
	fma.rn.f32 	%f905, %f763, %f765, %f687;
	ld.shared.f32 	%f766, [%r49+3592];
	fma.rn.f32 	%f904, %f763, %f766, %f689;
	ld.shared.f32 	%f767, [%r49+3596];
	fma.rn.f32 	%f903, %f763, %f767, %f691;
	ld.shared.f32 	%f768, [%r49+3600];
	fma.rn.f32 	%f902, %f763, %f768, %f693;
	ld.shared.f32 	%f769, [%r49+3604];
	fma.rn.f32 	%f901, %f763, %f769, %f695;
	ld.shared.f32 	%f770, [%r49+3608];
	fma.rn.f32 	%f900, %f763, %f770, %f697;
	ld.shared.f32 	%f771, [%r49+3612];
	fma.rn.f32 	%f899, %f763, %f771, %f699;
	ld.shared.f32 	%f772, [%r45+60];
	fma.rn.f32 	%f898, %f772, %f764, %f701;
	fma.rn.f32 	%f897, %f772, %f765, %f702;
	fma.rn.f32 	%f896, %f772, %f766, %f703;
	fma.rn.f32 	%f895, %f772, %f767, %f704;
	fma.rn.f32 	%f894, %f772, %f768, %f705;
	fma.rn.f32 	%f893, %f772, %f769, %f706;
	fma.rn.f32 	%f892, %f772, %f770, %f707;
	fma.rn.f32 	%f891, %f772, %f771, %f708;
	ld.shared.f32 	%f773, [%r45+92];
	fma.rn.f32 	%f890, %f773, %f764, %f710;
	fma.rn.f32 	%f889, %f773, %f765, %f711;
	fma.rn.f32 	%f888, %f773, %f766, %f712;
	fma.rn.f32 	%f887, %f773, %f767, %f713;
	fma.rn.f32 	%f886, %f773, %f768, %f714;
	fma.rn.f32 	%f885, %f773, %f769, %f715;
	fma.rn.f32 	%f884, %f773, %f770, %f716;
	fma.rn.f32 	%f883, %f773, %f771, %f717;
	ld.shared.f32 	%f774, [%r45+124];
	fma.rn.f32 	%f882, %f774, %f764, %f719;
	fma.rn.f32 	%f881, %f774, %f765, %f720;
	fma.rn.f32 	%f880, %f774, %f766, %f721;
	fma.rn.f32 	%f879, %f774, %f767, %f722;
	fma.rn.f32 	%f878, %f774, %f768, %f723;
	fma.rn.f32 	%f877, %f774, %f769, %f724;
	fma.rn.f32 	%f876, %f774, %f770, %f725;
	fma.rn.f32 	%f875, %f774, %f771, %f726;
	ld.shared.f32 	%f775, [%r45+156];
	fma.rn.f32 	%f874, %f775, %f764, %f728;
	fma.rn.f32 	%f873, %f775, %f765, %f729;
	fma.rn.f32 	%f872, %f775, %f766, %f730;
	fma.rn.f32 	%f871, %f775, %f767, %f731;
	fma.rn.f32 	%f870, %f775, %f768, %f732;
	fma.rn.f32 	%f869, %f775, %f769, %f733;
	fma.rn.f32 	%f868, %f775, %f770, %f734;
	fma.rn.f32 	%f867, %f775, %f771, %f735;
	ld.shared.f32 	%f776, [%r45+188];
	fma.rn.f32 	%f866, %f776, %f764, %f737;
	fma.rn.f32 	%f865, %f776, %f765, %f738;
	fma.rn.f32 	%f864, %f776, %f766, %f739;
	fma.rn.f32 	%f863, %f776, %f767, %f740;
	fma.rn.f32 	%f862, %f776, %f768, %f741;
	fma.rn.f32 	%f861, %f776, %f769, %f742;
	fma.rn.f32 	%f860, %f776, %f770, %f743;
	fma.rn.f32 	%f859, %f776, %f771, %f744;
	ld.shared.f32 	%f777, [%r45+220];
	fma.rn.f32 	%f858, %f777, %f764, %f746;
	fma.rn.f32 	%f857, %f777, %f765, %f747;
	fma.rn.f32 	%f856, %f777, %f766, %f748;
	fma.rn.f32 	%f855, %f777, %f767, %f749;
	fma.rn.f32 	%f854, %f777, %f768, %f750;
	fma.rn.f32 	%f853, %f777, %f769, %f751;
	fma.rn.f32 	%f852, %f777, %f770, %f752;
	fma.rn.f32 	%f851, %f777, %f771, %f753;
	ld.shared.f32 	%f778, [%r45+252];
	fma.rn.f32 	%f850, %f778, %f764, %f755;
	fma.rn.f32 	%f849, %f778, %f765, %f756;
	fma.rn.f32 	%f848, %f778, %f766, %f757;
	fma.rn.f32 	%f847, %f778, %f767, %f758;
	fma.rn.f32 	%f846, %f778, %f768, %f759;
	fma.rn.f32 	%f845, %f778, %f769, %f760;
	fma.rn.f32 	%f844, %f778, %f770, %f761;
	fma.rn.f32 	%f843, %f778, %f771, %f762;
	bar.sync 	0;
	add.s32 	%r67, %r67, 1;
	setp.eq.s32 	%p2, %r67, 0;
	add.s32 	%r66, %r66, 8;
	shl.b32 	%r50, %r63, 3;
	add.s32 	%r65, %r65, %r50;
	@%p2 bra 	$L__BB1_3;
	bra.uni 	$L__BB1_2;
$L__BB1_3:
	ld.param.u32 	%r64, [_Z10shmemSgemmPfS_S_iii_param_4];
	ld.param.u64 	%rd23, [_Z10shmemSgemmPfS_S_iii_param_2];
	cvta.to.global.u64 	%rd10, %rd23;
	mov.u32 	%r51, %tid.y;
	shl.b32 	%r52, %r51, 3;
	mov.u32 	%r53, %ctaid.y;
	shl.b32 	%r54, %r53, 7;
	add.s32 	%r55, %r54, %r52;
	mov.u32 	%r56, %tid.x;
	shl.b32 	%r57, %r56, 3;
	mov.u32 	%r58, %ctaid.x;
	shl.b32 	%r59, %r58, 7;
	add.s32 	%r60, %r59, %r57;
	mad.lo.s32 	%r61, %r55, %r64, %r60;
	mul.wide.s32 	%rd11, %r61, 4;
	add.s64 	%rd12, %rd10, %rd11;
	st.global.v4.f32 	[%rd12], {%f906, %f905, %f904, %f903};
	st.global.v4.f32 	[%rd12+16], {%f902, %f901, %f900, %f899};
	mul.wide.s32 	%rd13, %r64, 4;
	add.s64 	%rd14, %rd12, %rd13;
	st.global.v4.f32 	[%rd14], {%f898, %f897, %f896, %f895};
	st.global.v4.f32 	[%rd14+16], {%f894, %f893, %f892, %f891};
	add.s64 	%rd15, %rd14, %rd13;
	st.global.v4.f32 	[%rd15], {%f890, %f889, %f888, %f887};
	st.global.v4.f32 	[%rd15+16], {%f886, %f885, %f884, %f883};
	add.s64 	%rd16, %rd15, %rd13;
	st.global.v4.f32 	[%rd16], {%f882, %f881, %f880, %f879};
	st.global.v4.f32 	[%rd16+16], {%f878, %f877, %f876, %f875};
	add.s64 	%rd17, %rd16, %rd13;
	st.global.v4.f32 	[%rd17], {%f874, %f873, %f872, %f871};
	st.global.v4.f32 	[%rd17+16], {%f870, %f869, %f868, %f867};
	add.s64 	%rd18, %rd17, %rd13;
	st.global.v4.f32 	[%rd18], {%f866, %f865, %f864, %f863};
	st.global.v4.f32 	[%rd18+16], {%f862, %f861, %f860, %f859};
	add.s64 	%rd19, %rd18, %rd13;
	st.global.v4.f32 	[%rd19], {%f858, %f857, %f856, %f855};
	st.global.v4.f32 	[%rd19+16], {%f854, %f853, %f852, %f851};
	add.s64 	%rd20, %rd19, %rd13;
	st.global.v4.f32 	[%rd20], {%f850, %f849, %f848, %f847};
	st.global.v4.f32 	[%rd20+16], {%f846, %f845, %f844, %f843};
	ret;

}
	// .globl	_Z14shmemNoBCSgemmPfS_S_iii
.visible .entry _Z14shmemNoBCSgemmPfS_S_iii(
	.param .u64 .ptr .align 1 _Z14shmemNoBCSgemmPfS_S_iii_param_0,
	.param .u64 .ptr .align 1 _Z14shmemNoBCSgemmPfS_S_iii_param_1,
	.param .u64 .ptr .align 1 _Z14shmemNoBCSgemmPfS_S_iii_param_2,
	.param .u32 _Z14shmemNoBCSgemmPfS_S_iii_param_3,
	.param .u32 _Z14shmemNoBCSgemmPfS_S_iii_param_4,
	.param .u32 _Z14shmemNoBCSgemmPfS_S_iii_param_5
)
{
	.reg .pred 	%p<3>;
	.reg .b32 	%r<72>;
	.reg .b32 	%f<907>;
	.reg .b64 	%rd<25>;
	// demoted variable
	.shared .align 4 .b8 _ZZ14shmemNoBCSgemmPfS_S_iiiE4shmA[4096];
	// demoted variable
	.shared .align 4 .b8 _ZZ14shmemNoBCSgemmPfS_S_iiiE4shmB[4096];
	ld.param.u32 	%r15, [_Z14shmemNoBCSgemmPfS_S_iii_param_5];
	mov.u32 	%r1, %tid.y;
	mov.u32 	%r2, %tid.x;
	mov.u32 	%r16, %ctaid.y;
	shl.b32 	%r3, %r16, 7;
	mov.u32 	%r17, %ctaid.x;
	shl.b32 	%r4, %r17, 7;
	setp.lt.s32 	%p1, %r15, 8;
	mov.f32 	%f843, 0f00000000;
	mov.f32 	%f844, %f843;
	mov.f32 	%f845, %f843;
	mov.f32 	%f846, %f843;
	mov.f32 	%f847, %f843;
	mov.f32 	%f848, %f843;
	mov.f32 	%f849, %f843;
	mov.f32 	%f850, %f843;
	mov.f32 	%f851, %f843;
	mov.f32 	%f852, %f843;
	mov.f32 	%f853, %f843;
	mov.f32 	%f854, %f843;
	mov.f32 	%f855, %f843;
	mov.f32 	%f856, %f843;
	mov.f32 	%f857, %f843;
	mov.f32 	%f858, %f843;
	mov.f32 	%f859, %f843;
	mov.f32 	%f860, %f843;
	mov.f32 	%f861, %f843;
	mov.f32 	%f862, %f843;
	mov.f32 	%f863, %f843;
	mov.f32 	%f864, %f843;
	mov.f32 	%f865, %f843;
	mov.f32 	%f866, %f843;
	mov.f32 	%f867, %f843;
	mov.f32 	%f868, %f843;
	mov.f32 	%f869, %f843;
	mov.f32 	%f870, %f843;
	mov.f32 	%f871, %f843;
	mov.f32 	%f872, %f843;
	mov.f32 	%f873, %f843;
	mov.f32 	%f874, %f843;
	mov.f32 	%f875, %f843;
	mov.f32 	%f876, %f843;
	mov.f32 	%f877, %f843;
	mov.f32 	%f878, %f843;
	mov.f32 	%f879, %f843;
	mov.f32 	%f880, %f843;
	mov.f32 	%f881, %f843;
	mov.f32 	%f882, %f843;
	mov.f32 	%f883, %f843;
	mov.f32 	%f884, %f843;
	mov.f32 	%f885, %f843;
	mov.f32 	%f886, %f843;
	mov.f32 	%f887, %f843;
	mov.f32 	%f888, %f843;
	mov.f32 	%f889, %f843;
	mov.f32 	%f890, %f843;
	mov.f32 	%f891, %f843;
	mov.f32 	%f892, %f843;
	mov.f32 	%f893, %f843;
	mov.f32 	%f894, %f843;
	mov.f32 	%f895, %f843;
	mov.f32 	%f896, %f843;
	mov.f32 	%f897, %f843;
	mov.f32 	%f898, %f843;
	mov.f32 	%f899, %f843;
	mov.f32 	%f900, %f843;
	mov.f32 	%f901, %f843;
	mov.f32 	%f902, %f843;
	mov.f32 	%f903, %f843;
	mov.f32 	%f904, %f843;
	mov.f32 	%f905, %f843;
	mov.f32 	%f906, %f843;
	@%p1 bra 	$L__BB2_3;
	ld.param.u32 	%r66, [_Z14shmemNoBCSgemmPfS_S_iii_param_4];
	mov.u32 	%r18, %ntid.x;
	mad.lo.s32 	%r19, %r1, %r18, %r2;
	shr.u32 	%r20, %r19, 1;
	shl.b32 	%r21, %r19, 2;
	shr.u32 	%r22, %r19, 5;
	and.b32  	%r23, %r21, 124;
	and.b32  	%r24, %r21, 4;
	add.s32 	%r25, %r3, %r20;
	shr.s32 	%r26, %r15, 31;
	shr.u32 	%r27, %r26, 29;
	add.s32 	%r28, %r15, %r27;
	shr.s32 	%r29, %r28, 3;
	neg.s32 	%r71, %r29;
	mad.lo.s32 	%r70, %r15, %r25, %r24;
	mad.lo.s32 	%r30, %r66, %r22, %r4;
	add.s32 	%r69, %r30, %r23;
	mov.f32 	%f843, 0f00000000;
$L__BB2_2:
	ld.param.u32 	%r67, [_Z14shmemNoBCSgemmPfS_S_iii_param_4];
	ld.param.u64 	%rd23, [_Z14shmemNoBCSgemmPfS_S_iii_param_1];
	ld.param.u64 	%rd22, [_Z14shmemNoBCSgemmPfS_S_iii_param_0];
	cvta.to.global.u64 	%rd4, %rd22;
	mul.wide.s32 	%rd5, %r70, 4;
	add.s64 	%rd6, %rd4, %rd5;
	ld.global.nc.v4.f32 	{%f195, %f196, %f197, %f198}, [%rd6];
	mov.u32 	%r31, %tid.y;
	mov.u32 	%r32, %ntid.x;
	mov.u32 	%r33, %tid.x;
	mad.lo.s32 	%r34, %r31, %r32, %r33;
	shl.b32 	%r35, %r34, 11;
	and.b32  	%r36, %r35, 2048;
	mov.u32 	%r37, _ZZ14shmemNoBCSgemmPfS_S_iiiE4shmA;
	add.s32 	%r38, %r37, %r36;
	shl.b32 	%r39, %r34, 1;
	and.b32  	%r40, %r39, -4;
	add.s32 	%r41, %r38, %r40;
	st.shared.f32 	[%r41], %f195;
	st.shared.f32 	[%r41+512], %f196;
	st.shared.f32 	[%r41+1024], %f197;
	st.shared.f32 	[%r41+1536], %f198;
	cvta.to.global.u64 	%rd7, %rd23;
	mul.wide.s32 	%rd8, %r69, 4;
	add.s64 	%rd9, %rd7, %rd8;
	ld.global.nc.v4.f32 	{%f199, %f200, %f201, %f202}, [%rd9];
	shl.b32 	%r42, %r34, 4;
	and.b32  	%r43, %r42, -512;
	mov.u32 	%r44, _ZZ14shmemNoBCSgemmPfS_S_iiiE4shmB;
	add.s32 	%r45, %r44, %r43;
	and.b32  	%r46, %r42, 496;
	add.s32 	%r47, %r45, %r46;
	st.shared.v4.f32 	[%r47], {%f199, %f200, %f201, %f202};
	bar.sync 	0;
	shl.b32 	%r48, %r31, 4;
	add.s32 	%r49, %r37, %r48;
	ld.shared.v4.f32 	{%f203, %f204, %f205, %f206}, [%r49];
	ld.shared.v4.f32 	{%f207, %f208, %f209, %f210}, [%r49+256];
	shl.b32 	%r50, %r33, 4;
	add.s32 	%r51, %r44, %r50;
	ld.shared.v4.f32 	{%f211, %f212, %f213, %f214}, [%r51];
	ld.shared.v4.f32 	{%f215, %f216, %f217, %f218}, [%r51+256];
	fma.rn.f32 	%f219, %f203, %f211, %f906;
	fma.rn.f32 	%f220, %f203, %f212, %f905;
	fma.rn.f32 	%f221, %f203, %f213, %f904;
	fma.rn.f32 	%f222, %f203, %f214, %f903;
	fma.rn.f32 	%f223, %f203, %f215, %f902;
	fma.rn.f32 	%f224, %f203, %f216, %f901;
	fma.rn.f32 	%f225, %f203, %f217, %f900;
	fma.rn.f32 	%f226, %f203, %f218, %f899;
	fma.rn.f32 	%f227, %f204, %f211, %f898;
	fma.rn.f32 	%f228, %f204, %f212, %f897;
	fma.rn.f32 	%f229, %f204, %f213, %f896;
	fma.rn.f32 	%f230, %f204, %f214, %f895;
	fma.rn.f32 	%f231, %f204, %f215, %f894;
	fma.rn.f32 	%f232, %f204, %f216, %f893;
	fma.rn.f32 	%f233, %f204, %f217, %f892;
	fma.rn.f32 	%f234, %f204, %f218, %f891;
	fma.rn.f32 	%f235, %f205, %f211, %f890;
	fma.rn.f32 	%f236, %f205, %f212, %f889;
	fma.rn.f32 	%f237, %f205, %f213, %f888;
	fma.rn.f32 	%f238, %f205, %f214, %f887;
	fma.rn.f32 	%f239, %f205, %f215, %f886;
	fma.rn.f32 	%f240, %f205, %f216, %f885;
	fma.rn.f32 	%f241, %f205, %f217, %f884;
	fma.rn.f32 	%f242, %f205, %f218, %f883;
	fma.rn.f32 	%f243, %f206, %f211, %f882;
	fma.rn.f32 	%f244, %f206, %f212, %f881;
	fma.rn.f32 	%f245, %f206, %f213, %f880;
	fma.rn.f32 	%f246, %f206, %f214, %f879;
	fma.rn.f32 	%f247, %f206, %f215, %f878;
	fma.rn.f32 	%f248, %f206, %f216, %f877;
	fma.rn.f32 	%f249, %f206, %f217, %f876;
	fma.rn.f32 	%f250, %f206, %f218, %f875;
	fma.rn.f32 	%f251, %f207, %f211, %f874;
	fma.rn.f32 	%f252, %f207, %f212, %f873;
	fma.rn.f32 	%f253, %f207, %f213, %f872;
	fma.rn.f32 	%f254, %f207, %f214, %f871;
	fma.rn.f32 	%f255, %f207, %f215, %f870;
	fma.rn.f32 	%f256, %f207, %f216, %f869;
	fma.rn.f32 	%f257, %f207, %f217, %f868;
	fma.rn.f32 	%f258, %f207, %f218, %f867;
	fma.rn.f32 	%f259, %f208, %f211, %f866;
	fma.rn.f32 	%f260, %f208, %f212, %f865;
	fma.rn.f32 	%f261, %f208, %f213, %f864;
	fma.rn.f32 	%f262, %f208, %f214, %f863;
	fma.rn.f32 	%f263, %f208, %f215, %f862;
	fma.rn.f32 	%f264, %f208, %f216, %f861;
	fma.rn.f32 	%f265, %f208, %f217, %f860;
	fma.rn.f32 	%f266, %f208, %f218, %f859;
	fma.rn.f32 	%f267, %f209, %f211, %f858;
	fma.rn.f32 	%f268, %f209, %f212, %f857;
	fma.rn.f32 	%f269, %f209, %f213, %f856;
	fma.rn.f32 	%f270, %f209, %f214, %f855;
	fma.rn.f32 	%f271, %f209, %f215, %f854;
	fma.rn.f32 	%f272, %f209, %f216, %f853;
	fma.rn.f32 	%f273, %f209, %f217, %f852;
	fma.rn.f32 	%f274, %f209, %f218, %f851;
	fma.rn.f32 	%f275, %f210, %f211, %f850;
	fma.rn.f32 	%f276, %f210, %f212, %f849;
	fma.rn.f32 	%f277, %f210, %f213, %f848;
	fma.rn.f32 	%f278, %f210, %f214, %f847;
	fma.rn.f32 	%f279, %f210, %f215, %f846;
	fma.rn.f32 	%f280, %f210, %f216, %f845;
	fma.rn.f32 	%f281, %f210, %f217, %f844;
	fma.rn.f32 	%f282, %f210, %f218, %f843;
	ld.shared.v4.f32 	{%f283, %f284, %f285, %f286}, [%r49+512];
	ld.shared.v4.f32 	{%f287, %f288, %f289, %f290}, [%r49+768];
	ld.shared.v4.f32 	{%f291, %f292, %f293, %f294}, [%r51+512];
	ld.shared.v4.f32 	{%f295, %f296, %f297, %f298}, [%r51+768];
	fma.rn.f32 	%f299, %f283, %f291, %f219;
	fma.rn.f32 	%f300, %f283, %f292, %f220;
	fma.rn.f32 	%f301, %f283, %f293, %f221;
	fma.rn.f32 	%f302, %f283, %f294, %f222;
	fma.rn.f32 	%f303, %f283, %f295, %f223;
	fma.rn.f32 	%f304, %f283, %f296, %f224;
	fma.rn.f32 	%f305, %f283, %f297, %f225;
	fma.rn.f32 	%f306, %f283, %f298, %f226;
	fma.rn.f32 	%f307, %f284, %f291, %f227;
	fma.rn.f32 	%f308, %f284, %f292, %f228;
	fma.rn.f32 	%f309, %f284, %f293, %f229;
	fma.rn.f32 	%f310, %f284, %f294, %f230;
	fma.rn.f32 	%f311, %f284, %f295, %f231;
	fma.rn.f32 	%f312, %f284, %f296, %f232;
	fma.rn.f32 	%f313, %f284, %f297, %f233;
	fma.rn.f32 	%f314, %f284, %f298, %f234;
	fma.rn.f32 	%f315, %f285, %f291, %f235;
	fma.rn.f32 	%f316, %f285, %f292, %f236;
	fma.rn.f32 	%f317, %f285, %f293, %f237;
	fma.rn.f32 	%f318, %f285, %f294, %f238;
	fma.rn.f32 	%f319, %f285, %f295, %f239;
	fma.rn.f32 	%f320, %f285, %f296, %f240;
	fma.rn.f32 	%f321, %f285, %f297, %f241;
	fma.rn.f32 	%f322, %f285, %f298, %f242;
	fma.rn.f32 	%f323, %f286, %f291, %f243;
	fma.rn.f32 	%f324, %f286, %f292, %f244;
	fma.rn.f32 	%f325, %f286, %f293, %f245;
	fma.rn.f32 	%f326, %f286, %f294, %f246;
	fma.rn.f32 	%f327, %f286, %f295, %f247;
	fma.rn.f32 	%f328, %f286, %f296, %f248;
	fma.rn.f32 	%f329, %f286, %f297, %f249;
	fma.rn.f32 	%f330, %f286, %f298, %f250;
	fma.rn.f32 	%f331, %f287, %f291, %f251;
	fma.rn.f32 	%f332, %f287, %f292, %f252;
	fma.rn.f32 	%f333, %f287, %f293, %f253;
	fma.rn.f32 	%f334, %f287, %f294, %f254;
	fma.rn.f32 	%f335, %f287, %f295, %f255;
	fma.rn.f32 	%f336, %f287, %f296, %f256;
	fma.rn.f32 	%f337, %f287, %f297, %f257;
	fma.rn.f32 	%f338, %f287, %f298, %f258;
	fma.rn.f32 	%f339, %f288, %f291, %f259;
	fma.rn.f32 	%f340, %f288, %f292, %f260;
	fma.rn.f32 	%f341, %f288, %f293, %f261;
	fma.rn.f32 	%f342, %f288, %f294, %f262;
	fma.rn.f32 	%f343, %f288, %f295, %f263;
	fma.rn.f32 	%f344, %f288, %f296, %f264;
	fma.rn.f32 	%f345, %f288, %f297, %f265;
	fma.rn.f32 	%f346, %f288, %f298, %f266;
	fma.rn.f32 	%f347, %f289, %f291, %f267;
	fma.rn.f32 	%f348, %f289, %f292, %f268;
	fma.rn.f32 	%f349, %f289, %f293, %f269;
	fma.rn.f32 	%f350, %f289, %f294, %f270;
	fma.rn.f32 	%f351, %f289, %f295, %f271;
	fma.rn.f32 	%f352, %f289, %f296, %f272;
	fma.rn.f32 	%f353, %f289, %f297, %f273;
	fma.rn.f32 	%f354, %f289, %f298, %f274;
	fma.rn.f32 	%f355, %f290, %f291, %f275;
	fma.rn.f32 	%f356, %f290, %f292, %f276;
	fma.rn.f32 	%f357, %f290, %f293, %f277;
	fma.rn.f32 	%f358, %f290, %f294, %f278;
	fma.rn.f32 	%f359, %f290, %f295, %f279;
	fma.rn.f32 	%f360, %f290, %f296, %f280;
	fma.rn.f32 	%f361, %f290, %f297, %f281;
	fma.rn.f32 	%f362, %f290, %f298, %f282;
	ld.shared.v4.f32 	{%f363, %f364, %f365, %f366}, [%r49+1024];
	ld.shared.v4.f32 	{%f367, %f368, %f369, %f370}, [%r49+1280];
	ld.shared.v4.f32 	{%f371, %f372, %f373, %f374}, [%r51+1024];
	ld.shared.v4.f32 	{%f375, %f376, %f377, %f378}, [%r51+1280];
	fma.rn.f32 	%f379, %f363, %f371, %f299;
	fma.rn.f32 	%f380, %f363, %f372, %f300;
	fma.rn.f32 	%f381, %f363, %f373, %f301;
	fma.rn.f32 	%f382, %f363, %f374, %f302;
	fma.rn.f32 	%f383, %f363, %f375, %f303;
	fma.rn.f32 	%f384, %f363, %f376, %f304;
	fma.rn.f32 	%f385, %f363, %f377, %f305;
	fma.rn.f32 	%f386, %f363, %f378, %f306;
	fma.rn.f32 	%f387, %f364, %f371, %f307;
	fma.rn.f32 	%f388, %f364, %f372, %f308;
	fma.rn.f32 	%f389, %f364, %f373, %f309;
	fma.rn.f32 	%f390, %f364, %f374, %f310;
	fma.rn.f32 	%f391, %f364, %f375, %f311;
	fma.rn.f32 	%f392, %f364, %f376, %f312;
	fma.rn.f32 	%f393, %f364, %f377, %f313;
	fma.rn.f32 	%f394, %f364, %f378, %f314;
	fma.rn.f32 	%f395, %f365, %f371, %f315;
	fma.rn.f32 	%f396, %f365, %f372, %f316;
	fma.rn.f32 	%f397, %f365, %f373, %f317;
	fma.rn.f32 	%f398, %f365, %f374, %f318;
	fma.rn.f32 	%f399, %f365, %f375, %f319;
	fma.rn.f32 	%f400, %f365, %f376, %f320;
	fma.rn.f32 	%f401, %f365, %f377, %f321;
	fma.rn.f32 	%f402, %f365, %f378, %f322;
	fma.rn.f32 	%f403, %f366, %f371, %f323;
	fma.rn.f32 	%f404, %f366, %f372, %f324;
	fma.rn.f32 	%f405, %f366, %f373, %f325;
	fma.rn.f32 	%f406, %f366, %f374, %f326;
	fma.rn.f32 	%f407, %f366, %f375, %f327;
	fma.rn.f32 	%f408, %f366, %f376, %f328;
	fma.rn.f32 	%f409, %f366, %f377, %f329;
	fma.rn.f32 	%f410, %f366, %f378, %f330;
	fma.rn.f32 	%f411, %f367, %f371, %f331;
	fma.rn.f32 	%f412, %f367, %f372, %f332;
	fma.rn.f32 	%f413, %f367, %f373, %f333;
	fma.rn.f32 	%f414, %f367, %f374, %f334;
	fma.rn.f32 	%f415, %f367, %f375, %f335;
	fma.rn.f32 	%f416, %f367, %f376, %f336;
	fma.rn.f32 	%f417, %f367, %f377, %f337;
	fma.rn.f32 	%f418, %f367, %f378, %f338;
	fma.rn.f32 	%f419, %f368, %f371, %f339;
	fma.rn.f32 	%f420, %f368, %f372, %f340;
	fma.rn.f32 	%f421, %f368, %f373, %f341;
	fma.rn.f32 	%f422, %f368, %f374, %f342;
	fma.rn.f32 	%f423, %f368, %f375, %f343;
	fma.rn.f32 	%f424, %f368, %f376, %f344;
	fma.rn.f32 	%f425, %f368, %f377, %f345;
	fma.rn.f32 	%f426, %f368, %f378, %f346;
	fma.rn.f32 	%f427, %f369, %f371, %f347;
	fma.rn.f32 	%f428, %f369, %f372, %f348;
	fma.rn.f32 	%f429, %f369, %f373, %f349;
	fma.rn.f32 	%f430, %f369, %f374, %f350;
	fma.rn.f32 	%f431, %f369, %f375, %f351;
	fma.rn.f32 	%f432, %f369, %f376, %f352;
	fma.rn.f32 	%f433, %f369, %f377, %f353;
	fma.rn.f32 	%f434, %f369, %f378, %f354;
	fma.rn.f32 	%f435, %f370, %f371, %f355;
	fma.rn.f32 	%f436, %f370, %f372, %f356;
	fma.rn.f32 	%f437, %f370, %f373, %f357;
	fma.rn.f32 	%f438, %f370, %f374, %f358;
	fma.rn.f32 	%f439, %f370, %f375, %f359;
	fma.rn.f32 	%f440, %f370, %f376, %f360;
	fma.rn.f32 	%f441, %f370, %f377, %f361;
	fma.rn.f32 	%f442, %f370, %f378, %f362;
	ld.shared.v4.f32 	{%f443, %f444, %f445, %f446}, [%r49+1536];
	ld.shared.v4.f32 	{%f447, %f448, %f449, %f450}, [%r49+1792];
	ld.shared.v4.f32 	{%f451, %f452, %f453, %f454}, [%r51+1536];
	ld.shared.v4.f32 	{%f455, %f456, %f457, %f458}, [%r51+1792];
	fma.rn.f32 	%f459, %f443, %f451, %f379;
	fma.rn.f32 	%f460, %f443, %f452, %f380;
	fma.rn.f32 	%f461, %f443, %f453, %f381;
	fma.rn.f32 	%f462, %f443, %f454, %f382;
	fma.rn.f32 	%f463, %f443, %f455, %f383;
	fma.rn.f32 	%f464, %f443, %f456, %f384;
	fma.rn.f32 	%f465, %f443, %f457, %f385;
	fma.rn.f32 	%f466, %f443, %f458, %f386;
	fma.rn.f32 	%f467, %f444, %f451, %f387;
	fma.rn.f32 	%f468, %f444, %f452, %f388;
	fma.rn.f32 	%f469, %f444, %f453, %f389;
	fma.rn.f32 	%f470, %f444, %f454, %f390;
	fma.rn.f32 	%f471, %f444, %f455, %f391;
	fma.rn.f32 	%f472, %f444, %f456, %f392;
	fma.rn.f32 	%f473, %f444, %f457, %f393;
	fma.rn.f32 	%f474, %f444, %f458, %f394;
	fma.rn.f32 	%f475, %f445, %f451, %f395;
	fma.rn.f32 	%f476, %f445, %f452, %f396;
	fma.rn.f32 	%f477, %f445, %f453, %f397;
	fma.rn.f32 	%f478, %f445, %f454, %f398;
	fma.rn.f32 	%f479, %f445, %f455, %f399;
	fma.rn.f32 	%f480, %f445, %f456, %f400;
	fma.rn.f32 	%f481, %f445, %f457, %f401;
	fma.rn.f32 	%f482, %f445, %f458, %f402;
	fma.rn.f32 	%f483, %f446, %f451, %f403;
	fma.rn.f32 	%f484, %f446, %f452, %f404;
	fma.rn.f32 	%f485, %f446, %f453, %f405;
	fma.rn.f32 	%f486, %f446, %f454, %f406;
	fma.rn.f32 	%f487, %f446, %f455, %f407;
	fma.rn.f32 	%f488, %f446, %f456, %f408;
	fma.rn.f32 	%f489, %f446, %f457, %f409;
	fma.rn.f32 	%f490, %f446, %f458, %f410;
	fma.rn.f32 	%f491, %f447, %f451, %f411;
	fma.rn.f32 	%f492, %f447, %f452, %f412;
	fma.rn.f32 	%f493, %f447, %f453, %f413;
	fma.rn.f32 	%f494, %f447, %f454, %f414;
	fma.rn.f32 	%f495, %f447, %f455, %f415;
	fma.rn.f32 	%f496, %f447, %f456, %f416;
	fma.rn.f32 	%f497, %f447, %f457, %f417;
	fma.rn.f32 	%f498, %f447, %f458, %f418;
	fma.rn.f32 	%f499, %f448, %f451, %f419;
	fma.rn.f32 	%f500, %f448, %f452, %f420;
	fma.rn.f32 	%f501, %f448, %f453, %f421;
	fma.rn.f32 	%f502, %f448, %f454, %f422;
	fma.rn.f32 	%f503, %f448, %f455, %f423;
	fma.rn.f32 	%f504, %f448, %f456, %f424;
	fma.rn.f32 	%f505, %f448, %f457, %f425;
	fma.rn.f32 	%f506, %f448, %f458, %f426;
	fma.rn.f32 	%f507, %f449, %f451, %f427;
	fma.rn.f32 	%f508, %f449, %f452, %f428;
	fma.rn.f32 	%f509, %f449, %f453, %f429;
	fma.rn.f32 	%f510, %f449, %f454, %f430;
	fma.rn.f32 	%f511, %f449, %f455, %f431;
	fma.rn.f32 	%f512, %f449, %f456, %f432;
	fma.rn.f32 	%f513, %f449, %f457, %f433;
	fma.rn.f32 	%f514, %f449, %f458, %f434;
	fma.rn.f32 	%f515, %f450, %f451, %f435;
	fma.rn.f32 	%f516, %f450, %f452, %f436;
	fma.rn.f32 	%f517, %f450, %f453, %f437;
	fma.rn.f32 	%f518, %f450, %f454, %f438;
	fma.rn.f32 	%f519, %f450, %f455, %f439;
	fma.rn.f32 	%f520, %f450, %f456, %f440;
	fma.rn.f32 	%f521, %f450, %f457, %f441;
	fma.rn.f32 	%f522, %f450, %f458, %f442;
	ld.shared.v4.f32 	{%f523, %f524, %f525, %f526}, [%r49+2048];
	ld.shared.v4.f32 	{%f527, %f528, %f529, %f530}, [%r49+2304];
	ld.shared.v4.f32 	{%f531, %f532, %f533, %f534}, [%r51+2048];
	ld.shared.v4.f32 	{%f535, %f536, %f537, %f538}, [%r51+2304];
	fma.rn.f32 	%f539, %f523, %f531, %f459;
	fma.rn.f32 	%f540, %f523, %f532, %f460;
	fma.rn.f32 	%f541, %f523, %f533, %f461;
	fma.rn.f32 	%f542, %f523, %f534, %f462;
	fma.rn.f32 	%f543, %f523, %f535, %f463;
	fma.rn.f32 	%f544, %f523, %f536, %f464;
	fma.rn.f32 	%f545, %f523, %f537, %f465;
	fma.rn.f32 	%f546, %f523, %f538, %f466;
	fma.rn.f32 	%f547, %f524, %f531, %f467;
	fma.rn.f32 	%f548, %f524, %f532, %f468;
	fma.rn.f32 	%f549, %f524, %f533, %f469;
	fma.rn.f32 	%f550, %f524, %f534, %f470;
	fma.rn.f32 	%f551, %f524, %f535, %f471;
	fma.rn.f32 	%f552, %f524, %f536, %f472;
	fma.rn.f32 	%f553, %f524, %f537, %f473;
	fma.rn.f32 	%f554, %f524, %f538, %f474;
	fma.rn.f32 	%f555, %f525, %f531, %f475;
	fma.rn.f32 	%f556, %f525, %f532, %f476;
	fma.rn.f32 	%f557, %f525, %f533, %f477;
	fma.rn.f32 	%f558, %f525, %f534, %f478;
	fma.rn.f32 	%f559, %f525, %f535, %f479;
	fma.rn.f32 	%f560, %f525, %f536, %f480;
	fma.rn.f32 	%f561, %f525, %f537, %f481;
	fma.rn.f32 	%f562, %f525, %f538, %f482;
	fma.rn.f32 	%f563, %f526, %f531, %f483;
	fma.rn.f32 	%f564, %f526, %f532, %f484;
	fma.rn.f32 	%f565, %f526, %f533, %f485;
	fma.rn.f32 	%f566, %f526, %f534, %f486;
	fma.rn.f32 	%f567, %f526, %f535, %f487;
	fma.rn.f32 	%f568, %f526, %f536, %f488;
	fma.rn.f32 	%f569, %f526, %f537, %f489;
	fma.rn.f32 	%f570, %f526, %f538, %f490;
	fma.rn.f32 	%f571, %f527, %f531, %f491;
	fma.rn.f32 	%f572, %f527, %f532, %f492;
	fma.rn.f32 	%f573, %f527, %f533, %f493;
	fma.rn.f32 	%f574, %f527, %f534, %f494;
	fma.rn.f32 	%f575, %f527, %f535, %f495;
	fma.rn.f32 	%f576, %f527, %f536, %f496;
	fma.rn.f32 	%f577, %f527, %f537, %f497;
	fma.rn.f32 	%f578, %f527, %f538, %f498;
	fma.rn.f32 	%f579, %f528, %f531, %f499;
	fma.rn.f32 	%f580, %f528, %f532, %f500;
	fma.rn.f32 	%f581, %f528, %f533, %f501;
	fma.rn.f32 	%f582, %f528, %f534, %f502;
	fma.rn.f32 	%f583, %f528, %f535, %f503;
	fma.rn.f32 	%f584, %f528, %f536, %f504;
	fma.rn.f32 	%f585, %f528, %f537, %f505;
	fma.rn.f32 	%f586, %f528, %f538, %f506;
	fma.rn.f32 	%f587, %f529, %f531, %f507;
	fma.rn.f32 	%f588, %f529, %f532, %f508;
	fma.rn.f32 	%f589, %f529, %f533, %f509;
	fma.rn.f32 	%f590, %f529, %f534, %f510;
	fma.rn.f32 	%f591, %f529, %f535, %f511;
	fma.rn.f32 	%f592, %f529, %f536, %f512;
	fma.rn.f32 	%f593, %f529, %f537, %f513;
	fma.rn.f32 	%f594, %f529, %f538, %f514;
	fma.rn.f32 	%f595, %f530, %f531, %f515;
	fma.rn.f32 	%f596, %f530, %f532, %f516;
	fma.rn.f32 	%f597, %f530, %f533, %f517;
	fma.rn.f32 	%f598, %f530, %f534, %f518;
	fma.rn.f32 	%f599, %f530, %f535, %f519;
	fma.rn.f32 	%f600, %f530, %f536, %f520;
	fma.rn.f32 	%f601, %f530, %f537, %f521;
	fma.rn.f32 	%f602, %f530, %f538, %f522;
	ld.shared.v4.f32 	{%f603, %f604, %f605, %f606}, [%r49+2560];
	ld.shared.v4.f32 	{%f607, %f608, %f609, %f610}, [%r49+2816];
	ld.shared.v4.f32 	{%f611, %f612, %f613, %f614}, [%r51+2560];
	ld.shared.v4.f32 	{%f615, %f616, %f617, %f618}, [%r51+2816];
	fma.rn.f32 	%f619, %f603, %f611, %f539;
	fma.rn.f32 	%f620, %f603, %f612, %f540;
	fma.rn.f32 	%f621, %f603, %f613, %f541;
	fma.rn.f32 	%f622, %f603, %f614, %f542;
	fma.rn.f32 	%f623, %f603, %f615, %f543;
	fma.rn.f32 	%f624, %f603, %f616, %f544;
	fma.rn.f32 	%f625, %f603, %f617, %f545;
	fma.rn.f32 	%f626, %f603, %f618, %f546;
	fma.rn.f32 	%f627, %f604, %f611, %f547;
	fma.rn.f32 	%f628, %f604, %f612, %f548;
	fma.rn.f32 	%f629, %f604, %f613, %f549;
	fma.rn.f32 	%f630, %f604, %f614, %f550;
	fma.rn.f32 	%f631, %f604, %f615, %f551;
	fma.rn.f32 	%f632, %f604, %f616, %f552;
	fma.rn.f32 	%f633, %f604, %f617, %f553;
	fma.rn.f32 	%f634, %f604, %f618, %f554;
	fma.rn.f32 	%f635, %f605, %f611, %f555;
	fma.rn.f32 	%f636, %f605, %f612, %f556;
	fma.rn.f32 	%f637, %f605, %f613, %f557;
	fma.rn.f32 	%f638, %f605, %f614, %f558;
	fma.rn.f32 	%f639, %f605, %f615, %f559;
	fma.rn.f32 	%f640, %f605, %f616, %f560;
	fma.rn.f32 	%f641, %f605, %f617, %f561;
	fma.rn.f32 	%f642, %f605, %f618, %f562;
	fma.rn.f32 	%f643, %f606, %f611, %f563;
	fma.rn.f32 	%f644, %f606, %f612, %f564;
	fma.rn.f32 	%f645, %f606, %f613, %f565;
	fma.rn.f32 	%f646, %f606, %f614, %f566;
	fma.rn.f32 	%f647, %f606, %f615, %f567;
	fma.rn.f32 	%f648, %f606, %f616, %f568;
	fma.rn.f32 	%f649, %f606, %f617, %f569;
	fma.rn.f32 	%f650, %f606, %f618, %f570;
	fma.rn.f32 	%f651, %f607, %f611, %f571;
	fma.rn.f32 	%f652, %f607, %f612, %f572;
	fma.rn.f32 	%f653, %f607, %f613, %f573;
	fma.rn.f32 	%f654, %f607, %f614, %f574;
	fma.rn.f32 	%f655, %f607, %f615, %f575;
	fma.rn.f32 	%f656, %f607, %f616, %f576;
	fma.rn.f32 	%f657, %f607, %f617, %f577;
	fma.rn.f32 	%f658, %f607, %f618, %f578;
	fma.rn.f32 	%f659, %f608, %f611, %f579;
	fma.rn.f32 	%f660, %f608, %f612, %f580;
	fma.rn.f32 	%f661, %f608, %f613, %f581;
	fma.rn.f32 	%f662, %f608, %f614, %f582;
	fma.rn.f32 	%f663, %f608, %f615, %f583;
	fma.rn.f32 	%f664, %f608, %f616, %f584;
	fma.rn.f32 	%f665, %f608, %f617, %f585;
	fma.rn.f32 	%f666, %f608, %f618, %f586;
	fma.rn.f32 	%f667, %f609, %f611, %f587;
	fma.rn.f32 	%f668, %f609, %f612, %f588;
	fma.rn.f32 	%f669, %f609, %f613, %f589;
	fma.rn.f32 	%f670, %f609, %f614, %f590;
	fma.rn.f32 	%f671, %f609, %f615, %f591;
	fma.rn.f32 	%f672, %f609, %f616, %f592;
	fma.rn.f32 	%f673, %f609, %f617, %f593;
	fma.rn.f32 	%f674, %f609, %f618, %f594;
	fma.rn.f32 	%f675, %f610, %f611, %f595;
	fma.rn.f32 	%f676, %f610, %f612, %f596;
	fma.rn.f32 	%f677, %f610, %f613, %f597;
	fma.rn.f32 	%f678, %f610, %f614, %f598;
	fma.rn.f32 	%f679, %f610, %f615, %f599;
	fma.rn.f32 	%f680, %f610, %f616, %f600;
	fma.rn.f32 	%f681, %f610, %f617, %f601;
	fma.rn.f32 	%f682, %f610, %f618, %f602;
	ld.shared.v4.f32 	{%f683, %f684, %f685, %f686}, [%r49+3072];
	ld.shared.v4.f32 	{%f687, %f688, %f689, %f690}, [%r49+3328];
	ld.shared.v4.f32 	{%f691, %f692, %f693, %f694}, [%r51+3072];
	ld.shared.v4.f32 	{%f695, %f696, %f697, %f698}, [%r51+3328];
	fma.rn.f32 	%f699, %f683, %f691, %f619;
	fma.rn.f32 	%f700, %f683, %f692, %f620;
	fma.rn.f32 	%f701, %f683, %f693, %f621;
	fma.rn.f32 	%f702, %f683, %f694, %f622;
	fma.rn.f32 	%f703, %f683, %f695, %f623;
	fma.rn.f32 	%f704, %f683, %f696, %f624;
	fma.rn.f32 	%f705, %f683, %f697, %f625;
	fma.rn.f32 	%f706, %f683, %f698, %f626;
	fma.rn.f32 	%f707, %f684, %f691, %f627;
	fma.rn.f32 	%f708, %f684, %f692, %f628;
	fma.rn.f32 	%f709, %f684, %f693, %f629;
	fma.rn.f32 	%f710, %f684, %f694, %f630;
	fma.rn.f32 	%f711, %f684, %f695, %f631;
	fma.rn.f32 	%f712, %f684, %f696, %f632;
	fma.rn.f32 	%f713, %f684, %f697, %f633;
	fma.rn.f32 	%f714, %f684, %f698, %f634;
	fma.rn.f32 	%f715, %f685, %f691, %f635;
	fma.rn.f32 	%f716, %f685, %f692, %f636;
	fma.rn.f32 	%f717, %f685, %f693, %f637;
	fma.rn.f32 	%f718, %f685, %f694, %f638;
	fma.rn.f32 	%f719, %f685, %f695, %f639;
	fma.rn.f32 	%f720, %f685, %f696, %f640;
	fma.rn.f32 	%f721, %f685, %f697, %f641;
	fma.rn.f32 	%f722, %f685, %f698, %f642;
	fma.rn.f32 	%f723, %f686, %f691, %f643;
	fma.rn.f32 	%f724, %f686, %f692, %f644;
	fma.rn.f32 	%f725, %f686, %f693, %f645;
	fma.rn.f32 	%f726, %f686, %f694, %f646;
	fma.rn.f32 	%f727, %f686, %f695, %f647;
	fma.rn.f32 	%f728, %f686, %f696, %f648;
	fma.rn.f32 	%f729, %f686, %f697, %f649;
	fma.rn.f32 	%f730, %f686, %f698, %f650;
	fma.rn.f32 	%f731, %f687, %f691, %f651;
	fma.rn.f32 	%f732, %f687, %f692, %f652;
	fma.rn.f32 	%f733, %f687, %f693, %f653;
	fma.rn.f32 	%f734, %f687, %f694, %f654;
	fma.rn.f32 	%f735, %f687, %f695, %f655;
	fma.rn.f32 	%f736, %f687, %f696, %f656;
	fma.rn.f32 	%f737, %f687, %f697, %f657;
	fma.rn.f32 	%f738, %f687, %f698, %f658;
	fma.rn.f32 	%f739, %f688, %f691, %f659;
	fma.rn.f32 	%f740, %f688, %f692, %f660;
	fma.rn.f32 	%f741, %f688, %f693, %f661;
	fma.rn.f32 	%f742, %f688, %f694, %f662;
	fma.rn.f32 	%f743, %f688, %f695, %f663;
	fma.rn.f32 	%f744, %f688, %f696, %f664;
	fma.rn.f32 	%f745, %f688, %f697, %f665;
	fma.rn.f32 	%f746, %f688, %f698, %f666;
	fma.rn.f32 	%f747, %f689, %f691, %f667;
	fma.rn.f32 	%f748, %f689, %f692, %f668;
	fma.rn.f32 	%f749, %f689, %f693, %f669;
	fma.rn.f32 	%f750, %f689, %f694, %f670;
	fma.rn.f32 	%f751, %f689, %f695, %f671;
	fma.rn.f32 	%f752, %f689, %f696, %f672;
	fma.rn.f32 	%f753, %f689, %f697, %f673;
	fma.rn.f32 	%f754, %f689, %f698, %f674;
	fma.rn.f32 	%f755, %f690, %f691, %f675;
	fma.rn.f32 	%f756, %f690, %f692, %f676;
	fma.rn.f32 	%f757, %f690, %f693, %f677;
	fma.rn.f32 	%f758, %f690, %f694, %f678;
	fma.rn.f32 	%f759, %f690, %f695, %f679;
	fma.rn.f32 	%f760, %f690, %f696, %f680;
	fma.rn.f32 	%f761, %f690, %f697, %f681;
	fma.rn.f32 	%f762, %f690, %f698, %f682;
	ld.shared.v4.f32 	{%f763, %f764, %f765, %f766}, [%r49+3584];
	ld.shared.v4.f32 	{%f767, %f768, %f769, %f770}, [%r49+3840];
	ld.shared.v4.f32 	{%f771, %f772, %f773, %f774}, [%r51+3584];
	ld.shared.v4.f32 	{%f775, %f776, %f777, %f778}, [%r51+3840];
	fma.rn.f32 	%f906, %f763, %f771, %f699;
	fma.rn.f32 	%f905, %f763, %f772, %f700;
	fma.rn.f32 	%f904, %f763, %f773, %f701;
	fma.rn.f32 	%f903, %f763, %f774, %f702;
	fma.rn.f32 	%f902, %f763, %f775, %f703;
	fma.rn.f32 	%f901, %f763, %f776, %f704;
	fma.rn.f32 	%f900, %f763, %f777, %f705;
	fma.rn.f32 	%f899, %f763, %f778, %f706;
	fma.rn.f32 	%f898, %f764, %f771, %f707;
	fma.rn.f32 	%f897, %f764, %f772, %f708;
	fma.rn.f32 	%f896, %f764, %f773, %f709;
	fma.rn.f32 	%f895, %f764, %f774, %f710;
	fma.rn.f32 	%f894, %f764, %f775, %f711;
	fma.rn.f32 	%f893, %f764, %f776, %f712;
	fma.rn.f32 	%f892, %f764, %f777, %f713;
	fma.rn.f32 	%f891, %f764, %f778, %f714;
	fma.rn.f32 	%f890, %f765, %f771, %f715;
	fma.rn.f32 	%f889, %f765, %f772, %f716;
	fma.rn.f32 	%f888, %f765, %f773, %f717;
	fma.rn.f32 	%f887, %f765, %f774, %f718;
	fma.rn.f32 	%f886, %f765, %f775, %f719;
	fma.rn.f32 	%f885, %f765, %f776, %f720;
	fma.rn.f32 	%f884, %f765, %f777, %f721;
	fma.rn.f32 	%f883, %f765, %f778, %f722;
	fma.rn.f32 	%f882, %f766, %f771, %f723;
	fma.rn.f32 	%f881, %f766, %f772, %f724;
	fma.rn.f32 	%f880, %f766, %f773, %f725;
	fma.rn.f32 	%f879, %f766, %f774, %f726;
	fma.rn.f32 	%f878, %f766, %f775, %f727;
	fma.rn.f32 	%f877, %f766, %f776, %f728;
	fma.rn.f32 	%f876, %f766, %f777, %f729;
	fma.rn.f32 	%f875, %f766, %f778, %f730;
	fma.rn.f32 	%f874, %f767, %f771, %f731;
	fma.rn.f32 	%f873, %f767, %f772, %f732;
	fma.rn.f32 	%f872, %f767, %f773, %f733;
	fma.rn.f32 	%f871, %f767, %f774, %f734;
	fma.rn.f32 	%f870, %f767, %f775, %f735;
	fma.rn.f32 	%f869, %f767, %f776, %f736;
	fma.rn.f32 	%f868, %f767, %f777, %f737;
	fma.rn.f32 	%f867, %f767, %f778, %f738;
	fma.rn.f32 	%f866, %f768, %f771, %f739;
	fma.rn.f32 	%f865, %f768, %f772, %f740;
	fma.rn.f32 	%f864, %f768, %f773, %f741;
	fma.rn.f32 	%f863, %f768, %f774, %f742;
	fma.rn.f32 	%f862, %f768, %f775, %f743;
	fma.rn.f32 	%f861, %f768, %f776, %f744;
	fma.rn.f32 	%f860, %f768, %f777, %f745;
	fma.rn.f32 	%f859, %f768, %f778, %f746;
	fma.rn.f32 	%f858, %f769, %f771, %f747;
	fma.rn.f32 	%f857, %f769, %f772, %f748;
	fma.rn.f32 	%f856, %f769, %f773, %f749;
	fma.rn.f32 	%f855, %f769, %f774, %f750;
	fma.rn.f32 	%f854, %f769, %f775, %f751;
	fma.rn.f32 	%f853, %f769, %f776, %f752;
	fma.rn.f32 	%f852, %f769, %f777, %f753;
	fma.rn.f32 	%f851, %f769, %f778, %f754;
	fma.rn.f32 	%f850, %f770, %f771, %f755;
	fma.rn.f32 	%f849, %f770, %f772, %f756;
	fma.rn.f32 	%f848, %f770, %f773, %f757;
	fma.rn.f32 	%f847, %f770, %f774, %f758;
	fma.rn.f32 	%f846, %f770, %f775, %f759;
	fma.rn.f32 	%f845, %f770, %f776, %f760;
	fma.rn.f32 	%f844, %f770, %f777, %f761;
	fma.rn.f32 	%f843, %f770, %f778, %f762;
	bar.sync 	0;
	add.s32 	%r71, %r71, 1;
	setp.eq.s32 	%p2, %r71, 0;
	add.s32 	%r70, %r70, 8;
	shl.b32 	%r52, %r67, 3;
	add.s32 	%r69, %r69, %r52;
	@%p2 bra 	$L__BB2_3;
	bra.uni 	$L__BB2_2;
$L__BB2_3:
	ld.param.u32 	%r68, [_Z14shmemNoBCSgemmPfS_S_iii_param_4];
	ld.param.u64 	%rd24, [_Z14shmemNoBCSgemmPfS_S_iii_param_2];
	cvta.to.global.u64 	%rd10, %rd24;
	mov.u32 	%r53, %tid.y;
	shl.b32 	%r54, %r53, 2;
	mov.u32 	%r55, %ctaid.y;
	shl.b32 	%r56, %r55, 7;
	add.s32 	%r57, %r56, %r54;
	mov.u32 	%r58, %tid.x;
	shl.b32 	%r59, %r58, 2;
	mov.u32 	%r60, %ctaid.x;
	shl.b32 	%r61, %r60, 7;
	add.s32 	%r62, %r61, %r59;
	mad.lo.s32 	%r63, %r57, %r68, %r62;
	mul.wide.s32 	%rd11, %r63, 4;
	add.s64 	%rd12, %rd10, %rd11;
	st.global.v4.f32 	[%rd12], {%f906, %f905, %f904, %f903};
	st.global.v4.f32 	[%rd12+256], {%f902, %f901, %f900, %f899};
	mul.wide.s32 	%rd13, %r68, 4;
	add.s64 	%rd14, %rd12, %rd13;
	st.global.v4.f32 	[%rd14], {%f898, %f897, %f896, %f895};
	st.global.v4.f32 	[%rd14+256], {%f894, %f893, %f892, %f891};
	add.s64 	%rd15, %rd14, %rd13;
	st.global.v4.f32 	[%rd15], {%f890, %f889, %f888, %f887};
	st.global.v4.f32 	[%rd15+256], {%f886, %f885, %f884, %f883};
	add.s64 	%rd16, %rd15, %rd13;
	st.global.v4.f32 	[%rd16], {%f882, %f881, %f880, %f879};
	st.global.v4.f32 	[%rd16+256], {%f878, %f877, %f876, %f875};
	add.s32 	%r64, %r57, 64;
	mad.lo.s32 	%r65, %r64, %r68, %r62;
	mul.wide.s32 	%rd17, %r65, 4;
	add.s64 	%rd18, %rd10, %rd17;
	st.global.v4.f32 	[%rd18], {%f874, %f873, %f872, %f871};
	st.global.v4.f32 	[%rd18+256], {%f870, %f869, %f868, %f867};
	add.s64 	%rd19, %rd18, %rd13;
	st.global.v4.f32 	[%rd19], {%f866, %f865, %f864, %f863};
	st.global.v4.f32 	[%rd19+256], {%f862, %f861, %f860, %f859};
	add.s64 	%rd20, %rd19, %rd13;
	st.global.v4.f32 	[%rd20], {%f858, %f857, %f856, %f855};
	st.global.v4.f32 	[%rd20+256], {%f854, %f853, %f852, %f851};
	add.s64 	%rd21, %rd20, %rd13;
	st.global.v4.f32 	[%rd21], {%f850, %f849, %f848, %f847};
	st.global.v4.f32 	[%rd21+256], {%f846, %f845, %f844, %f843};
	ret;

}
	// .globl	_Z23shmemNoBCDoubleBufSgemmPfS_S_iii
.visible .entry _Z23shmemNoBCDoubleBufSgemmPfS_S_iii(
	.param .u64 .ptr .align 1 _Z23shmemNoBCDoubleBufSgemmPfS_S_iii_param_0,
	.param .u64 .ptr .align 1 _Z23shmemNoBCDoubleBufSgemmPfS_S_iii_param_1,
	.param .u64 .ptr .align 1 _Z23shmemNoBCDoubleBufSgemmPfS_S_iii_param_2,
	.param .u32 _Z23shmemNoBCDoubleBufSgemmPfS_S_iii_param_3,
	.param .u32 _Z23shmemNoBCDoubleBufSgemmPfS_S_iii_param_4,
	.param .u32 _Z23shmemNoBCDoubleBufSgemmPfS_S_iii_param_5
)
{
	.reg .pred 	%p<3>;
	.reg .b32 	%r<111>;
	.reg .b32 	%f<1555>;
	.reg .b64 	%rd<31>;
	// demoted variable
	.shared .align 4 .b8 _ZZ23shmemNoBCDoubleBufSgemmPfS_S_iiiE4shmA[8192];
	// demoted variable
	.shared .align 4 .b8 _ZZ23shmemNoBCDoubleBufSgemmPfS_S_iiiE4shmB[8192];
	ld.param.u64 	%rd1, [_Z23shmemNoBCDoubleBufSgemmPfS_S_iii_param_0];
	ld.param.u64 	%rd2, [_Z23shmemNoBCDoubleBufSgemmPfS_S_iii_param_1];
	ld.param.u32 	%r17, [_Z23shmemNoBCDoubleBufSgemmPfS_S_iii_param_4];
	ld.param.u32 	%r18, [_Z23shmemNoBCDoubleBufSgemmPfS_S_iii_param_5];
	cvta.to.global.u64 	%rd4, %rd2;
	cvta.to.global.u64 	%rd5, %rd1;
	mov.u32 	%r19, %tid.y;
	mov.u32 	%r20, %ntid.x;
	mov.u32 	%r21, %tid.x;
	mad.lo.s32 	%r22, %r19, %r20, %r21;
	shr.u32 	%r23, %r22, 1;
	shl.b32 	%r24, %r22, 2;
	and.b32  	%r25, %r24, 4;
	shr.u32 	%r1, %r22, 5;
	and.b32  	%r2, %r24, 124;
	mov.u32 	%r26, %ctaid.y;
	shl.b32 	%r27, %r26, 7;
	add.s32 	%r28, %r27, %r23;
	mov.u32 	%r29, %ctaid.x;
	shl.b32 	%r3, %r29, 7;
	or.b32  	%r30, %r2, %r3;
	mad.lo.s32 	%r4, %r18, %r28, %r25;
	mul.wide.s32 	%rd6, %r4, 4;
	add.s64 	%rd7, %rd5, %rd6;
	ld.global.nc.v4.f32 	{%f194, %f195, %f196, %f197}, [%rd7];
	shl.b32 	%r31, %r22, 11;
	and.b32  	%r32, %r31, 2048;
	mov.u32 	%r33, _ZZ23shmemNoBCDoubleBufSgemmPfS_S_iiiE4shmA;
	add.s32 	%r34, %r33, %r32;
	shl.b32 	%r35, %r23, 2;
	add.s32 	%r36, %r34, %r35;
	st.shared.f32 	[%r36], %f194;
	st.shared.f32 	[%r36+512], %f195;
	st.shared.f32 	[%r36+1024], %f196;
	st.shared.f32 	[%r36+1536], %f197;
	mad.lo.s32 	%r37, %r17, %r1, %r30;
	shl.b32 	%r38, %r1, 9;
	mov.u32 	%r39, _ZZ23shmemNoBCDoubleBufSgemmPfS_S_iiiE4shmB;
	add.s32 	%r40, %r39, %r38;
	shl.b32 	%r41, %r22, 4;
	and.b32  	%r42, %r41, 496;
	add.s32 	%r43, %r40, %r42;
	mul.wide.s32 	%rd8, %r37, 4;
	add.s64 	%rd9, %rd4, %rd8;
	ld.global.nc.v4.f32 	{%f198, %f199, %f200, %f201}, [%rd9];
	st.shared.v4.f32 	[%r43], {%f198, %f199, %f200, %f201};
	bar.sync 	0;
	shr.s32 	%r44, %r18, 31;
	shr.u32 	%r45, %r44, 29;
	add.s32 	%r46, %r18, %r45;
	shr.s32 	%r5, %r46, 3;
	setp.lt.s32 	%p1, %r18, 16;
	mov.f32 	%f1491, 0f00000000;
	mov.f32 	%f1492, %f1491;
	mov.f32 	%f1493, %f1491;
	mov.f32 	%f1494, %f1491;
	mov.f32 	%f1495, %f1491;
	mov.f32 	%f1496, %f1491;
	mov.f32 	%f1497, %f1491;
	mov.f32 	%f1498, %f1491;
	mov.f32 	%f1499, %f1491;
	mov.f32 	%f1500, %f1491;
	mov.f32 	%f1501, %f1491;
	mov.f32 	%f1502, %f1491;
	mov.f32 	%f1503, %f1491;
	mov.f32 	%f1504, %f1491;
	mov.f32 	%f1505, %f1491;
	mov.f32 	%f1506, %f1491;
	mov.f32 	%f1507, %f1491;
	mov.f32 	%f1508, %f1491;
	mov.f32 	%f1509, %f1491;
	mov.f32 	%f1510, %f1491;
	mov.f32 	%f1511, %f1491;
	mov.f32 	%f1512, %f1491;
	mov.f32 	%f1513, %f1491;
	mov.f32 	%f1514, %f1491;
	mov.f32 	%f1515, %f1491;
	mov.f32 	%f1516, %f1491;
	mov.f32 	%f1517, %f1491;
	mov.f32 	%f1518, %f1491;
	mov.f32 	%f1519, %f1491;
	mov.f32 	%f1520, %f1491;
	mov.f32 	%f1521, %f1491;
	mov.f32 	%f1522, %f1491;
	mov.f32 	%f1523, %f1491;
	mov.f32 	%f1524, %f1491;
	mov.f32 	%f1525, %f1491;
	mov.f32 	%f1526, %f1491;
	mov.f32 	%f1527, %f1491;
	mov.f32 	%f1528, %f1491;
	mov.f32 	%f1529, %f1491;
	mov.f32 	%f1530, %f1491;
	mov.f32 	%f1531, %f1491;
	mov.f32 	%f1532, %f1491;
	mov.f32 	%f1533, %f1491;
	mov.f32 	%f1534, %f1491;
	mov.f32 	%f1535, %f1491;
	mov.f32 	%f1536, %f1491;
	mov.f32 	%f1537, %f1491;
	mov.f32 	%f1538, %f1491;
	mov.f32 	%f1539, %f1491;
	mov.f32 	%f1540, %f1491;
	mov.f32 	%f1541, %f1491;
	mov.f32 	%f1542, %f1491;
	mov.f32 	%f1543, %f1491;
	mov.f32 	%f1544, %f1491;
	mov.f32 	%f1545, %f1491;
	mov.f32 	%f1546, %f1491;
	mov.f32 	%f1547, %f1491;
	mov.f32 	%f1548, %f1491;
	mov.f32 	%f1549, %f1491;
	mov.f32 	%f1550, %f1491;
	mov.f32 	%f1551, %f1491;
	mov.f32 	%f1552, %f1491;
	mov.f32 	%f1553, %f1491;
	mov.f32 	%f1554, %f1491;
	@%p1 bra 	$L__BB3_3;
	ld.param.u32 	%r104, [_Z23shmemNoBCDoubleBufSgemmPfS_S_iii_param_4];
	max.s32 	%r48, %r5, 2;
	neg.s32 	%r110, %r48;
	add.s32 	%r109, %r4, 8;
	add.s32 	%r49, %r1, 8;
	mad.lo.s32 	%r50, %r104, %r49, %r3;
	add.s32 	%r108, %r50, %r2;
	mov.f32 	%f1491, 0f00000000;
	mov.b32 	%r107, 0;
$L__BB3_2:
	ld.param.u32 	%r105, [_Z23shmemNoBCDoubleBufSgemmPfS_S_iii_param_4];
	ld.param.u64 	%rd29, [_Z23shmemNoBCDoubleBufSgemmPfS_S_iii_param_1];
	ld.param.u64 	%rd28, [_Z23shmemNoBCDoubleBufSgemmPfS_S_iii_param_0];
	mul.wide.s32 	%rd10, %r109, 4;
	cvta.to.global.u64 	%rd11, %rd28;
	add.s64 	%rd12, %rd11, %rd10;
	add.s32 	%r107, %r107, 1;
	ld.global.nc.v4.f32 	{%f203, %f204, %f205, %f206}, [%rd12];
	cvta.to.global.u64 	%rd13, %rd29;
	mul.wide.s32 	%rd14, %r108, 4;
	add.s64 	%rd15, %rd13, %rd14;
	ld.global.nc.v4.f32 	{%f207, %f208, %f209, %f210}, [%rd15];
	shl.b32 	%r51, %r107, 12;
	and.b32  	%r52, %r51, 4096;
	xor.b32  	%r53, %r52, 4096;
	mov.u32 	%r54, _ZZ23shmemNoBCDoubleBufSgemmPfS_S_iiiE4shmA;
	add.s32 	%r55, %r54, %r53;
	mov.u32 	%r56, _ZZ23shmemNoBCDoubleBufSgemmPfS_S_iiiE4shmB;
	add.s32 	%r57, %r56, %r53;
	mov.u32 	%r58, %tid.y;
	shl.b32 	%r59, %r58, 4;
	add.s32 	%r60, %r55, %r59;
	ld.shared.v4.f32 	{%f211, %f212, %f213, %f214}, [%r60];
	ld.shared.v4.f32 	{%f215, %f216, %f217, %f218}, [%r60+256];
	mov.u32 	%r61, %tid.x;
	shl.b32 	%r62, %r61, 4;
	add.s32 	%r63, %r57, %r62;
	ld.shared.v4.f32 	{%f219, %f220, %f221, %f222}, [%r63];
	ld.shared.v4.f32 	{%f223, %f224, %f225, %f226}, [%r63+256];
	fma.rn.f32 	%f227, %f211, %f219, %f1554;
	fma.rn.f32 	%f228, %f211, %f220, %f1553;
	fma.rn.f32 	%f229, %f211, %f221, %f1552;
	fma.rn.f32 	%f230, %f211, %f222, %f1551;
	fma.rn.f32 	%f231, %f211, %f223, %f1550;
	fma.rn.f32 	%f232, %f211, %f224, %f1549;
	fma.rn.f32 	%f233, %f211, %f225, %f1548;
	fma.rn.f32 	%f234, %f211, %f226, %f1547;
	fma.rn.f32 	%f235, %f212, %f219, %f1546;
	fma.rn.f32 	%f236, %f212, %f220, %f1545;
	fma.rn.f32 	%f237, %f212, %f221, %f1544;
	fma.rn.f32 	%f238, %f212, %f222, %f1543;
	fma.rn.f32 	%f239, %f212, %f223, %f1542;
	fma.rn.f32 	%f240, %f212, %f224, %f1541;
	fma.rn.f32 	%f241, %f212, %f225, %f1540;
	fma.rn.f32 	%f242, %f212, %f226, %f1539;
	fma.rn.f32 	%f243, %f213, %f219, %f1538;
	fma.rn.f32 	%f244, %f213, %f220, %f1537;
	fma.rn.f32 	%f245, %f213, %f221, %f1536;
	fma.rn.f32 	%f246, %f213, %f222, %f1535;
	fma.rn.f32 	%f247, %f213, %f223, %f1534;
	fma.rn.f32 	%f248, %f213, %f224, %f1533;
	fma.rn.f32 	%f249, %f213, %f225, %f1532;
	fma.rn.f32 	%f250, %f213, %f226, %f1531;
	fma.rn.f32 	%f251, %f214, %f219, %f1530;
	fma.rn.f32 	%f252, %f214, %f220, %f1529;
	fma.rn.f32 	%f253, %f214, %f221, %f1528;
	fma.rn.f32 	%f254, %f214, %f222, %f1527;
	fma.rn.f32 	%f255, %f214, %f223, %f1526;
	fma.rn.f32 	%f256, %f214, %f224, %f1525;
	fma.rn.f32 	%f257, %f214, %f225, %f1524;
	fma.rn.f32 	%f258, %f214, %f226, %f1523;
	fma.rn.f32 	%f259, %f215, %f219, %f1522;
	fma.rn.f32 	%f260, %f215, %f220, %f1521;
	fma.rn.f32 	%f261, %f215, %f221, %f1520;
	fma.rn.f32 	%f262, %f215, %f222, %f1519;
	fma.rn.f32 	%f263, %f215, %f223, %f1518;
	fma.rn.f32 	%f264, %f215, %f224, %f1517;
	fma.rn.f32 	%f265, %f215, %f225, %f1516;
	fma.rn.f32 	%f266, %f215, %f226, %f1515;
	fma.rn.f32 	%f267, %f216, %f219, %f1514;
	fma.rn.f32 	%f268, %f216, %f220, %f1513;
	fma.rn.f32 	%f269, %f216, %f221, %f1512;
	fma.rn.f32 	%f270, %f216, %f222, %f1511;
	fma.rn.f32 	%f271, %f216, %f223, %f1510;
	fma.rn.f32 	%f272, %f216, %f224, %f1509;
	fma.rn.f32 	%f273, %f216, %f225, %f1508;
	fma.rn.f32 	%f274, %f216, %f226, %f1507;
	fma.rn.f32 	%f275, %f217, %f219, %f1506;
	fma.rn.f32 	%f276, %f217, %f220, %f1505;
	fma.rn.f32 	%f277, %f217, %f221, %f1504;
	fma.rn.f32 	%f278, %f217, %f222, %f1503;
	fma.rn.f32 	%f279, %f217, %f223, %f1502;
	fma.rn.f32 	%f280, %f217, %f224, %f1501;
	fma.rn.f32 	%f281, %f217, %f225, %f1500;
	fma.rn.f32 	%f282, %f217, %f226, %f1499;
	fma.rn.f32 	%f283, %f218, %f219, %f1498;
	fma.rn.f32 	%f284, %f218, %f220, %f1497;
	fma.rn.f32 	%f285, %f218, %f221, %f1496;
	fma.rn.f32 	%f286, %f218, %f222, %f1495;
	fma.rn.f32 	%f287, %f218, %f223, %f1494;
	fma.rn.f32 	%f288, %f218, %f224, %f1493;
	fma.rn.f32 	%f289, %f218, %f225, %f1492;
	fma.rn.f32 	%f290, %f218, %f226, %f1491;
	ld.shared.v4.f32 	{%f291, %f292, %f293, %f294}, [%r60+512];
	ld.shared.v4.f32 	{%f295, %f296, %f297, %f298}, [%r60+768];
	ld.shared.v4.f32 	{%f299, %f300, %f301, %f302}, [%r63+512];
	ld.shared.v4.f32 	{%f303, %f304, %f305, %f306}, [%r63+768];
	fma.rn.f32 	%f307, %f291, %f299, %f227;
	fma.rn.f32 	%f308, %f291, %f300, %f228;
	fma.rn.f32 	%f309, %f291, %f301, %f229;
	fma.rn.f32 	%f310, %f291, %f302, %f230;
	fma.rn.f32 	%f311, %f291, %f303, %f231;
	fma.rn.f32 	%f312, %f291, %f304, %f232;
	fma.rn.f32 	%f313, %f291, %f305, %f233;
	fma.rn.f32 	%f314, %f291, %f306, %f234;
	fma.rn.f32 	%f315, %f292, %f299, %f235;
	fma.rn.f32 	%f316, %f292, %f300, %f236;
	fma.rn.f32 	%f317, %f292, %f301, %f237;
	fma.rn.f32 	%f318, %f292, %f302, %f238;
	fma.rn.f32 	%f319, %f292, %f303, %f239;
	fma.rn.f32 	%f320, %f292, %f304, %f240;
	fma.rn.f32 	%f321, %f292, %f305, %f241;
	fma.rn.f32 	%f322, %f292, %f306, %f242;
	fma.rn.f32 	%f323, %f293, %f299, %f243;
	fma.rn.f32 	%f324, %f293, %f300, %f244;
	fma.rn.f32 	%f325, %f293, %f301, %f245;
	fma.rn.f32 	%f326, %f293, %f302, %f246;
	fma.rn.f32 	%f327, %f293, %f303, %f247;
	fma.rn.f32 	%f328, %f293, %f304, %f248;
	fma.rn.f32 	%f329, %f293, %f305, %f249;
	fma.rn.f32 	%f330, %f293, %f306, %f250;
	fma.rn.f32 	%f331, %f294, %f299, %f251;
	fma.rn.f32 	%f332, %f294, %f300, %f252;
	fma.rn.f32 	%f333, %f294, %f301, %f253;
	fma.rn.f32 	%f334, %f294, %f302, %f254;
	fma.rn.f32 	%f335, %f294, %f303, %f255;
	fma.rn.f32 	%f336, %f294, %f304, %f256;
	fma.rn.f32 	%f337, %f294, %f305, %f257;
	fma.rn.f32 	%f338, %f294, %f306, %f258;
	fma.rn.f32 	%f339, %f295, %f299, %f259;
	fma.rn.f32 	%f340, %f295, %f300, %f260;
	fma.rn.f32 	%f341, %f295, %f301, %f261;
	fma.rn.f32 	%f342, %f295, %f302, %f262;
	fma.rn.f32 	%f343, %f295, %f303, %f263;
	fma.rn.f32 	%f344, %f295, %f304, %f264;
	fma.rn.f32 	%f345, %f295, %f305, %f265;
	fma.rn.f32 	%f346, %f295, %f306, %f266;
	fma.rn.f32 	%f347, %f296, %f299, %f267;
	fma.rn.f32 	%f348, %f296, %f300, %f268;
	fma.rn.f32 	%f349, %f296, %f301, %f269;
	fma.rn.f32 	%f350, %f296, %f302, %f270;
	fma.rn.f32 	%f351, %f296, %f303, %f271;
	fma.rn.f32 	%f352, %f296, %f304, %f272;
	fma.rn.f32 	%f353, %f296, %f305, %f273;
	fma.rn.f32 	%f354, %f296, %f306, %f274;
	fma.rn.f32 	%f355, %f297, %f299, %f275;
	fma.rn.f32 	%f356, %f297, %f300, %f276;
	fma.rn.f32 	%f357, %f297, %f301, %f277;
	fma.rn.f32 	%f358, %f297, %f302, %f278;
	fma.rn.f32 	%f359, %f297, %f303, %f279;
	fma.rn.f32 	%f360, %f297, %f304, %f280;
	fma.rn.f32 	%f361, %f297, %f305, %f281;
	fma.rn.f32 	%f362, %f297, %f306, %f282;
	fma.rn.f32 	%f363, %f298, %f299, %f283;
	fma.rn.f32 	%f364, %f298, %f300, %f284;
	fma.rn.f32 	%f365, %f298, %f301, %f285;
	fma.rn.f32 	%f366, %f298, %f302, %f286;
	fma.rn.f32 	%f367, %f298, %f303, %f287;
	fma.rn.f32 	%f368, %f298, %f304, %f288;
	fma.rn.f32 	%f369, %f298, %f305, %f289;
	fma.rn.f32 	%f370, %f298, %f306, %f290;
	ld.shared.v4.f32 	{%f371, %f372, %f373, %f374}, [%r60+1024];
	ld.shared.v4.f32 	{%f375, %f376, %f377, %f378}, [%r60+1280];
	ld.shared.v4.f32 	{%f379, %f380, %f381, %f382}, [%r63+1024];
	ld.shared.v4.f32 	{%f383, %f384, %f385, %f386}, [%r63+1280];
	fma.rn.f32 	%f387, %f371, %f379, %f307;
	fma.rn.f32 	%f388, %f371, %f380, %f308;
	fma.rn.f32 	%f389, %f371, %f381, %f309;
	fma.rn.f32 	%f390, %f371, %f382, %f310;
	fma.rn.f32 	%f391, %f371, %f383, %f311;
	fma.rn.f32 	%f392, %f371, %f384, %f312;
	fma.rn.f32 	%f393, %f371, %f385, %f313;
	fma.rn.f32 	%f394, %f371, %f386, %f314;
	fma.rn.f32 	%f395, %f372, %f379, %f315;
	fma.rn.f32 	%f396, %f372, %f380, %f316;
	fma.rn.f32 	%f397, %f372, %f381, %f317;
	fma.rn.f32 	%f398, %f372, %f382, %f318;
	fma.rn.f32 	%f399, %f372, %f383, %f319;
	fma.rn.f32 	%f400, %f372, %f384, %f320;
	fma.rn.f32 	%f401, %f372, %f385, %f321;
	fma.rn.f32 	%f402, %f372, %f386, %f322;
	fma.rn.f32 	%f403, %f373, %f379, %f323;
	fma.rn.f32 	%f404, %f373, %f380, %f324;
	fma.rn.f32 	%f405, %f373, %f381, %f325;
	fma.rn.f32 	%f406, %f373, %f382, %f326;
	fma.rn.f32 	%f407, %f373, %f383, %f327;
	fma.rn.f32 	%f408, %f373, %f384, %f328;
	fma.rn.f32 	%f409, %f373, %f385, %f329;
	fma.rn.f32 	%f410, %f373, %f386, %f330;
	fma.rn.f32 	%f411, %f374, %f379, %f331;
	fma.rn.f32 	%f412, %f374, %f380, %f332;
	fma.rn.f32 	%f413, %f374, %f381, %f333;
	fma.rn.f32 	%f414, %f374, %f382, %f334;
	fma.rn.f32 	%f415, %f374, %f383, %f335;
	fma.rn.f32 	%f416, %f374, %f384, %f336;
	fma.rn.f32 	%f417, %f374, %f385, %f337;
	fma.rn.f32 	%f418, %f374, %f386, %f338;
	fma.rn.f32 	%f419, %f375, %f379, %f339;
	fma.rn.f32 	%f420, %f375, %f380, %f340;
	fma.rn.f32 	%f421, %f375, %f381, %f341;
	fma.rn.f32 	%f422, %f375, %f382, %f342;
	fma.rn.f32 	%f423, %f375, %f383, %f343;
	fma.rn.f32 	%f424, %f375, %f384, %f344;
	fma.rn.f32 	%f425, %f375, %f385, %f345;
	fma.rn.f32 	%f426, %f375, %f386, %f346;
	fma.rn.f32 	%f427, %f376, %f379, %f347;
	fma.rn.f32 	%f428, %f376, %f380, %f348;
	fma.rn.f32 	%f429, %f376, %f381, %f349;
	fma.rn.f32 	%f430, %f376, %f382, %f350;
	fma.rn.f32 	%f431, %f376, %f383, %f351;
	fma.rn.f32 	%f432, %f376, %f384, %f352;
	fma.rn.f32 	%f433, %f376, %f385, %f353;
	fma.rn.f32 	%f434, %f376, %f386, %f354;
	fma.rn.f32 	%f435, %f377, %f379, %f355;
	fma.rn.f32 	%f436, %f377, %f380, %f356;
	fma.rn.f32 	%f437, %f377, %f381, %f357;
	fma.rn.f32 	%f438, %f377, %f382, %f358;
	fma.rn.f32 	%f439, %f377, %f383, %f359;
	fma.rn.f32 	%f440, %f377, %f384, %f360;
	fma.rn.f32 	%f441, %f377, %f385, %f361;
	fma.rn.f32 	%f442, %f377, %f386, %f362;
	fma.rn.f32 	%f443, %f378, %f379, %f363;
	fma.rn.f32 	%f444, %f378, %f380, %f364;
	fma.rn.f32 	%f445, %f378, %f381, %f365;
	fma.rn.f32 	%f446, %f378, %f382, %f366;
	fma.rn.f32 	%f447, %f378, %f383, %f367;
	fma.rn.f32 	%f448, %f378, %f384, %f368;
	fma.rn.f32 	%f449, %f378, %f385, %f369;
	fma.rn.f32 	%f450, %f378, %f386, %f370;
	ld.shared.v4.f32 	{%f451, %f452, %f453, %f454}, [%r60+1536];
	ld.shared.v4.f32 	{%f455, %f456, %f457, %f458}, [%r60+1792];
	ld.shared.v4.f32 	{%f459, %f460, %f461, %f462}, [%r63+1536];
	ld.shared.v4.f32 	{%f463, %f464, %f465, %f466}, [%r63+1792];
	fma.rn.f32 	%f467, %f451, %f459, %f387;
	fma.rn.f32 	%f468, %f451, %f460, %f388;
	fma.rn.f32 	%f469, %f451, %f461, %f389;
	fma.rn.f32 	%f470, %f451, %f462, %f390;
	fma.rn.f32 	%f471, %f451, %f463, %f391;
	fma.rn.f32 	%f472, %f451, %f464, %f392;
	fma.rn.f32 	%f473, %f451, %f465, %f393;
	fma.rn.f32 	%f474, %f451, %f466, %f394;
	fma.rn.f32 	%f475, %f452, %f459, %f395;
	fma.rn.f32 	%f476, %f452, %f460, %f396;
	fma.rn.f32 	%f477, %f452, %f461, %f397;
	fma.rn.f32 	%f478, %f452, %f462, %f398;
	fma.rn.f32 	%f479, %f452, %f463, %f399;
	fma.rn.f32 	%f480, %f452, %f464, %f400;
	fma.rn.f32 	%f481, %f452, %f465, %f401;
	fma.rn.f32 	%f482, %f452, %f466, %f402;
	fma.rn.f32 	%f483, %f453, %f459, %f403;
	fma.rn.f32 	%f484, %f453, %f460, %f404;
	fma.rn.f32 	%f485, %f453, %f461, %f405;
	fma.rn.f32 	%f486, %f453, %f462, %f406;
	fma.rn.f32 	%f487, %f453, %f463, %f407;
	fma.rn.f32 	%f488, %f453, %f464, %f408;
	fma.rn.f32 	%f489, %f453, %f465, %f409;
	fma.rn.f32 	%f490, %f453, %f466, %f410;
	fma.rn.f32 	%f491, %f454, %f459, %f411;
	fma.rn.f32 	%f492, %f454, %f460, %f412;
	fma.rn.f32 	%f493, %f454, %f461, %f413;
	fma.rn.f32 	%f494, %f454, %f462, %f414;
	fma.rn.f32 	%f495, %f454, %f463, %f415;
	fma.rn.f32 	%f496, %f454, %f464, %f416;
	fma.rn.f32 	%f497, %f454, %f465, %f417;
	fma.rn.f32 	%f498, %f454, %f466, %f418;
	fma.rn.f32 	%f499, %f455, %f459, %f419;
	fma.rn.f32 	%f500, %f455, %f460, %f420;
	fma.rn.f32 	%f501, %f455, %f461, %f421;
	fma.rn.f32 	%f502, %f455, %f462, %f422;
	fma.rn.f32 	%f503, %f455, %f463, %f423;
	fma.rn.f32 	%f504, %f455, %f464, %f424;
	fma.rn.f32 	%f505, %f455, %f465, %f425;
	fma.rn.f32 	%f506, %f455, %f466, %f426;
	fma.rn.f32 	%f507, %f456, %f459, %f427;
	fma.rn.f32 	%f508, %f456, %f460, %f428;
	fma.rn.f32 	%f509, %f456, %f461, %f429;
	fma.rn.f32 	%f510, %f456, %f462, %f430;
	fma.rn.f32 	%f511, %f456, %f463, %f431;
	fma.rn.f32 	%f512, %f456, %f464, %f432;
	fma.rn.f32 	%f513, %f456, %f465, %f433;
	fma.rn.f32 	%f514, %f456, %f466, %f434;
	fma.rn.f32 	%f515, %f457, %f459, %f435;
	fma.rn.f32 	%f516, %f457, %f460, %f436;
	fma.rn.f32 	%f517, %f457, %f461, %f437;
	fma.rn.f32 	%f518, %f457, %f462, %f438;
	fma.rn.f32 	%f519, %f457, %f463, %f439;
	fma.rn.f32 	%f520, %f457, %f464, %f440;
	fma.rn.f32 	%f521, %f457, %f465, %f441;
	fma.rn.f32 	%f522, %f457, %f466, %f442;
	fma.rn.f32 	%f523, %f458, %f459, %f443;
	fma.rn.f32 	%f524, %f458, %f460, %f444;
	fma.rn.f32 	%f525, %f458, %f461, %f445;
	fma.rn.f32 	%f526, %f458, %f462, %f446;
	fma.rn.f32 	%f527, %f458, %f463, %f447;
	fma.rn.f32 	%f528, %f458, %f464, %f448;
	fma.rn.f32 	%f529, %f458, %f465, %f449;
	fma.rn.f32 	%f530, %f458, %f466, %f450;
	ld.shared.v4.f32 	{%f531, %f532, %f533, %f534}, [%r60+2048];
	ld.shared.v4.f32 	{%f535, %f536, %f537, %f538}, [%r60+2304];
	ld.shared.v4.f32 	{%f539, %f540, %f541, %f542}, [%r63+2048];
	ld.shared.v4.f32 	{%f543, %f544, %f545, %f546}, [%r63+2304];
	fma.rn.f32 	%f547, %f531, %f539, %f467;
	fma.rn.f32 	%f548, %f531, %f540, %f468;
	fma.rn.f32 	%f549, %f531, %f541, %f469;
	fma.rn.f32 	%f550, %f531, %f542, %f470;
	fma.rn.f32 	%f551, %f531, %f543, %f471;
	fma.rn.f32 	%f552, %f531, %f544, %f472;
	fma.rn.f32 	%f553, %f531, %f545, %f473;
	fma.rn.f32 	%f554, %f531, %f546, %f474;
	fma.rn.f32 	%f555, %f532, %f539, %f475;
	fma.rn.f32 	%f556, %f532, %f540, %f476;
	fma.rn.f32 	%f557, %f532, %f541, %f477;
	fma.rn.f32 	%f558, %f532, %f542, %f478;
	fma.rn.f32 	%f559, %f532, %f543, %f479;
	fma.rn.f32 	%f560, %f532, %f544, %f480;
	fma.rn.f32 	%f561, %f532, %f545, %f481;
	fma.rn.f32 	%f562, %f532, %f546, %f482;
	fma.rn.f32 	%f563, %f533, %f539, %f483;
	fma.rn.f32 	%f564, %f533, %f540, %f484;
	fma.rn.f32 	%f565, %f533, %f541, %f485;
	fma.rn.f32 	%f566, %f533, %f542, %f486;
	fma.rn.f32 	%f567, %f533, %f543, %f487;
	fma.rn.f32 	%f568, %f533, %f544, %f488;
	fma.rn.f32 	%f569, %f533, %f545, %f489;
	fma.rn.f32 	%f570, %f533, %f546, %f490;
	fma.rn.f32 	%f571, %f534, %f539, %f491;
	fma.rn.f32 	%f572, %f534, %f540, %f492;
	fma.rn.f32 	%f573, %f534, %f541, %f493;
	fma.rn.f32 	%f574, %f534, %f542, %f494;
	fma.rn.f32 	%f575, %f534, %f543, %f495;
	fma.rn.f32 	%f576, %f534, %f544, %f496;
	fma.rn.f32 	%f577, %f534, %f545, %f497;
	fma.rn.f32 	%f578, %f534, %f546, %f498;
	fma.rn.f32 	%f579, %f535, %f539, %f499;
	fma.rn.f32 	%f580, %f535, %f540, %f500;
	fma.rn.f32 	%f581, %f535, %f541, %f501;
	fma.rn.f32 	%f582, %f535, %f542, %f502;
	fma.rn.f32 	%f583, %f535, %f543, %f503;
	fma.rn.f32 	%f584, %f535, %f544, %f504;
	fma.rn.f32 	%f585, %f535, %f545, %f505;
	fma.rn.f32 	%f586, %f535, %f546, %f506;
	fma.rn.f32 	%f587, %f536, %f539, %f507;
	fma.rn.f32 	%f588, %f536, %f540, %f508;
	fma.rn.f32 	%f589, %f536, %f541, %f509;
	fma.rn.f32 	%f590, %f536, %f542, %f510;
	fma.rn.f32 	%f591, %f536, %f543, %f511;
	fma.rn.f32 	%f592, %f536, %f544, %f512;
	fma.rn.f32 	%f593, %f536, %f545, %f513;
	fma.rn.f32 	%f594, %f536, %f546, %f514;
	fma.rn.f32 	%f595, %f537, %f539, %f515;
	fma.rn.f32 	%f596, %f537, %f540, %f516;
	fma.rn.f32 	%f597, %f537, %f541, %f517;
	fma.rn.f32 	%f598, %f537, %f542, %f518;
	fma.rn.f32 	%f599, %f537, %f543, %f519;
	fma.rn.f32 	%f600, %f537, %f544, %f520;
	fma.rn.f32 	%f601, %f537, %f545, %f521;
	fma.rn.f32 	%f602, %f537, %f546, %f522;
	fma.rn.f32 	%f603, %f538, %f539, %f523;
	fma.rn.f32 	%f604, %f538, %f540, %f524;
	fma.rn.f32 	%f605, %f538, %f541, %f525;
	fma.rn.f32 	%f606, %f538, %f542, %f526;
	fma.rn.f32 	%f607, %f538, %f543, %f527;
	fma.rn.f32 	%f608, %f538, %f544, %f528;
	fma.rn.f32 	%f609, %f538, %f545, %f529;
	fma.rn.f32 	%f610, %f538, %f546, %f530;
	ld.shared.v4.f32 	{%f611, %f612, %f613, %f614}, [%r60+2560];
	ld.shared.v4.f32 	{%f615, %f616, %f617, %f618}, [%r60+2816];
	ld.shared.v4.f32 	{%f619, %f620, %f621, %f622}, [%r63+2560];
	ld.shared.v4.f32 	{%f623, %f624, %f625, %f626}, [%r63+2816];
	fma.rn.f32 	%f627, %f611, %f619, %f547;
	fma.rn.f32 	%f628, %f611, %f620, %f548;
	fma.rn.f32 	%f629, %f611, %f621, %f549;
	fma.rn.f32 	%f630, %f611, %f622, %f550;
	fma.rn.f32 	%f631, %f611, %f623, %f551;
	fma.rn.f32 	%f632, %f611, %f624, %f552;
	fma.rn.f32 	%f633, %f611, %f625, %f553;
	fma.rn.f32 	%f634, %f611, %f626, %f554;
	fma.rn.f32 	%f635, %f612, %f619, %f555;
	fma.rn.f32 	%f636, %f612, %f620, %f556;
	fma.rn.f32 	%f637, %f612, %f621, %f557;
	fma.rn.f32 	%f638, %f612, %f622, %f558;
	fma.rn.f32 	%f639, %f612, %f623, %f559;
	fma.rn.f32 	%f640, %f612, %f624, %f560;
	fma.rn.f32 	%f641, %f612, %f625, %f561;
	fma.rn.f32 	%f642, %f612, %f626, %f562;
	fma.rn.f32 	%f643, %f613, %f619, %f563;
	fma.rn.f32 	%f644, %f613, %f620, %f564;
	fma.rn.f32 	%f645, %f613, %f621, %f565;
	fma.rn.f32 	%f646, %f613, %f622, %f566;
	fma.rn.f32 	%f647, %f613, %f623, %f567;
	fma.rn.f32 	%f648, %f613, %f624, %f568;
	fma.rn.f32 	%f649, %f613, %f625, %f569;
	fma.rn.f32 	%f650, %f613, %f626, %f570;
	fma.rn.f32 	%f651, %f614, %f619, %f571;
	fma.rn.f32 	%f652, %f614, %f620, %f572;
	fma.rn.f32 	%f653, %f614, %f621, %f573;
	fma.rn.f32 	%f654, %f614, %f622, %f574;
	fma.rn.f32 	%f655, %f614, %f623, %f575;
	fma.rn.f32 	%f656, %f614, %f624, %f576;
	fma.rn.f32 	%f657, %f614, %f625, %f577;
	fma.rn.f32 	%f658, %f614, %f626, %f578;
	fma.rn.f32 	%f659, %f615, %f619, %f579;
	fma.rn.f32 	%f660, %f615, %f620, %f580;
	fma.rn.f32 	%f661, %f615, %f621, %f581;
	fma.rn.f32 	%f662, %f615, %f622, %f582;
	fma.rn.f32 	%f663, %f615, %f623, %f583;
	fma.rn.f32 	%f664, %f615, %f624, %f584;
	fma.rn.f32 	%f665, %f615, %f625, %f585;
	fma.rn.f32 	%f666, %f615, %f626, %f586;
	fma.rn.f32 	%f667, %f616, %f619, %f587;
	fma.rn.f32 	%f668, %f616, %f620, %f588;
	fma.rn.f32 	%f669, %f616, %f621, %f589;
	fma.rn.f32 	%f670, %f616, %f622, %f590;
	fma.rn.f32 	%f671, %f616, %f623, %f591;
	fma.rn.f32 	%f672, %f616, %f624, %f592;
	fma.rn.f32 	%f673, %f616, %f625, %f593;
	fma.rn.f32 	%f674, %f616, %f626, %f594;
	fma.rn.f32 	%f675, %f617, %f619, %f595;
	fma.rn.f32 	%f676, %f617, %f620, %f596;
	fma.rn.f32 	%f677, %f617, %f621, %f597;
	fma.rn.f32 	%f678, %f617, %f622, %f598;
	fma.rn.f32 	%f679, %f617, %f623, %f599;
	fma.rn.f32 	%f680, %f617, %f624, %f600;
	fma.rn.f32 	%f681, %f617, %f625, %f601;
	fma.rn.f32 	%f682, %f617, %f626, %f602;
	fma.rn.f32 	%f683, %f618, %f619, %f603;
	fma.rn.f32 	%f684, %f618, %f620, %f604;
	fma.rn.f32 	%f685, %f618, %f621, %f605;
	fma.rn.f32 	%f686, %f618, %f622, %f606;
	fma.rn.f32 	%f687, %f618, %f623, %f607;
	fma.rn.f32 	%f688, %f618, %f624, %f608;
	fma.rn.f32 	%f689, %f618, %f625, %f609;
	fma.rn.f32 	%f690, %f618, %f626, %f610;
	ld.shared.v4.f32 	{%f691, %f692, %f693, %f694}, [%r60+3072];
	ld.shared.v4.f32 	{%f695, %f696, %f697, %f698}, [%r60+3328];
	ld.shared.v4.f32 	{%f699, %f700, %f701, %f702}, [%r63+3072];
	ld.shared.v4.f32 	{%f703, %f704, %f705, %f706}, [%r63+3328];
	fma.rn.f32 	%f707, %f691, %f699, %f627;
	fma.rn.f32 	%f708, %f691, %f700, %f628;
	fma.rn.f32 	%f709, %f691, %f701, %f629;
	fma.rn.f32 	%f710, %f691, %f702, %f630;
	fma.rn.f32 	%f711, %f691, %f703, %f631;
	fma.rn.f32 	%f712, %f691, %f704, %f632;
	fma.rn.f32 	%f713, %f691, %f705, %f633;
	fma.rn.f32 	%f714, %f691, %f706, %f634;
	fma.rn.f32 	%f715, %f692, %f699, %f635;
	fma.rn.f32 	%f716, %f692, %f700, %f636;
	fma.rn.f32 	%f717, %f692, %f701, %f637;
	fma.rn.f32 	%f718, %f692, %f702, %f638;
	fma.rn.f32 	%f719, %f692, %f703, %f639;
	fma.rn.f32 	%f720, %f692, %f704, %f640;
	fma.rn.f32 	%f721, %f692, %f705, %f641;
	fma.rn.f32 	%f722, %f692, %f706, %f642;
	fma.rn.f32 	%f723, %f693, %f699, %f643;
	fma.rn.f32 	%f724, %f693, %f700, %f644;
	fma.rn.f32 	%f725, %f693, %f701, %f645;
	fma.rn.f32 	%f726, %f693, %f702, %f646;
	fma.rn.f32 	%f727, %f693, %f703, %f647;
	fma.rn.f32 	%f728, %f693, %f704, %f648;
	fma.rn.f32 	%f729, %f693, %f705, %f649;
	fma.rn.f32 	%f730, %f693, %f706, %f650;
	fma.rn.f32 	%f731, %f694, %f699, %f651;
	fma.rn.f32 	%f732, %f694, %f700, %f652;
	fma.rn.f32 	%f733, %f694, %f701, %f653;
	fma.rn.f32 	%f734, %f694, %f702, %f654;
	fma.rn.f32 	%f735, %f694, %f703, %f655;
	fma.rn.f32 	%f736, %f694, %f704, %f656;
	fma.rn.f32 	%f737, %f694, %f705, %f657;
	fma.rn.f32 	%f738, %f694, %f706, %f658;
	fma.rn.f32 	%f739, %f695, %f699, %f659;
	fma.rn.f32 	%f740, %f695, %f700, %f660;
	fma.rn.f32 	%f741, %f695, %f701, %f661;
	fma.rn.f32 	%f742, %f695, %f702, %f662;
	fma.rn.f32 	%f743, %f695, %f703, %f663;
	fma.rn.f32 	%f744, %f695, %f704, %f664;
	fma.rn.f32 	%f745, %f695, %f705, %f665;
	fma.rn.f32 	%f746, %f695, %f706, %f666;
	fma.rn.f32 	%f747, %f696, %f699, %f667;
	fma.rn.f32 	%f748, %f696, %f700, %f668;
	fma.rn.f32 	%f749, %f696, %f701, %f669;
	fma.rn.f32 	%f750, %f696, %f702, %f670;
	fma.rn.f32 	%f751, %f696, %f703, %f671;
	fma.rn.f32 	%f752, %f696, %f704, %f672;
	fma.rn.f32 	%f753, %f696, %f705, %f673;
	fma.rn.f32 	%f754, %f696, %f706, %f674;
	fma.rn.f32 	%f755, %f697, %f699, %f675;
	fma.rn.f32 	%f756, %f697, %f700, %f676;
	fma.rn.f32 	%f757, %f697, %f701, %f677;
	fma.rn.f32 	%f758, %f697, %f702, %f678;
	fma.rn.f32 	%f759, %f697, %f703, %f679;
	fma.rn.f32 	%f760, %f697, %f704, %f680;
	fma.rn.f32 	%f761, %f697, %f705, %f681;
	fma.rn.f32 	%f762, %f697, %f706, %f682;
	fma.rn.f32 	%f763, %f698, %f699, %f683;
	fma.rn.f32 	%f764, %f698, %f700, %f684;
	fma.rn.f32 	%f765, %f698, %f701, %f685;
	fma.rn.f32 	%f766, %f698, %f702, %f686;
	fma.rn.f32 	%f767, %f698, %f703, %f687;
	fma.rn.f32 	%f768, %f698, %f704, %f688;
	fma.rn.f32 	%f769, %f698, %f705, %f689;
	fma.rn.f32 	%f770, %f698, %f706, %f690;
	ld.shared.v4.f32 	{%f771, %f772, %f773, %f774}, [%r60+3584];
	ld.shared.v4.f32 	{%f775, %f776, %f777, %f778}, [%r60+3840];
	ld.shared.v4.f32 	{%f779, %f780, %f781, %f782}, [%r63+3584];
	ld.shared.v4.f32 	{%f783, %f784, %f785, %f786}, [%r63+3840];
	fma.rn.f32 	%f1554, %f771, %f779, %f707;
	fma.rn.f32 	%f1553, %f771, %f780, %f708;
	fma.rn.f32 	%f1552, %f771, %f781, %f709;
	fma.rn.f32 	%f1551, %f771, %f782, %f710;
	fma.rn.f32 	%f1550, %f771, %f783, %f711;
	fma.rn.f32 	%f1549, %f771, %f784, %f712;
	fma.rn.f32 	%f1548, %f771, %f785, %f713;
	fma.rn.f32 	%f1547, %f771, %f786, %f714;
	fma.rn.f32 	%f1546, %f772, %f779, %f715;
	fma.rn.f32 	%f1545, %f772, %f780, %f716;
	fma.rn.f32 	%f1544, %f772, %f781, %f717;
	fma.rn.f32 	%f1543, %f772, %f782, %f718;
	fma.rn.f32 	%f1542, %f772, %f783, %f719;
	fma.rn.f32 	%f1541, %f772, %f784, %f720;
	fma.rn.f32 	%f1540, %f772, %f785, %f721;
	fma.rn.f32 	%f1539, %f772, %f786, %f722;
	fma.rn.f32 	%f1538, %f773, %f779, %f723;
	fma.rn.f32 	%f1537, %f773, %f780, %f724;
	fma.rn.f32 	%f1536, %f773, %f781, %f725;
	fma.rn.f32 	%f1535, %f773, %f782, %f726;
	fma.rn.f32 	%f1534, %f773, %f783, %f727;
	fma.rn.f32 	%f1533, %f773, %f784, %f728;
	fma.rn.f32 	%f1532, %f773, %f785, %f729;
	fma.rn.f32 	%f1531, %f773, %f786, %f730;
	fma.rn.f32 	%f1530, %f774, %f779, %f731;
	fma.rn.f32 	%f1529, %f774, %f780, %f732;
	fma.rn.f32 	%f1528, %f774, %f781, %f733;
	fma.rn.f32 	%f1527, %f774, %f782, %f734;
	fma.rn.f32 	%f1526, %f774, %f783, %f735;
	fma.rn.f32 	%f1525, %f774, %f784, %f736;
	fma.rn.f32 	%f1524, %f774, %f785, %f737;
	fma.rn.f32 	%f1523, %f774, %f786, %f738;
	fma.rn.f32 	%f1522, %f775, %f779, %f739;
	fma.rn.f32 	%f1521, %f775, %f780, %f740;
	fma.rn.f32 	%f1520, %f775, %f781, %f741;
	fma.rn.f32 	%f1519, %f775, %f782, %f742;
	fma.rn.f32 	%f1518, %f775, %f783, %f743;
	fma.rn.f32 	%f1517, %f775, %f784, %f744;
	fma.rn.f32 	%f1516, %f775, %f785, %f745;
	fma.rn.f32 	%f1515, %f775, %f786, %f746;
	fma.rn.f32 	%f1514, %f776, %f779, %f747;
	fma.rn.f32 	%f1513, %f776, %f780, %f748;
	fma.rn.f32 	%f1512, %f776, %f781, %f749;
	fma.rn.f32 	%f1511, %f776, %f782, %f750;
	fma.rn.f32 	%f1510, %f776, %f783, %f751;
	fma.rn.f32 	%f1509, %f776, %f784, %f752;
	fma.rn.f32 	%f1508, %f776, %f785, %f753;
	fma.rn.f32 	%f1507, %f776, %f786, %f754;
	fma.rn.f32 	%f1506, %f777, %f779, %f755;
	fma.rn.f32 	%f1505, %f777, %f780, %f756;
	fma.rn.f32 	%f1504, %f777, %f781, %f757;
	fma.rn.f32 	%f1503, %f777, %f782, %f758;
	fma.rn.f32 	%f1502, %f777, %f783, %f759;
	fma.rn.f32 	%f1501, %f777, %f784, %f760;
	fma.rn.f32 	%f1500, %f777, %f785, %f761;
	fma.rn.f32 	%f1499, %f777, %f786, %f762;
	fma.rn.f32 	%f1498, %f778, %f779, %f763;
	fma.rn.f32 	%f1497, %f778, %f780, %f764;
	fma.rn.f32 	%f1496, %f778, %f781, %f765;
	fma.rn.f32 	%f1495, %f778, %f782, %f766;
	fma.rn.f32 	%f1494, %f778, %f783, %f767;
	fma.rn.f32 	%f1493, %f778, %f784, %f768;
	fma.rn.f32 	%f1492, %f778, %f785, %f769;
	fma.rn.f32 	%f1491, %f778, %f786, %f770;
	add.s32 	%r64, %r54, %r52;
	mov.u32 	%r65, %ntid.x;
	mad.lo.s32 	%r66, %r58, %r65, %r61;
	shl.b32 	%r67, %r66, 11;
	and.b32  	%r68, %r67, 2048;
	add.s32 	%r69, %r64, %r68;
	shl.b32 	%r70, %r66, 1;
	and.b32  	%r71, %r70, -4;
	add.s32 	%r72, %r69, %r71;
	st.shared.f32 	[%r72], %f203;
	st.shared.f32 	[%r72+512], %f204;
	st.shared.f32 	[%r72+1024], %f205;
	st.shared.f32 	[%r72+1536], %f206;
	shl.b32 	%r73, %r66, 4;
	and.b32  	%r74, %r73, -512;
	add.s32 	%r75, %r56, %r74;
	and.b32  	%r76, %r73, 496;
	add.s32 	%r77, %r75, %r76;
	add.s32 	%r78, %r77, %r52;
	st.shared.v4.f32 	[%r78], {%f207, %f208, %f209, %f210};
	bar.sync 	0;
	add.s32 	%r110, %r110, 1;
	add.s32 	%r109, %r109, 8;
	shl.b32 	%r79, %r105, 3;
	add.s32 	%r108, %r108, %r79;
	setp.ne.s32 	%p2, %r110, -1;
	@%p2 bra 	$L__BB3_2;
$L__BB3_3:
	ld.param.u32 	%r106, [_Z23shmemNoBCDoubleBufSgemmPfS_S_iii_param_4];
	ld.param.u64 	%rd30, [_Z23shmemNoBCDoubleBufSgemmPfS_S_iii_param_2];
	cvta.to.global.u64 	%rd16, %rd30;
	shl.b32 	%r80, %r5, 12;
	not.b32 	%r81, %r80;
	and.b32  	%r82, %r81, 4096;
	mov.u32 	%r83, _ZZ23shmemNoBCDoubleBufSgemmPfS_S_iiiE4shmA;
	add.s32 	%r84, %r83, %r82;
	mov.u32 	%r85, %tid.y;
	shl.b32 	%r86, %r85, 4;
	shl.b32 	%r87, %r85, 2;
	mov.u32 	%r88, _ZZ23shmemNoBCDoubleBufSgemmPfS_S_iiiE4shmB;
	add.s32 	%r89, %r88, %r82;
	mov.u32 	%r90, %tid.x;
	shl.b32 	%r91, %r90, 4;
	shl.b32 	%r92, %r90, 2;
	add.s32 	%r93, %r84, %r86;
	ld.shared.v4.f32 	{%f787, %f788, %f789, %f790}, [%r93];
	ld.shared.v4.f32 	{%f791, %f792, %f793, %f794}, [%r93+256];
	add.s32 	%r94, %r89, %r91;
	ld.shared.v4.f32 	{%f795, %f796, %f797, %f798}, [%r94];
	ld.shared.v4.f32 	{%f799, %f800, %f801, %f802}, [%r94+256];
	fma.rn.f32 	%f803, %f787, %f795, %f1554;
	fma.rn.f32 	%f804, %f787, %f796, %f1553;
	fma.rn.f32 	%f805, %f787, %f797, %f1552;
	fma.rn.f32 	%f806, %f787, %f798, %f1551;
	fma.rn.f32 	%f807, %f787, %f799, %f1550;
	fma.rn.f32 	%f808, %f787, %f800, %f1549;
	fma.rn.f32 	%f809, %f787, %f801, %f1548;
	fma.rn.f32 	%f810, %f787, %f802, %f1547;
	fma.rn.f32 	%f811, %f788, %f795, %f1546;
	fma.rn.f32 	%f812, %f788, %f796, %f1545;
	fma.rn.f32 	%f813, %f788, %f797, %f1544;
	fma.rn.f32 	%f814, %f788, %f798, %f1543;
	fma.rn.f32 	%f815, %f788, %f799, %f1542;
	fma.rn.f32 	%f816, %f788, %f800, %f1541;
	fma.rn.f32 	%f817, %f788, %f801, %f1540;
	fma.rn.f32 	%f818, %f788, %f802, %f1539;
	fma.rn.f32 	%f819, %f789, %f795, %f1538;
	fma.rn.f32 	%f820, %f789, %f796, %f1537;
	fma.rn.f32 	%f821, %f789, %f797, %f1536;
	fma.rn.f32 	%f822, %f789, %f798, %f1535;
	fma.rn.f32 	%f823, %f789, %f799, %f1534;
	fma.rn.f32 	%f824, %f789, %f800, %f1533;
	fma.rn.f32 	%f825, %f789, %f801, %f1532;
	fma.rn.f32 	%f826, %f789, %f802, %f1531;
	fma.rn.f32 	%f827, %f790, %f795, %f1530;
	fma.rn.f32 	%f828, %f790, %f796, %f1529;
	fma.rn.f32 	%f829, %f790, %f797, %f1528;
	fma.rn.f32 	%f830, %f790, %f798, %f1527;
	fma.rn.f32 	%f831, %f790, %f799, %f1526;
	fma.rn.f32 	%f832, %f790, %f800, %f1525;
	fma.rn.f32 	%f833, %f790, %f801, %f1524;
	fma.rn.f32 	%f834, %f790, %f802, %f1523;
	fma.rn.f32 	%f835, %f791, %f795, %f1522;
	fma.rn.f32 	%f836, %f791, %f796, %f1521;
	fma.rn.f32 	%f837, %f791, %f797, %f1520;
	fma.rn.f32 	%f838, %f791, %f798, %f1519;
	fma.rn.f32 	%f839, %f791, %f799, %f1518;
	fma.rn.f32 	%f840, %f791, %f800, %f1517;
	fma.rn.f32 	%f841, %f791, %f801, %f1516;
	fma.rn.f32 	%f842, %f791, %f802, %f1515;
	fma.rn.f32 	%f843, %f792, %f795, %f1514;
	fma.rn.f32 	%f844, %f792, %f796, %f1513;
	fma.rn.f32 	%f845, %f792, %f797, %f1512;
	fma.rn.f32 	%f846, %f792, %f798, %f1511;
	fma.rn.f32 	%f847, %f792, %f799, %f1510;
	fma.rn.f32 	%f848, %f792, %f800, %f1509;
	fma.rn.f32 	%f849, %f792, %f801, %f1508;
	fma.rn.f32 	%f850, %f792, %f802, %f1507;
	fma.rn.f32 	%f851, %f793, %f795, %f1506;
	fma.rn.f32 	%f852, %f793, %f796, %f1505;
	fma.rn.f32 	%f853, %f793, %f797, %f1504;
	fma.rn.f32 	%f854, %f793, %f798, %f1503;
	fma.rn.f32 	%f855, %f793, %f799, %f1502;
	fma.rn.f32 	%f856, %f793, %f800, %f1501;
	fma.rn.f32 	%f857, %f793, %f801, %f1500;
	fma.rn.f32 	%f858, %f793, %f802, %f1499;
	fma.rn.f32 	%f859, %f794, %f795, %f1498;
	fma.rn.f32 	%f860, %f794, %f796, %f1497;
	fma.rn.f32 	%f861, %f794, %f797, %f1496;
	fma.rn.f32 	%f862, %f794, %f798, %f1495;
	fma.rn.f32 	%f863, %f794, %f799, %f1494;
	fma.rn.f32 	%f864, %f794, %f800, %f1493;
	fma.rn.f32 	%f865, %f794, %f801, %f1492;
	fma.rn.f32 	%f866, %f794, %f802, %f1491;
	ld.shared.v4.f32 	{%f867, %f868, %f869, %f870}, [%r93+512];
	ld.shared.v4.f32 	{%f871, %f872, %f873, %f874}, [%r93+768];
	ld.shared.v4.f32 	{%f875, %f876, %f877, %f878}, [%r94+512];
	ld.shared.v4.f32 	{%f879, %f880, %f881, %f882}, [%r94+768];
	fma.rn.f32 	%f883, %f867, %f875, %f803;
	fma.rn.f32 	%f884, %f867, %f876, %f804;
	fma.rn.f32 	%f885, %f867, %f877, %f805;
	fma.rn.f32 	%f886, %f867, %f878, %f806;
	fma.rn.f32 	%f887, %f867, %f879, %f807;
	fma.rn.f32 	%f888, %f867, %f880, %f808;
	fma.rn.f32 	%f889, %f867, %f881, %f809;
	fma.rn.f32 	%f890, %f867, %f882, %f810;
	fma.rn.f32 	%f891, %f868, %f875, %f811;
	fma.rn.f32 	%f892, %f868, %f876, %f812;
	fma.rn.f32 	%f893, %f868, %f877, %f813;
	fma.rn.f32 	%f894, %f868, %f878, %f814;
	fma.rn.f32 	%f895, %f868, %f879, %f815;
	fma.rn.f32 	%f896, %f868, %f880, %f816;
	fma.rn.f32 	%f897, %f868, %f881, %f817;
	fma.rn.f32 	%f898, %f868, %f882, %f818;
	fma.rn.f32 	%f899, %f869, %f875, %f819;
	fma.rn.f32 	%f900, %f869, %f876, %f820;
	fma.rn.f32 	%f901, %f869, %f877, %f821;
	fma.rn.f32 	%f902, %f869, %f878, %f822;
	fma.rn.f32 	%f903, %f869, %f879, %f823;
	fma.rn.f32 	%f904, %f869, %f880, %f824;
	fma.rn.f32 	%f905, %f869, %f881, %f825;
	fma.rn.f32 	%f906, %f869, %f882, %f826;
	fma.rn.f32 	%f907, %f870, %f875, %f827;
	fma.rn.f32 	%f908, %f870, %f876, %f828;
	fma.rn.f32 	%f909, %f870, %f877, %f829;
	fma.rn.f32 	%f910, %f870, %f878, %f830;
	fma.rn.f32 	%f911, %f870, %f879, %f831;
	fma.rn.f32 	%f912, %f870, %f880, %f832;
	fma.rn.f32 	%f913, %f870, %f881, %f833;
	fma.rn.f32 	%f914, %f870, %f882, %f834;
	fma.rn.f32 	%f915, %f871, %f875, %f835;
	fma.rn.f32 	%f916, %f871, %f876, %f836;
	fma.rn.f32 	%f917, %f871, %f877, %f837;
	fma.rn.f32 	%f918, %f871, %f878, %f838;
	fma.rn.f32 	%f919, %f871, %f879, %f839;
	fma.rn.f32 	%f920, %f871, %f880, %f840;
	fma.rn.f32 	%f921, %f871, %f881, %f841;
	fma.rn.f32 	%f922, %f871, %f882, %f842;
	fma.rn.f32 	%f923, %f872, %f875, %f843;
	fma.rn.f32 	%f924, %f872, %f876, %f844;
	fma.rn.f32 	%f925, %f872, %f877, %f845;
	fma.rn.f32 	%f926, %f872, %f878, %f846;
	fma.rn.f32 	%f927, %f872, %f879, %f847;
	fma.rn.f32 	%f928, %f872, %f880, %f848;
	fma.rn.f32 	%f929, %f872, %f881, %f849;
	fma.rn.f32 	%f930, %f872, %f882, %f850;
	fma.rn.f32 	%f931, %f873, %f875, %f851;
	fma.rn.f32 	%f932, %f873, %f876, %f852;
	fma.rn.f32 	%f933, %f873, %f877, %f853;
	fma.rn.f32 	%f934, %f873, %f878, %f854;
	fma.rn.f32 	%f935, %f873, %f879, %f855;
	fma.rn.f32 	%f936, %f873, %f880, %f856;
	fma.rn.f32 	%f937, %f873, %f881, %f857;
	fma.rn.f32 	%f938, %f873, %f882, %f858;
	fma.rn.f32 	%f939, %f874, %f875, %f859;
	fma.rn.f32 	%f940, %f874, %f876, %f860;
	fma.rn.f32 	%f941, %f874, %f877, %f861;
	fma.rn.f32 	%f942, %f874, %f878, %f862;
	fma.rn.f32 	%f943, %f874, %f879, %f863;
	fma.rn.f32 	%f944, %f874, %f880, %f864;
	fma.rn.f32 	%f945, %f874, %f881, %f865;
	fma.rn.f32 	%f946, %f874, %f882, %f866;
	ld.shared.v4.f32 	{%f947, %f948, %f949, %f950}, [%r93+1024];
	ld.shared.v4.f32 	{%f951, %f952, %f953, %f954}, [%r93+1280];
	ld.shared.v4.f32 	{%f955, %f956, %f957, %f958}, [%r94+1024];
	ld.shared.v4.f32 	{%f959, %f960, %f961, %f962}, [%r94+1280];
	fma.rn.f32 	%f963, %f947, %f955, %f883;
	fma.rn.f32 	%f964, %f947, %f956, %f884;
	fma.rn.f32 	%f965, %f947, %f957, %f885;
	fma.rn.f32 	%f966, %f947, %f958, %f886;
	fma.rn.f32 	%f967, %f947, %f959, %f887;
	fma.rn.f32 	%f968, %f947, %f960, %f888;
	fma.rn.f32 	%f969, %f947, %f961, %f889;
	fma.rn.f32 	%f970, %f947, %f962, %f890;
	fma.rn.f32 	%f971, %f948, %f955, %f891;
	fma.rn.f32 	%f972, %f948, %f956, %f892;
	fma.rn.f32 	%f973, %f948, %f957, %f893;
	fma.rn.f32 	%f974, %f948, %f958, %f894;
	fma.rn.f32 	%f975, %f948, %f959, %f895;
	fma.rn.f32 	%f976, %f948, %f960, %f896;
	fma.rn.f32 	%f977, %f948, %f961, %f897;
	fma.rn.f32 	%f978, %f948, %f962, %f898;
	fma.rn.f32 	%f979, %f949, %f955, %f899;
	fma.rn.f32 	%f980, %f949, %f956, %f900;
	fma.rn.f32 	%f981, %f949, %f957, %f901;
	fma.rn.f32 	%f982, %f949, %f958, %f902;
	fma.rn.f32 	%f983, %f949, %f959, %f903;
	fma.rn.f32 	%f984, %f949, %f960, %f904;
	fma.rn.f32 	%f985, %f949, %f961, %f905;
	fma.rn.f32 	%f986, %f949, %f962, %f906;
	fma.rn.f32 	%f987, %f950, %f955, %f907;
	fma.rn.f32 	%f988, %f950, %f956, %f908;
	fma.rn.f32 	%f989, %f950, %f957, %f909;
	fma.rn.f32 	%f990, %f950, %f958, %f910;
	fma.rn.f32 	%f991, %f950, %f959, %f911;
	fma.rn.f32 	%f992, %f950, %f960, %f912;
	fma.rn.f32 	%f993, %f950, %f961, %f913;
	fma.rn.f32 	%f994, %f950, %f962, %f914;
	fma.rn.f32 	%f995, %f951, %f955, %f915;
	fma.rn.f32 	%f996, %f951, %f956, %f916;
	fma.rn.f32 	%f997, %f951, %f957, %f917;
	fma.rn.f32 	%f998, %f951, %f958, %f918;
	fma.rn.f32 	%f999, %f951, %f959, %f919;
	fma.rn.f32 	%f1000, %f951, %f960, %f920;
	fma.rn.f32 	%f1001, %f951, %f961, %f921;
	fma.rn.f32 	%f1002, %f951, %f962, %f922;
	fma.rn.f32 	%f1003, %f952, %f955, %f923;
	fma.rn.f32 	%f1004, %f952, %f956, %f924;
	fma.rn.f32 	%f1005, %f952, %f957, %f925;
	fma.rn.f32 	%f1006, %f952, %f958, %f926;
	fma.rn.f32 	%f1007, %f952, %f959, %f927;
	fma.rn.f32 	%f1008, %f952, %f960, %f928;
	fma.rn.f32 	%f1009, %f952, %f961, %f929;
	fma.rn.f32 	%f1010, %f952, %f962, %f930;
	fma.rn.f32 	%f1011, %f953, %f955, %f931;
	fma.rn.f32 	%f1012, %f953, %f956, %f932;
	fma.rn.f32 	%f1013, %f953, %f957, %f933;
	fma.rn.f32 	%f1014, %f953, %f958, %f934;
	fma.rn.f32 	%f1015, %f953, %f959, %f935;
	fma.rn.f32 	%f1016, %f953, %f960, %f936;
	fma.rn.f32 	%f1017, %f953, %f961, %f937;
	fma.rn.f32 	%f1018, %f953, %f962, %f938;
	fma.rn.f32 	%f1019, %f954, %f955, %f939;
	fma.rn.f32 	%f1020, %f954, %f956, %f940;
	fma.rn.f32 	%f1021, %f954, %f957, %f941;
	fma.rn.f32 	%f1022, %f954, %f958, %f942;
	fma.rn.f32 	%f1023, %f954, %f959, %f943;
	fma.rn.f32 	%f1024, %f954, %f960, %f944;
	fma.rn.f32 	%f1025, %f954, %f961, %f945;
	fma.rn.f32 	%f1026, %f954, %f962, %f946;
	ld.shared.v4.f32 	{%f1027, %f1028, %f1029, %f1030}, [%r93+1536];
	ld.shared.v4.f32 	{%f1031, %f1032, %f1033, %f1034}, [%r93+1792];
	ld.shared.v4.f32 	{%f1035, %f1036, %f1037, %f1038}, [%r94+1536];
	ld.shared.v4.f32 	{%f1039, %f1040, %f1041, %f1042}, [%r94+1792];
	fma.rn.f32 	%f1043, %f1027, %f1035, %f963;
	fma.rn.f32 	%f1044, %f1027, %f1036, %f964;
	fma.rn.f32 	%f1045, %f1027, %f1037, %f965;
	fma.rn.f32 	%f1046, %f1027, %f1038, %f966;
	fma.rn.f32 	%f1047, %f1027, %f1039, %f967;
	fma.rn.f32 	%f1048, %f1027, %f1040, %f968;
	fma.rn.f32 	%f1049, %f1027, %f1041, %f969;
	fma.rn.f32 	%f1050, %f1027, %f1042, %f970;
	fma.rn.f32 	%f1051, %f1028, %f1035, %f971;
	fma.rn.f32 	%f1052, %f1028, %f1036, %f972;
	fma.rn.f32 	%f1053, %f1028, %f1037, %f973;
	fma.rn.f32 	%f1054, %f1028, %f1038, %f974;
	fma.rn.f32 	%f1055, %f1028, %f1039, %f975;
	fma.rn.f32 	%f1056, %f1028, %f1040, %f976;
	fma.rn.f32 	%f1057, %f1028, %f1041, %f977;
	fma.rn.f32 	%f1058, %f1028, %f1042, %f978;
	fma.rn.f32 	%f1059, %f1029, %f1035, %f979;
	fma.rn.f32 	%f1060, %f1029, %f1036, %f980;
	fma.rn.f32 	%f1061, %f1029, %f1037, %f981;
	fma.rn.f32 	%f1062, %f1029, %f1038, %f982;
	fma.rn.f32 	%f1063, %f1029, %f1039, %f983;
	fma.rn.f32 	%f1064, %f1029, %f1040, %f984;
	fma.rn.f32 	%f1065, %f1029, %f1041, %f985;
	fma.rn.f32 	%f1066, %f1029, %f1042, %f986;
	fma.rn.f32 	%f1067, %f1030, %f1035, %f987;
	fma.rn.f32 	%f1068, %f1030, %f1036, %f988;
	fma.rn.f32 	%f1069, %f1030, %f1037, %f989;
	fma.rn.f32 	%f1070, %f1030, %f1038, %f990;
	fma.rn.f32 	%f1071, %f1030, %f1039, %f991;
	fma.rn.f32 	%f1072, %f1030, %f1040, %f992;
	fma.rn.f32 	%f1073, %f1030, %f1041, %f993;
	fma.rn.f32 	%f1074, %f1030, %f1042, %f994;
	fma.rn.f32 	%f1075, %f1031, %f1035, %f995;
	fma.rn.f32 	%f1076, %f1031, %f1036, %f996;
	fma.rn.f32 	%f1077, %f1031, %f1037, %f997;
	fma.rn.f32 	%f1078, %f1031, %f1038, %f998;
	fma.rn.f32 	%f1079, %f1031, %f1039, %f999;
	fma.rn.f32 	%f1080, %f1031, %f1040, %f1000;
	fma.rn.f32 	%f1081, %f1031, %f1041, %f1001;
	fma.rn.f32 	%f1082, %f1031, %f1042, %f1002;
	fma.rn.f32 	%f1083, %f1032, %f1035, %f1003;
	fma.rn.f32 	%f1084, %f1032, %f1036, %f1004;
	fma.rn.f32 	%f1085, %f1032, %f1037, %f1005;
	fma.rn.f32 	%f1086, %f1032, %f1038, %f1006;
	fma.rn.f32 	%f1087, %f1032, %f1039, %f1007;
	fma.rn.f32 	%f1088, %f1032, %f1040, %f1008;
	fma.rn.f32 	%f1089, %f1032, %f1041, %f1009;
	fma.rn.f32 	%f1090, %f1032, %f1042, %f1010;
	fma.rn.f32 	%f1091, %f1033, %f1035, %f1011;
	fma.rn.f32 	%f1092, %f1033, %f1036, %f1012;
	fma.rn.f32 	%f1093, %f1033, %f1037, %f1013;
	fma.rn.f32 	%f1094, %f1033, %f1038, %f1014;
	fma.rn.f32 	%f1095, %f1033, %f1039, %f1015;
	fma.rn.f32 	%f1096, %f1033, %f1040, %f1016;
	fma.rn.f32 	%f1097, %f1033, %f1041, %f1017;
	fma.rn.f32 	%f1098, %f1033, %f1042, %f1018;
	fma.rn.f32 	%f1099, %f1034, %f1035, %f1019;
	fma.rn.f32 	%f1100, %f1034, %f1036, %f1020;
	fma.rn.f32 	%f1101, %f1034, %f1037, %f1021;
	fma.rn.f32 	%f1102, %f1034, %f1038, %f1022;
	fma.rn.f32 	%f1103, %f1034, %f1039, %f1023;
	fma.rn.f32 	%f1104, %f1034, %f1040, %f1024;
	fma.rn.f32 	%f1105, %f1034, %f1041, %f1025;
	fma.rn.f32 	%f1106, %f1034, %f1042, %f1026;
	ld.shared.v4.f32 	{%f1107, %f1108, %f1109, %f1110}, [%r93+2048];
	ld.shared.v4.f32 	{%f1111, %f1112, %f1113, %f1114}, [%r93+2304];
	ld.shared.v4.f32 	{%f1115, %f1116, %f1117, %f1118}, [%r94+2048];
	ld.shared.v4.f32 	{%f1119, %f1120, %f1121, %f1122}, [%r94+2304];
	fma.rn.f32 	%f1123, %f1107, %f1115, %f1043;
	fma.rn.f32 	%f1124, %f1107, %f1116, %f1044;
	fma.rn.f32 	%f1125, %f1107, %f1117, %f1045;
	fma.rn.f32 	%f1126, %f1107, %f1118, %f1046;
	fma.rn.f32 	%f1127, %f1107, %f1119, %f1047;
	fma.rn.f32 	%f1128, %f1107, %f1120, %f1048;
	fma.rn.f32 	%f1129, %f1107, %f1121, %f1049;
	fma.rn.f32 	%f1130, %f1107, %f1122, %f1050;
	fma.rn.f32 	%f1131, %f1108, %f1115, %f1051;
	fma.rn.f32 	%f1132, %f1108, %f1116, %f1052;
	fma.rn.f32 	%f1133, %f1108, %f1117, %f1053;
	fma.rn.f32 	%f1134, %f1108, %f1118, %f1054;
	fma.rn.f32 	%f1135, %f1108, %f1119, %f1055;
	fma.rn.f32 	%f1136, %f1108, %f1120, %f1056;
	fma.rn.f32 	%f1137, %f1108, %f1121, %f1057;
	fma.rn.f32 	%f1138, %f1108, %f1122, %f1058;
	fma.rn.f32 	%f1139, %f1109, %f1115, %f1059;
	fma.rn.f32 	%f1140, %f1109, %f1116, %f1060;
	fma.rn.f32 	%f1141, %f1109, %f1117, %f1061;
	fma.rn.f32 	%f1142, %f1109, %f1118, %f1062;
	fma.rn.f32 	%f1143, %f1109, %f1119, %f1063;
	fma.rn.f32 	%f1144, %f1109, %f1120, %f1064;
	fma.rn.f32 	%f1145, %f1109, %f1121, %f1065;
	fma.rn.f32 	%f1146, %f1109, %f1122, %f1066;
	fma.rn.f32 	%f1147, %f1110, %f1115, %f1067;
	fma.rn.f32 	%f1148, %f1110, %f1116, %f1068;
	fma.rn.f32 	%f1149, %f1110, %f1117, %f1069;
	fma.rn.f32 	%f1150, %f1110, %f1118, %f1070;
	fma.rn.f32 	%f1151, %f1110, %f1119, %f1071;
	fma.rn.f32 	%f1152, %f1110, %f1120, %f1072;
	fma.rn.f32 	%f1153, %f1110, %f1121, %f1073;
	fma.rn.f32 	%f1154, %f1110, %f1122, %f1074;
	fma.rn.f32 	%f1155, %f1111, %f1115, %f1075;
	fma.rn.f32 	%f1156, %f1111, %f1116, %f1076;
	fma.rn.f32 	%f1157, %f1111, %f1117, %f1077;
	fma.rn.f32 	%f1158, %f1111, %f1118, %f1078;
	fma.rn.f32 	%f1159, %f1111, %f1119, %f1079;
	fma.rn.f32 	%f1160, %f1111, %f1120, %f1080;
	fma.rn.f32 	%f1161, %f1111, %f1121, %f1081;
	fma.rn.f32 	%f1162, %f1111, %f1122, %f1082;
	fma.rn.f32 	%f1163, %f1112, %f1115, %f1083;
	fma.rn.f32 	%f1164, %f1112, %f1116, %f1084;
	fma.rn.f32 	%f1165, %f1112, %f1117, %f1085;
	fma.rn.f32 	%f1166, %f1112, %f1118, %f1086;
	fma.rn.f32 	%f1167, %f1112, %f1119, %f1087;
	fma.rn.f32 	%f1168, %f1112, %f1120, %f1088;
	fma.rn.f32 	%f1169, %f1112, %f1121, %f1089;
	fma.rn.f32 	%f1170, %f1112, %f1122, %f1090;
	fma.rn.f32 	%f1171, %f1113, %f1115, %f1091;
	fma.rn.f32 	%f1172, %f1113, %f1116, %f1092;
	fma.rn.f32 	%f1173, %f1113, %f1117, %f1093;
	fma.rn.f32 	%f1174, %f1113, %f1118, %f1094;
	fma.rn.f32 	%f1175, %f1113, %f1119, %f1095;
	fma.rn.f32 	%f1176, %f1113, %f1120, %f1096;
	fma.rn.f32 	%f1177, %f1113, %f1121, %f1097;
	fma.rn.f32 	%f1178, %f1113, %f1122, %f1098;
	fma.rn.f32 	%f1179, %f1114, %f1115, %f1099;
	fma.rn.f32 	%f1180, %f1114, %f1116, %f1100;
	fma.rn.f32 	%f1181, %f1114, %f1117, %f1101;
	fma.rn.f32 	%f1182, %f1114, %f1118, %f1102;
	fma.rn.f32 	%f1183, %f1114, %f1119, %f1103;
	fma.rn.f32 	%f1184, %f1114, %f1120, %f1104;
	fma.rn.f32 	%f1185, %f1114, %f1121, %f1105;
	fma.rn.f32 	%f1186, %f1114, %f1122, %f1106;
	ld.shared.v4.f32 	{%f1187, %f1188, %f1189, %f1190}, [%r93+2560];
	ld.shared.v4.f32 	{%f1191, %f1192, %f1193, %f1194}, [%r93+2816];
	ld.shared.v4.f32 	{%f1195, %f1196, %f1197, %f1198}, [%r94+2560];
	ld.shared.v4.f32 	{%f1199, %f1200, %f1201, %f1202}, [%r94+2816];
	fma.rn.f32 	%f1203, %f1187, %f1195, %f1123;
	fma.rn.f32 	%f1204, %f1187, %f1196, %f1124;
	fma.rn.f32 	%f1205, %f1187, %f1197, %f1125;
	fma.rn.f32 	%f1206, %f1187, %f1198, %f1126;
	fma.rn.f32 	%f1207, %f1187, %f1199, %f1127;
	fma.rn.f32 	%f1208, %f1187, %f1200, %f1128;
	fma.rn.f32 	%f1209, %f1187, %f1201, %f1129;
	fma.rn.f32 	%f1210, %f1187, %f1202, %f1130;
	fma.rn.f32 	%f1211, %f1188, %f1195, %f1131;
	fma.rn.f32 	%f1212, %f1188, %f1196, %f1132;
	fma.rn.f32 	%f1213, %f1188, %f1197, %f1133;
	fma.rn.f32 	%f1214, %f1188, %f1198, %f1134;
	fma.rn.f32 	%f1215, %f1188, %f1199, %f1135;
	fma.rn.f32 	%f1216, %f1188, %f1200, %f1136;
	fma.rn.f32 	%f1217, %f1188, %f1201, %f1137;
	fma.rn.f32 	%f1218, %f1188, %f1202, %f1138;
	fma.rn.f32 	%f1219, %f1189, %f1195, %f1139;
	fma.rn.f32 	%f1220, %f1189, %f1196, %f1140;
	fma.rn.f32 	%f1221, %f1189, %f1197, %f1141;
	fma.rn.f32 	%f1222, %f1189, %f1198, %f1142;
	fma.rn.f32 	%f1223, %f1189, %f1199, %f1143;
	fma.rn.f32 	%f1224, %f1189, %f1200, %f1144;
	fma.rn.f32 	%f1225, %f1189, %f1201, %f1145;
	fma.rn.f32 	%f1226, %f1189, %f1202, %f1146;
	fma.rn.f32 	%f1227, %f1190, %f1195, %f1147;
	fma.rn.f32 	%f1228, %f1190, %f1196, %f1148;
	fma.rn.f32 	%f1229, %f1190, %f1197, %f1149;
	fma.rn.f32 	%f1230, %f1190, %f1198, %f1150;
	fma.rn.f32 	%f1231, %f1190, %f1199, %f1151;
	fma.rn.f32 	%f1232, %f1190, %f1200, %f1152;
	fma.rn.f32 	%f1233, %f1190, %f1201, %f1153;
	fma.rn.f32 	%f1234, %f1190, %f1202, %f1154;
	fma.rn.f32 	%f1235, %f1191, %f1195, %f1155;
	fma.rn.f32 	%f1236, %f1191, %f1196, %f1156;
	fma.rn.f32 	%f1237, %f1191, %f1197, %f1157;
	fma.rn.f32 	%f1238, %f1191, %f1198, %f1158;
	fma.rn.f32 	%f1239, %f1191, %f1199, %f1159;
	fma.rn.f32 	%f1240, %f1191, %f1200, %f1160;
	fma.rn.f32 	%f1241, %f1191, %f1201, %f1161;
	fma.rn.f32 	%f1242, %f1191, %f1202, %f1162;
	fma.rn.f32 	%f1243, %f1192, %f1195, %f1163;
	fma.rn.f32 	%f1244, %f1192, %f1196, %f1164;
	fma.rn.f32 	%f1245, %f1192, %f1197, %f1165;
	fma.rn.f32 	%f1246, %f1192, %f1198, %f1166;
	fma.rn.f32 	%f1247, %f1192, %f1199, %f1167;
	fma.rn.f32 	%f1248, %f1192, %f1200, %f1168;
	fma.rn.f32 	%f1249, %f1192, %f1201, %f1169;
	fma.rn.f32 	%f1250, %f1192, %f1202, %f1170;
	fma.rn.f32 	%f1251, %f1193, %f1195, %f1171;
	fma.rn.f32 	%f1252, %f1193, %f1196, %f1172;
	fma.rn.f32 	%f1253, %f1193, %f1197, %f1173;
	fma.rn.f32 	%f1254, %f1193, %f1198, %f1174;
	fma.rn.f32 	%f1255, %f1193, %f1199, %f1175;
	fma.rn.f32 	%f1256, %f1193, %f1200, %f1176;
	fma.rn.f32 	%f1257, %f1193, %f1201, %f1177;
	fma.rn.f32 	%f1258, %f1193, %f1202, %f1178;
	fma.rn.f32 	%f1259, %f1194, %f1195, %f1179;
	fma.rn.f32 	%f1260, %f1194, %f1196, %f1180;
	fma.rn.f32 	%f1261, %f1194, %f1197, %f1181;
	fma.rn.f32 	%f1262, %f1194, %f1198, %f1182;
	fma.rn.f32 	%f1263, %f1194, %f1199, %f1183;
	fma.rn.f32 	%f1264, %f1194, %f1200, %f1184;
	fma.rn.f32 	%f1265, %f1194, %f1201, %f1185;
	fma.rn.f32 	%f1266, %f1194, %f1202, %f1186;
	ld.shared.v4.f32 	{%f1267, %f1268, %f1269, %f1270}, [%r93+3072];
	ld.shared.v4.f32 	{%f1271, %f1272, %f1273, %f1274}, [%r93+3328];
	ld.shared.v4.f32 	{%f1275, %f1276, %f1277, %f1278}, [%r94+3072];
	ld.shared.v4.f32 	{%f1279, %f1280, %f1281, %f1282}, [%r94+3328];
	fma.rn.f32 	%f1283, %f1267, %f1275, %f1203;
	fma.rn.f32 	%f1284, %f1267, %f1276, %f1204;
	fma.rn.f32 	%f1285, %f1267, %f1277, %f1205;
	fma.rn.f32 	%f1286, %f1267, %f1278, %f1206;
	fma.rn.f32 	%f1287, %f1267, %f1279, %f1207;
	fma.rn.f32 	%f1288, %f1267, %f1280, %f1208;
	fma.rn.f32 	%f1289, %f1267, %f1281, %f1209;
	fma.rn.f32 	%f1290, %f1267, %f1282, %f1210;
	fma.rn.f32 	%f1291, %f1268, %f1275, %f1211;
	fma.rn.f32 	%f1292, %f1268, %f1276, %f1212;
	fma.rn.f32 	%f1293, %f1268, %f1277, %f1213;
	fma.rn.f32 	%f1294, %f1268, %f1278, %f1214;
	fma.rn.f32 	%f1295, %f1268, %f1279, %f1215;
	fma.rn.f32 	%f1296, %f1268, %f1280, %f1216;
	fma.rn.f32 	%f1297, %f1268, %f1281, %f1217;
	fma.rn.f32 	%f1298, %f1268, %f1282, %f1218;
	fma.rn.f32 	%f1299, %f1269, %f1275, %f1219;
	fma.rn.f32 	%f1300, %f1269, %f1276, %f1220;
	fma.rn.f32 	%f1301, %f1269, %f1277, %f1221;
	fma.rn.f32 	%f1302, %f1269, %f1278, %f1222;
	fma.rn.f32 	%f1303, %f1269, %f1279, %f1223;
	fma.rn.f32 	%f1304, %f1269, %f1280, %f1224;
	fma.rn.f32 	%f1305, %f1269, %f1281, %f1225;
	fma.rn.f32 	%f1306, %f1269, %f1282, %f1226;
	fma.rn.f32 	%f1307, %f1270, %f1275, %f1227;
	fma.rn.f32 	%f1308, %f1270, %f1276, %f1228;
	fma.rn.f32 	%f1309, %f1270, %f1277, %f1229;
	fma.rn.f32 	%f1310, %f1270, %f1278, %f1230;
	fma.rn.f32 	%f1311, %f1270, %f1279, %f1231;
	fma.rn.f32 	%f1312, %f1270, %f1280, %f1232;
	fma.rn.f32 	%f1313, %f1270, %f1281, %f1233;
	fma.rn.f32 	%f1314, %f1270, %f1282, %f1234;
	fma.rn.f32 	%f1315, %f1271, %f1275, %f1235;
	fma.rn.f32 	%f1316, %f1271, %f1276, %f1236;
	fma.rn.f32 	%f1317, %f1271, %f1277, %f1237;
	fma.rn.f32 	%f1318, %f1271, %f1278, %f1238;
	fma.rn.f32 	%f1319, %f1271, %f1279, %f1239;
	fma.rn.f32 	%f1320, %f1271, %f1280, %f1240;
	fma.rn.f32 	%f1321, %f1271, %f1281, %f1241;
	fma.rn.f32 	%f1322, %f1271, %f1282, %f1242;
	fma.rn.f32 	%f1323, %f1272, %f1275, %f1243;
	fma.rn.f32 	%f1324, %f1272, %f1276, %f1244;
	fma.rn.f32 	%f1325, %f1272, %f1277, %f1245;
	fma.rn.f32 	%f1326, %f1272, %f1278, %f1246;
	fma.rn.f32 	%f1327, %f1272, %f1279, %f1247;
	fma.rn.f32 	%f1328, %f1272, %f1280, %f1248;
	fma.rn.f32 	%f1329, %f1272, %f1281, %f1249;
	fma.rn.f32 	%f1330, %f1272, %f1282, %f1250;
	fma.rn.f32 	%f1331, %f1273, %f1275, %f1251;
	fma.rn.f32 	%f1332, %f1273, %f1276, %f1252;
	fma.rn.f32 	%f1333, %f1273, %f1277, %f1253;
	fma.rn.f32 	%f1334, %f1273, %f1278, %f1254;
	fma.rn.f32 	%f1335, %f1273, %f1279, %f1255;
	fma.rn.f32 	%f1336, %f1273, %f1280, %f1256;
	fma.rn.f32 	%f1337, %f1273, %f1281, %f1257;
	fma.rn.f32 	%f1338, %f1273, %f1282, %f1258;
	fma.rn.f32 	%f1339, %f1274, %f1275, %f1259;
	fma.rn.f32 	%f1340, %f1274, %f1276, %f1260;
	fma.rn.f32 	%f1341, %f1274, %f1277, %f1261;
	fma.rn.f32 	%f1342, %f1274, %f1278, %f1262;
	fma.rn.f32 	%f1343, %f1274, %f1279, %f1263;
	fma.rn.f32 	%f1344, %f1274, %f1280, %f1264;
	fma.rn.f32 	%f1345, %f1274, %f1281, %f1265;
	fma.rn.f32 	%f1346, %f1274, %f1282, %f1266;
	ld.shared.v4.f32 	{%f1347, %f1348, %f1349, %f1350}, [%r93+3584];
	ld.shared.v4.f32 	{%f1351, %f1352, %f1353, %f1354}, [%r93+3840];
	ld.shared.v4.f32 	{%f1355, %f1356, %f1357, %f1358}, [%r94+3584];
	ld.shared.v4.f32 	{%f1359, %f1360, %f1361, %f1362}, [%r94+3840];
	fma.rn.f32 	%f1363, %f1347, %f1355, %f1283;
	fma.rn.f32 	%f1364, %f1347, %f1356, %f1284;
	fma.rn.f32 	%f1365, %f1347, %f1357, %f1285;
	fma.rn.f32 	%f1366, %f1347, %f1358, %f1286;
	fma.rn.f32 	%f1367, %f1347, %f1359, %f1287;
	fma.rn.f32 	%f1368, %f1347, %f1360, %f1288;
	fma.rn.f32 	%f1369, %f1347, %f1361, %f1289;
	fma.rn.f32 	%f1370, %f1347, %f1362, %f1290;
	fma.rn.f32 	%f1371, %f1348, %f1355, %f1291;
	fma.rn.f32 	%f1372, %f1348, %f1356, %f1292;
	fma.rn.f32 	%f1373, %f1348, %f1357, %f1293;
	fma.rn.f32 	%f1374, %f1348, %f1358, %f1294;
	fma.rn.f32 	%f1375, %f1348, %f1359, %f1295;
	fma.rn.f32 	%f1376, %f1348, %f1360, %f1296;
	fma.rn.f32 	%f1377, %f1348, %f1361, %f1297;
	fma.rn.f32 	%f1378, %f1348, %f1362, %f1298;
	fma.rn.f32 	%f1379, %f1349, %f1355, %f1299;
	fma.rn.f32 	%f1380, %f1349, %f1356, %f1300;
	fma.rn.f32 	%f1381, %f1349, %f1357, %f1301;
	fma.rn.f32 	%f1382, %f1349, %f1358, %f1302;
	fma.rn.f32 	%f1383, %f1349, %f1359, %f1303;
	fma.rn.f32 	%f1384, %f1349, %f1360, %f1304;
	fma.rn.f32 	%f1385, %f1349, %f1361, %f1305;
	fma.rn.f32 	%f1386, %f1349, %f1362, %f1306;
	fma.rn.f32 	%f1387, %f1350, %f1355, %f1307;
	fma.rn.f32 	%f1388, %f1350, %f1356, %f1308;
	fma.rn.f32 	%f1389, %f1350, %f1357, %f1309;
	fma.rn.f32 	%f1390, %f1350, %f1358, %f1310;
	fma.rn.f32 	%f1391, %f1350, %f1359, %f1311;
	fma.rn.f32 	%f1392, %f1350, %f1360, %f1312;
	fma.rn.f32 	%f1393, %f1350, %f1361, %f1313;
	fma.rn.f32 	%f1394, %f1350, %f1362, %f1314;
	fma.rn.f32 	%f1395, %f1351, %f1355, %f1315;
	fma.rn.f32 	%f1396, %f1351, %f1356, %f1316;
	fma.rn.f32 	%f1397, %f1351, %f1357, %f1317;
	fma.rn.f32 	%f1398, %f1351, %f1358, %f1318;
	fma.rn.f32 	%f1399, %f1351, %f1359, %f1319;
	fma.rn.f32 	%f1400, %f1351, %f1360, %f1320;
	fma.rn.f32 	%f1401, %f1351, %f1361, %f1321;
	fma.rn.f32 	%f1402, %f1351, %f1362, %f1322;
	fma.rn.f32 	%f1403, %f1352, %f1355, %f1323;
	fma.rn.f32 	%f1404, %f1352, %f1356, %f1324;
	fma.rn.f32 	%f1405, %f1352, %f1357, %f1325;
	fma.rn.f32 	%f1406, %f1352, %f1358, %f1326;
	fma.rn.f32 	%f1407, %f1352, %f1359, %f1327;
	fma.rn.f32 	%f1408, %f1352, %f1360, %f1328;
	fma.rn.f32 	%f1409, %f1352, %f1361, %f1329;
	fma.rn.f32 	%f1410, %f1352, %f1362, %f1330;
	fma.rn.f32 	%f1411, %f1353, %f1355, %f1331;
	fma.rn.f32 	%f1412, %f1353, %f1356, %f1332;
	fma.rn.f32 	%f1413, %f1353, %f1357, %f1333;
	fma.rn.f32 	%f1414, %f1353, %f1358, %f1334;
	fma.rn.f32 	%f1415, %f1353, %f1359, %f1335;
	fma.rn.f32 	%f1416, %f1353, %f1360, %f1336;
	fma.rn.f32 	%f1417, %f1353, %f1361, %f1337;
	fma.rn.f32 	%f1418, %f1353, %f1362, %f1338;
	fma.rn.f32 	%f1419, %f1354, %f1355, %f1339;
	fma.rn.f32 	%f1420, %f1354, %f1356, %f1340;
	fma.rn.f32 	%f1421, %f1354, %f1357, %f1341;
	fma.rn.f32 	%f1422, %f1354, %f1358, %f1342;
	fma.rn.f32 	%f1423, %f1354, %f1359, %f1343;
	fma.rn.f32 	%f1424, %f1354, %f1360, %f1344;
	fma.rn.f32 	%f1425, %f1354, %f1361, %f1345;
	fma.rn.f32 	%f1426, %f1354, %f1362, %f1346;
	bar.sync 	0;
	mov.u32 	%r95, %ctaid.y;
	shl.b32 	%r96, %r95, 7;
	add.s32 	%r97, %r96, %r87;
	mov.u32 	%r98, %ctaid.x;
	shl.b32 	%r99, %r98, 7;
	add.s32 	%r100, %r99, %r92;
	mad.lo.s32 	%r101, %r97, %r106, %r100;
	mul.wide.s32 	%rd17, %r101, 4;
	add.s64 	%rd18, %rd16, %rd17;
	st.global.v4.f32 	[%rd18], {%f1363, %f1364, %f1365, %f1366};
	st.global.v4.f32 	[%rd18+256], {%f1367, %f1368, %f1369, %f1370};
	mul.wide.s32 	%rd19, %r106, 4;
	add.s64 	%rd20, %rd18, %rd19;
	st.global.v4.f32 	[%rd20], {%f1371, %f1372, %f1373, %f1374};
	st.global.v4.f32 	[%rd20+256], {%f1375, %f1376, %f1377, %f1378};
	add.s64 	%rd21, %rd20, %rd19;
	st.global.v4.f32 	[%rd21], {%f1379, %f1380, %f1381, %f1382};
	st.global.v4.f32 	[%rd21+256], {%f1383, %f1384, %f1385, %f1386};
	add.s64 	%rd22, %rd21, %rd19;
	st.global.v4.f32 	[%rd22], {%f1387, %f1388, %f1389, %f1390};
	st.global.v4.f32 	[%rd22+256], {%f1391, %f1392, %f1393, %f1394};
	add.s32 	%r102, %r97, 64;
	mad.lo.s32 	%r103, %r102, %r106, %r100;
	mul.wide.s32 	%rd23, %r103, 4;
	add.s64 	%rd24, %rd16, %rd23;
	st.global.v4.f32 	[%rd24], {%f1395, %f1396, %f1397, %f1398};
	st.global.v4.f32 	[%rd24+256], {%f1399, %f1400, %f1401, %f1402};
	add.s64 	%rd25, %rd24, %rd19;
	st.global.v4.f32 	[%rd25], {%f1403, %f1404, %f1405, %f1406};
	st.global.v4.f32 	[%rd25+256], {%f1407, %f1408, %f1409, %f1410};
	add.s64 	%rd26, %rd25, %rd19;
	st.global.v4.f32 	[%rd26], {%f1411, %f1412, %f1413, %f1414};
	st.global.v4.f32 	[%rd26+256], {%f1415, %f1416, %f1417, %f1418};
	add.s64 	%rd27, %rd26, %rd19;
	st.global.v4.f32 	[%rd27], {%f1419, %f1420, %f1421, %f1422};
	st.global.v4.f32 	[%rd27+256], {%f1423, %f1424, %f1425, %f1426};
	ret;

}
	// .globl	_Z31shmemNoBCDoubleBufWarpTileSgemmPfS_S_iii
.visible .entry _Z31shmemNoBCDoubleBufWarpTileSgemmPfS_S_iii(
	.param .u64 .ptr .align 1 _Z31shmemNoBCDoubleBufWarpTileSgemmPfS_S_iii_param_0,
	.param .u64 .ptr .align 1 _Z31shmemNoBCDoubleBufWarpTileSgemmPfS_S_iii_param_1,
	.param .u64 .ptr .align 1 _Z31shmemNoBCDoubleBufWarpTileSgemmPfS_S_iii_param_2,
	.param .u32 _Z31shmemNoBCDoubleBufWarpTileSgemmPfS_S_iii_param_3,
	.param .u32 _Z31shmemNoBCDoubleBufWarpTileSgemmPfS_S_iii_param_4,
	.param .u32 _Z31shmemNoBCDoubleBufWarpTileSgemmPfS_S_iii_param_5
)
{
	.reg .pred 	%p<3>;
	.reg .b32 	%r<126>;
	.reg .b32 	%f<1555>;
	.reg .b64 	%rd<31>;
	// demoted variable
	.shared .align 4 .b8 _ZZ31shmemNoBCDoubleBufWarpTileSgemmPfS_S_iiiE4shmA[8192];
	// demoted variable
	.shared .align 4 .b8 _ZZ31shmemNoBCDoubleBufWarpTileSgemmPfS_S_iiiE4shmB[8192];
	ld.param.u64 	%rd1, [_Z31shmemNoBCDoubleBufWarpTileSgemmPfS_S_iii_param_0];
	ld.param.u64 	%rd2, [_Z31shmemNoBCDoubleBufWarpTileSgemmPfS_S_iii_param_1];
	ld.param.u32 	%r17, [_Z31shmemNoBCDoubleBufWarpTileSgemmPfS_S_iii_param_4];
	ld.param.u32 	%r18, [_Z31shmemNoBCDoubleBufWarpTileSgemmPfS_S_iii_param_5];
	cvta.to.global.u64 	%rd4, %rd2;
	cvta.to.global.u64 	%rd5, %rd1;
	mov.u32 	%r19, %tid.y;
	mov.u32 	%r20, %ntid.x;
	mov.u32 	%r21, %tid.x;
	mad.lo.s32 	%r22, %r19, %r20, %r21;
	shr.u32 	%r1, %r22, 5;
	shr.u32 	%r23, %r22, 1;
	shl.b32 	%r24, %r22, 2;
	and.b32  	%r25, %r24, 4;
	and.b32  	%r2, %r24, 124;
	mov.u32 	%r26, %ctaid.y;
	shl.b32 	%r27, %r26, 7;
	add.s32 	%r28, %r27, %r23;
	mov.u32 	%r29, %ctaid.x;
	shl.b32 	%r3, %r29, 7;
	or.b32  	%r30, %r2, %r3;
	mad.lo.s32 	%r4, %r18, %r28, %r25;
	mul.wide.s32 	%rd6, %r4, 4;
	add.s64 	%rd7, %rd5, %rd6;
	ld.global.nc.v4.f32 	{%f194, %f195, %f196, %f197}, [%rd7];
	shl.b32 	%r31, %r22, 11;
	and.b32  	%r32, %r31, 2048;
	mov.u32 	%r33, _ZZ31shmemNoBCDoubleBufWarpTileSgemmPfS_S_iiiE4shmA;
	add.s32 	%r34, %r33, %r32;
	shl.b32 	%r35, %r23, 2;
	add.s32 	%r36, %r34, %r35;
	st.shared.f32 	[%r36], %f194;
	st.shared.f32 	[%r36+512], %f195;
	st.shared.f32 	[%r36+1024], %f196;
	st.shared.f32 	[%r36+1536], %f197;
	mad.lo.s32 	%r37, %r17, %r1, %r30;
	shl.b32 	%r38, %r1, 9;
	mov.u32 	%r39, _ZZ31shmemNoBCDoubleBufWarpTileSgemmPfS_S_iiiE4shmB;
	add.s32 	%r40, %r39, %r38;
	shl.b32 	%r41, %r22, 4;
	and.b32  	%r42, %r41, 496;
	add.s32 	%r43, %r40, %r42;
	mul.wide.s32 	%rd8, %r37, 4;
	add.s64 	%rd9, %rd4, %rd8;
	ld.global.nc.v4.f32 	{%f198, %f199, %f200, %f201}, [%rd9];
	st.shared.v4.f32 	[%r43], {%f198, %f199, %f200, %f201};
	bar.sync 	0;
	shr.s32 	%r44, %r18, 31;
	shr.u32 	%r45, %r44, 29;
	add.s32 	%r46, %r18, %r45;
	shr.s32 	%r5, %r46, 3;
	setp.lt.s32 	%p1, %r18, 16;
	mov.f32 	%f1491, 0f00000000;
	mov.f32 	%f1492, %f1491;
	mov.f32 	%f1493, %f1491;
	mov.f32 	%f1494, %f1491;
	mov.f32 	%f1495, %f1491;
	mov.f32 	%f1496, %f1491;
	mov.f32 	%f1497, %f1491;
	mov.f32 	%f1498, %f1491;
	mov.f32 	%f1499, %f1491;
	mov.f32 	%f1500, %f1491;
	mov.f32 	%f1501, %f1491;
	mov.f32 	%f1502, %f1491;
	mov.f32 	%f1503, %f1491;
	mov.f32 	%f1504, %f1491;
	mov.f32 	%f1505, %f1491;
	mov.f32 	%f1506, %f1491;
	mov.f32 	%f1507, %f1491;
	mov.f32 	%f1508, %f1491;
	mov.f32 	%f1509, %f1491;
	mov.f32 	%f1510, %f1491;
	mov.f32 	%f1511, %f1491;
	mov.f32 	%f1512, %f1491;
	mov.f32 	%f1513, %f1491;
	mov.f32 	%f1514, %f1491;
	mov.f32 	%f1515, %f1491;
	mov.f32 	%f1516, %f1491;
	mov.f32 	%f1517, %f1491;
	mov.f32 	%f1518, %f1491;
	mov.f32 	%f1519, %f1491;
	mov.f32 	%f1520, %f1491;
	mov.f32 	%f1521, %f1491;
	mov.f32 	%f1522, %f1491;
	mov.f32 	%f1523, %f1491;
	mov.f32 	%f1524, %f1491;
	mov.f32 	%f1525, %f1491;
	mov.f32 	%f1526, %f1491;
	mov.f32 	%f1527, %f1491;
	mov.f32 	%f1528, %f1491;
	mov.f32 	%f1529, %f1491;
	mov.f32 	%f1530, %f1491;
	mov.f32 	%f1531, %f1491;
	mov.f32 	%f1532, %f1491;
	mov.f32 	%f1533, %f1491;
	mov.f32 	%f1534, %f1491;
	mov.f32 	%f1535, %f1491;
	mov.f32 	%f1536, %f1491;
	mov.f32 	%f1537, %f1491;
	mov.f32 	%f1538, %f1491;
	mov.f32 	%f1539, %f1491;
	mov.f32 	%f1540, %f1491;
	mov.f32 	%f1541, %f1491;
	mov.f32 	%f1542, %f1491;
	mov.f32 	%f1543, %f1491;
	mov.f32 	%f1544, %f1491;
	mov.f32 	%f1545, %f1491;
	mov.f32 	%f1546, %f1491;
	mov.f32 	%f1547, %f1491;
	mov.f32 	%f1548, %f1491;
	mov.f32 	%f1549, %f1491;
	mov.f32 	%f1550, %f1491;
	mov.f32 	%f1551, %f1491;
	mov.f32 	%f1552, %f1491;
	mov.f32 	%f1553, %f1491;
	mov.f32 	%f1554, %f1491;
	@%p1 bra 	$L__BB4_3;
	ld.param.u32 	%r119, [_Z31shmemNoBCDoubleBufWarpTileSgemmPfS_S_iii_param_4];
	max.s32 	%r48, %r5, 2;
	neg.s32 	%r125, %r48;
	add.s32 	%r124, %r4, 8;
	add.s32 	%r49, %r1, 8;
	mad.lo.s32 	%r50, %r119, %r49, %r3;
	add.s32 	%r123, %r50, %r2;
	mov.f32 	%f1491, 0f00000000;
	mov.b32 	%r122, 0;
$L__BB4_2:
	ld.param.u32 	%r120, [_Z31shmemNoBCDoubleBufWarpTileSgemmPfS_S_iii_param_4];
	ld.param.u64 	%rd29, [_Z31shmemNoBCDoubleBufWarpTileSgemmPfS_S_iii_param_1];
	ld.param.u64 	%rd28, [_Z31shmemNoBCDoubleBufWarpTileSgemmPfS_S_iii_param_0];
	mul.wide.s32 	%rd10, %r124, 4;
	cvta.to.global.u64 	%rd11, %rd28;
	add.s64 	%rd12, %rd11, %rd10;
	add.s32 	%r122, %r122, 1;
	ld.global.nc.v4.f32 	{%f203, %f204, %f205, %f206}, [%rd12];
	cvta.to.global.u64 	%rd13, %rd29;
	mul.wide.s32 	%rd14, %r123, 4;
	add.s64 	%rd15, %rd13, %rd14;
	ld.global.nc.v4.f32 	{%f207, %f208, %f209, %f210}, [%rd15];
	shl.b32 	%r51, %r122, 12;
	and.b32  	%r52, %r51, 4096;
	xor.b32  	%r53, %r52, 4096;
	mov.u32 	%r54, _ZZ31shmemNoBCDoubleBufWarpTileSgemmPfS_S_iiiE4shmA;
	add.s32 	%r55, %r54, %r53;
	mov.u32 	%r56, _ZZ31shmemNoBCDoubleBufWarpTileSgemmPfS_S_iiiE4shmB;
	add.s32 	%r57, %r56, %r53;
	mov.u32 	%r58, %tid.y;
	mov.u32 	%r59, %ntid.x;
	mov.u32 	%r60, %tid.x;
	mad.lo.s32 	%r61, %r58, %r59, %r60;
	shr.u32 	%r62, %r61, 2;
	and.b32  	%r63, %r62, 1048544;
	and.b32  	%r64, %r61, 28;
	or.b32  	%r65, %r63, %r64;
	shl.b32 	%r66, %r65, 2;
	add.s32 	%r67, %r55, %r66;
	ld.shared.v4.f32 	{%f211, %f212, %f213, %f214}, [%r67];
	ld.shared.v4.f32 	{%f215, %f216, %f217, %f218}, [%r67+256];
	shl.b32 	%r68, %r61, 4;
	and.b32  	%r69, %r68, 48;
	shl.b32 	%r70, %r61, 1;
	and.b32  	%r71, %r70, 192;
	or.b32  	%r72, %r71, %r69;
	add.s32 	%r73, %r57, %r72;
	ld.shared.v4.f32 	{%f219, %f220, %f221, %f222}, [%r73];
	ld.shared.v4.f32 	{%f223, %f224, %f225, %f226}, [%r73+256];
	fma.rn.f32 	%f227, %f211, %f219, %f1554;
	fma.rn.f32 	%f228, %f211, %f220, %f1553;
	fma.rn.f32 	%f229, %f211, %f221, %f1552;
	fma.rn.f32 	%f230, %f211, %f222, %f1551;
	fma.rn.f32 	%f231, %f211, %f223, %f1550;
	fma.rn.f32 	%f232, %f211, %f224, %f1549;
	fma.rn.f32 	%f233, %f211, %f225, %f1548;
	fma.rn.f32 	%f234, %f211, %f226, %f1547;
	fma.rn.f32 	%f235, %f212, %f219, %f1546;
	fma.rn.f32 	%f236, %f212, %f220, %f1545;
	fma.rn.f32 	%f237, %f212, %f221, %f1544;
	fma.rn.f32 	%f238, %f212, %f222, %f1543;
	fma.rn.f32 	%f239, %f212, %f223, %f1542;
	fma.rn.f32 	%f240, %f212, %f224, %f1541;
	fma.rn.f32 	%f241, %f212, %f225, %f1540;
	fma.rn.f32 	%f242, %f212, %f226, %f1539;
	fma.rn.f32 	%f243, %f213, %f219, %f1538;
	fma.rn.f32 	%f244, %f213, %f220, %f1537;
	fma.rn.f32 	%f245, %f213, %f221, %f1536;
	fma.rn.f32 	%f246, %f213, %f222, %f1535;
	fma.rn.f32 	%f247, %f213, %f223, %f1534;
	fma.rn.f32 	%f248, %f213, %f224, %f1533;
	fma.rn.f32 	%f249, %f213, %f225, %f1532;
	fma.rn.f32 	%f250, %f213, %f226, %f1531;
	fma.rn.f32 	%f251, %f214, %f219, %f1530;
	fma.rn.f32 	%f252, %f214, %f220, %f1529;
	fma.rn.f32 	%f253, %f214, %f221, %f1528;
	fma.rn.f32 	%f254, %f214, %f222, %f1527;
	fma.rn.f32 	%f255, %f214, %f223, %f1526;
	fma.rn.f32 	%f256, %f214, %f224, %f1525;
	fma.rn.f32 	%f257, %f214, %f225, %f1524;
	fma.rn.f32 	%f258, %f214, %f226, %f1523;
	fma.rn.f32 	%f259, %f215, %f219, %f1522;
	fma.rn.f32 	%f260, %f215, %f220, %f1521;
	fma.rn.f32 	%f261, %f215, %f221, %f1520;
	fma.rn.f32 	%f262, %f215, %f222, %f1519;
	fma.rn.f32 	%f263, %f215, %f223, %f1518;
	fma.rn.f32 	%f264, %f215, %f224, %f1517;
	fma.rn.f32 	%f265, %f215, %f225, %f1516;
	fma.rn.f32 	%f266, %f215, %f226, %f1515;
	fma.rn.f32 	%f267, %f216, %f219, %f1514;
	fma.rn.f32 	%f268, %f216, %f220, %f1513;
	fma.rn.f32 	%f269, %f216, %f221, %f1512;
	fma.rn.f32 	%f270, %f216, %f222, %f1511;
	fma.rn.f32 	%f271, %f216, %f223, %f1510;
	fma.rn.f32 	%f272, %f216, %f224, %f1509;
	fma.rn.f32 	%f273, %f216, %f225, %f1508;
	fma.rn.f32 	%f274, %f216, %f226, %f1507;
	fma.rn.f32 	%f275, %f217, %f219, %f1506;
	fma.rn.f32 	%f276, %f217, %f220, %f1505;
	fma.rn.f32 	%f277, %f217, %f221, %f1504;
	fma.rn.f32 	%f278, %f217, %f222, %f1503;
	fma.rn.f32 	%f279, %f217, %f223, %f1502;
	fma.rn.f32 	%f280, %f217, %f224, %f1501;
	fma.rn.f32 	%f281, %f217, %f225, %f1500;
	fma.rn.f32 	%f282, %f217, %f226, %f1499;
	fma.rn.f32 	%f283, %f218, %f219, %f1498;
	fma.rn.f32 	%f284, %f218, %f220, %f1497;
	fma.rn.f32 	%f285, %f218, %f221, %f1496;
	fma.rn.f32 	%f286, %f218, %f222, %f1495;
	fma.rn.f32 	%f287, %f218, %f223, %f1494;
	fma.rn.f32 	%f288, %f218, %f224, %f1493;
	fma.rn.f32 	%f289, %f218, %f225, %f1492;
	fma.rn.f32 	%f290, %f218, %f226, %f1491;
	ld.shared.v4.f32 	{%f291, %f292, %f293, %f294}, [%r67+512];
	ld.shared.v4.f32 	{%f295, %f296, %f297, %f298}, [%r67+768];
	ld.shared.v4.f32 	{%f299, %f300, %f301, %f302}, [%r73+512];
	ld.shared.v4.f32 	{%f303, %f304, %f305, %f306}, [%r73+768];
	fma.rn.f32 	%f307, %f291, %f299, %f227;
	fma.rn.f32 	%f308, %f291, %f300, %f228;
	fma.rn.f32 	%f309, %f291, %f301, %f229;
	fma.rn.f32 	%f310, %f291, %f302, %f230;
	fma.rn.f32 	%f311, %f291, %f303, %f231;
	fma.rn.f32 	%f312, %f291, %f304, %f232;
	fma.rn.f32 	%f313, %f291, %f305, %f233;
	fma.rn.f32 	%f314, %f291, %f306, %f234;
	fma.rn.f32 	%f315, %f292, %f299, %f235;
	fma.rn.f32 	%f316, %f292, %f300, %f236;
	fma.rn.f32 	%f317, %f292, %f301, %f237;
	fma.rn.f32 	%f318, %f292, %f302, %f238;
	fma.rn.f32 	%f319, %f292, %f303, %f239;
	fma.rn.f32 	%f320, %f292, %f304, %f240;
	fma.rn.f32 	%f321, %f292, %f305, %f241;
	fma.rn.f32 	%f322, %f292, %f306, %f242;
	fma.rn.f32 	%f323, %f293, %f299, %f243;
	fma.rn.f32 	%f324, %f293, %f300, %f244;
	fma.rn.f32 	%f325, %f293, %f301, %f245;
	fma.rn.f32 	%f326, %f293, %f302, %f246;
	fma.rn.f32 	%f327, %f293, %f303, %f247;
	fma.rn.f32 	%f328, %f293, %f304, %f248;
	fma.rn.f32 	%f329, %f293, %f305, %f249;
	fma.rn.f32 	%f330, %f293, %f306, %f250;
	fma.rn.f32 	%f331, %f294, %f299, %f251;
	fma.rn.f32 	%f332, %f294, %f300, %f252;
	fma.rn.f32 	%f333, %f294, %f301, %f253;
	fma.rn.f32 	%f334, %f294, %f302, %f254;
	fma.rn.f32 	%f335, %f294, %f303, %f255;
	fma.rn.f32 	%f336, %f294, %f304, %f256;
	fma.rn.f32 	%f337, %f294, %f305, %f257;
	fma.rn.f32 	%f338, %f294, %f306, %f258;
	fma.rn.f32 	%f339, %f295, %f299, %f259;
	fma.rn.f32 	%f340, %f295, %f300, %f260;
	fma.rn.f32 	%f341, %f295, %f301, %f261;
	fma.rn.f32 	%f342, %f295, %f302, %f262;
	fma.rn.f32 	%f343, %f295, %f303, %f263;
	fma.rn.f32 	%f344, %f295, %f304, %f264;
	fma.rn.f32 	%f345, %f295, %f305, %f265;
	fma.rn.f32 	%f346, %f295, %f306, %f266;
	fma.rn.f32 	%f347, %f296, %f299, %f267;
	fma.rn.f32 	%f348, %f296, %f300, %f268;
	fma.rn.f32 	%f349, %f296, %f301, %f269;
	fma.rn.f32 	%f350, %f296, %f302, %f270;
	fma.rn.f32 	%f351, %f296, %f303, %f271;
	fma.rn.f32 	%f352, %f296, %f304, %f272;
	fma.rn.f32 	%f353, %f296, %f305, %f273;
	fma.rn.f32 	%f354, %f296, %f306, %f274;
	fma.rn.f32 	%f355, %f297, %f299, %f275;
	fma.rn.f32 	%f356, %f297, %f300, %f276;
	fma.rn.f32 	%f357, %f297, %f301, %f277;
	fma.rn.f32 	%f358, %f297, %f302, %f278;
	fma.rn.f32 	%f359, %f297, %f303, %f279;
	fma.rn.f32 	%f360, %f297, %f304, %f280;
	fma.rn.f32 	%f361, %f297, %f305, %f281;
	fma.rn.f32 	%f362, %f297, %f306, %f282;
	fma.rn.f32 	%f363, %f298, %f299, %f283;
	fma.rn.f32 	%f364, %f298, %f300, %f284;
	fma.rn.f32 	%f365, %f298, %f301, %f285;
	fma.rn.f32 	%f366, %f298, %f302, %f286;
	fma.rn.f32 	%f367, %f298, %f303, %f287;
	fma.rn.f32 	%f368, %f298, %f304, %f288;
	fma.rn.f32 	%f369, %f298, %f305, %f289;
	fma.rn.f32 	%f370, %f298, %f306, %f290;
	ld.shared.v4.f32 	{%f371, %f372, %f373, %f374}, [%r67+1024];
	ld.shared.v4.f32 	{%f375, %f376, %f377, %f378}, [%r67+1280];
	ld.shared.v4.f32 	{%f379, %f380, %f381, %f382}, [%r73+1024];
	ld.shared.v4.f32 	{%f383, %f384, %f385, %f386}, [%r73+1280];
	fma.rn.f32 	%f387, %f371, %f379, %f307;
	fma.rn.f32 	%f388, %f371, %f380, %f308;
	fma.rn.f32 	%f389, %f371, %f381, %f309;
	fma.rn.f32 	%f390, %f371, %f382, %f310;
	fma.rn.f32 	%f391, %f371, %f383, %f311;
	fma.rn.f32 	%f392, %f371, %f384, %f312;
	fma.rn.f32 	%f393, %f371, %f385, %f313;
	fma.rn.f32 	%f394, %f371, %f386, %f314;
	fma.rn.f32 	%f395, %f372, %f379, %f315;
	fma.rn.f32 	%f396, %f372, %f380, %f316;
	fma.rn.f32 	%f397, %f372, %f381, %f317;
	fma.rn.f32 	%f398, %f372, %f382, %f318;
	fma.rn.f32 	%f399, %f372, %f383, %f319;
	fma.rn.f32 	%f400, %f372, %f384, %f320;
	fma.rn.f32 	%f401, %f372, %f385, %f321;
	fma.rn.f32 	%f402, %f372, %f386, %f322;
	fma.rn.f32 	%f403, %f373, %f379, %f323;
	fma.rn.f32 	%f404, %f373, %f380, %f324;
	fma.rn.f32 	%f405, %f373, %f381, %f325;
	fma.rn.f32 	%f406, %f373, %f382, %f326;
	fma.rn.f32 	%f407, %f373, %f383, %f327;
	fma.rn.f32 	%f408, %f373, %f384, %f328;
	fma.rn.f32 	%f409, %f373, %f385, %f329;
	fma.rn.f32 	%f410, %f373, %f386, %f330;
	fma.rn.f32 	%f411, %f374, %f379, %f331;
	fma.rn.f32 	%f412, %f374, %f380, %f332;
	fma.rn.f32 	%f413, %f374, %f381, %f333;
	fma.rn.f32 	%f414, %f374, %f382, %f334;
	fma.rn.f32 	%f415, %f374, %f383, %f335;
	fma.rn.f32 	%f416, %f374, %f384, %f336;
	fma.rn.f32 	%f417, %f374, %f385, %f337;
	fma.rn.f32 	%f418, %f374, %f386, %f338;
	fma.rn.f32 	%f419, %f375, %f379, %f339;
	fma.rn.f32 	%f420, %f375, %f380, %f340;
	fma.rn.f32 	%f421, %f375, %f381, %f341;
	fma.rn.f32 	%f422, %f375, %f382, %f342;
	fma.rn.f32 	%f423, %f375, %f383, %f343;
	fma.rn.f32 	%f424, %f375, %f384, %f344;
	fma.rn.f32 	%f425, %f375, %f385, %f345;
	fma.rn.f32 	%f426, %f375, %f386, %f346;
	fma.rn.f32 	%f427, %f376, %f379, %f347;
	fma.rn.f32 	%f428, %f376, %f380, %f348;
	fma.rn.f32 	%f429, %f376, %f381, %f349;
	fma.rn.f32 	%f430, %f376, %f382, %f350;
	fma.rn.f32 	%f431, %f376, %f383, %f351;
	fma.rn.f32 	%f432, %f376, %f384, %f352;
	fma.rn.f32 	%f433, %f376, %f385, %f353;
	fma.rn.f32 	%f434, %f376, %f386, %f354;
	fma.rn.f32 	%f435, %f377, %f379, %f355;
	fma.rn.f32 	%f436, %f377, %f380, %f356;
	fma.rn.f32 	%f437, %f377, %f381, %f357;
	fma.rn.f32 	%f438, %f377, %f382, %f358;
	fma.rn.f32 	%f439, %f377, %f383, %f359;
	fma.rn.f32 	%f440, %f377, %f384, %f360;
	fma.rn.f32 	%f441, %f377, %f385, %f361;
	fma.rn.f32 	%f442, %f377, %f386, %f362;
	fma.rn.f32 	%f443, %f378, %f379, %f363;
	fma.rn.f32 	%f444, %f378, %f380, %f364;
	fma.rn.f32 	%f445, %f378, %f381, %f365;
	fma.rn.f32 	%f446, %f378, %f382, %f366;
	fma.rn.f32 	%f447, %f378, %f383, %f367;
	fma.rn.f32 	%f448, %f378, %f384, %f368;
	fma.rn.f32 	%f449, %f378, %f385, %f369;
	fma.rn.f32 	%f450, %f378, %f386, %f370;
	ld.shared.v4.f32 	{%f451, %f452, %f453, %f454}, [%r67+1536];
	ld.shared.v4.f32 	{%f455, %f456, %f457, %f458}, [%r67+1792];
	ld.shared.v4.f32 	{%f459, %f460, %f461, %f462}, [%r73+1536];
	ld.shared.v4.f32 	{%f463, %f464, %f465, %f466}, [%r73+1792];
	fma.rn.f32 	%f467, %f451, %f459, %f387;
	fma.rn.f32 	%f468, %f451, %f460, %f388;
	fma.rn.f32 	%f469, %f451, %f461, %f389;
	fma.rn.f32 	%f470, %f451, %f462, %f390;
	fma.rn.f32 	%f471, %f451, %f463, %f391;
	fma.rn.f32 	%f472, %f451, %f464, %f392;
	fma.rn.f32 	%f473, %f451, %f465, %f393;
	fma.rn.f32 	%f474, %f451, %f466, %f394;
	fma.rn.f32 	%f475, %f452, %f459, %f395;
	fma.rn.f32 	%f476, %f452, %f460, %f396;
	fma.rn.f32 	%f477, %f452, %f461, %f397;
	fma.rn.f32 	%f478, %f452, %f462, %f398;
	fma.rn.f32 	%f479, %f452, %f463, %f399;
	fma.rn.f32 	%f480, %f452, %f464, %f400;
	fma.rn.f32 	%f481, %f452, %f465, %f401;
	fma.rn.f32 	%f482, %f452, %f466, %f402;
	fma.rn.f32 	%f483, %f453, %f459, %f403;
	fma.rn.f32 	%f484, %f453, %f460, %f404;
	fma.rn.f32 	%f485, %f453, %f461, %f405;
	fma.rn.f32 	%f486, %f453, %f462, %f406;
	fma.rn.f32 	%f487, %f453, %f463, %f407;
	fma.rn.f32 	%f488, %f453, %f464, %f408;
	fma.rn.f32 	%f489, %f453, %f465, %f409;
	fma.rn.f32 	%f490, %f453, %f466, %f410;
	fma.rn.f32 	%f491, %f454, %f459, %f411;
	fma.rn.f32 	%f492, %f454, %f460, %f412;
	fma.rn.f32 	%f493, %f454, %f461, %f413;
	fma.rn.f32 	%f494, %f454, %f462, %f414;
	fma.rn.f32 	%f495, %f454, %f463, %f415;
	fma.rn.f32 	%f496, %f454, %f464, %f416;
	fma.rn.f32 	%f497, %f454, %f465, %f417;
	fma.rn.f32 	%f498, %f454, %f466, %f418;
	fma.rn.f32 	%f499, %f455, %f459, %f419;
	fma.rn.f32 	%f500, %f455, %f460, %f420;
	fma.rn.f32 	%f501, %f455, %f461, %f421;
	fma.rn.f32 	%f502, %f455, %f462, %f422;
	fma.rn.f32 	%f503, %f455, %f463, %f423;
	fma.rn.f32 	%f504, %f455, %f464, %f424;
	fma.rn.f32 	%f505, %f455, %f465, %f425;
	fma.rn.f32 	%f506, %f455, %f466, %f426;
	fma.rn.f32 	%f507, %f456, %f459, %f427;
	fma.rn.f32 	%f508, %f456, %f460, %f428;
	fma.rn.f32 	%f509, %f456, %f461, %f429;
	fma.rn.f32 	%f510, %f456, %f462, %f430;
	fma.rn.f32 	%f511, %f456, %f463, %f431;
	fma.rn.f32 	%f512, %f456, %f464, %f432;
	fma.rn.f32 	%f513, %f456, %f465, %f433;
	fma.rn.f32 	%f514, %f456, %f466, %f434;
	fma.rn.f32 	%f515, %f457, %f459, %f435;
	fma.rn.f32 	%f516, %f457, %f460, %f436;
	fma.rn.f32 	%f517, %f457, %f461, %f437;
	fma.rn.f32 	%f518, %f457, %f462, %f438;
	fma.rn.f32 	%f519, %f457, %f463, %f439;
	fma.rn.f32 	%f520, %f457, %f464, %f440;
	fma.rn.f32 	%f521, %f457, %f465, %f441;
	fma.rn.f32 	%f522, %f457, %f466, %f442;
	fma.rn.f32 	%f523, %f458, %f459, %f443;
	fma.rn.f32 	%f524, %f458, %f460, %f444;
	fma.rn.f32 	%f525, %f458, %f461, %f445;
	fma.rn.f32 	%f526, %f458, %f462, %f446;
	fma.rn.f32 	%f527, %f458, %f463, %f447;
	fma.rn.f32 	%f528, %f458, %f464, %f448;
	fma.rn.f32 	%f529, %f458, %f465, %f449;
	fma.rn.f32 	%f530, %f458, %f466, %f450;
	ld.shared.v4.f32 	{%f531, %f532, %f533, %f534}, [%r67+2048];
	ld.shared.v4.f32 	{%f535, %f536, %f537, %f538}, [%r67+2304];
	ld.shared.v4.f32 	{%f539, %f540, %f541, %f542}, [%r73+2048];
	ld.shared.v4.f32 	{%f543, %f544, %f545, %f546}, [%r73+2304];
	fma.rn.f32 	%f547, %f531, %f539, %f467;
	fma.rn.f32 	%f548, %f531, %f540, %f468;
	fma.rn.f32 	%f549, %f531, %f541, %f469;
	fma.rn.f32 	%f550, %f531, %f542, %f470;
	fma.rn.f32 	%f551, %f531, %f543, %f471;
	fma.rn.f32 	%f552, %f531, %f544, %f472;
	fma.rn.f32 	%f553, %f531, %f545, %f473;
	fma.rn.f32 	%f554, %f531, %f546, %f474;
	fma.rn.f32 	%f555, %f532, %f539, %f475;
	fma.rn.f32 	%f556, %f532, %f540, %f476;
	fma.rn.f32 	%f557, %f532, %f541, %f477;
	fma.rn.f32 	%f558, %f532, %f542, %f478;
	fma.rn.f32 	%f559, %f532, %f543, %f479;
	fma.rn.f32 	%f560, %f532, %f544, %f480;
	fma.rn.f32 	%f561, %f532, %f545, %f481;
	fma.rn.f32 	%f562, %f532, %f546, %f482;
	fma.rn.f32 	%f563, %f533, %f539, %f483;
	fma.rn.f32 	%f564, %f533, %f540, %f484;
	fma.rn.f32 	%f565, %f533, %f541, %f485;
	fma.rn.f32 	%f566, %f533, %f542, %f486;
	fma.rn.f32 	%f567, %f533, %f543, %f487;
	fma.rn.f32 	%f568, %f533, %f544, %f488;
	fma.rn.f32 	%f569, %f533, %f545, %f489;
	fma.rn.f32 	%f570, %f533, %f546, %f490;
	fma.rn.f32 	%f571, %f534, %f539, %f491;
	fma.rn.f32 	%f572, %f534, %f540, %f492;
	fma.rn.f32 	%f573, %f534, %f541, %f493;
	fma.rn.f32 	%f574, %f534, %f542, %f494;
	fma.rn.f32 	%f575, %f534, %f543, %f495;
	fma.rn.f32 	%f576, %f534, %f544, %f496;
	fma.rn.f32 	%f577, %f534, %f545, %f497;
	fma.rn.f32 	%f578, %f534, %f546, %f498;
	fma.rn.f32 	%f579, %f535, %f539, %f499;
	fma.rn.f32 	%f580, %f535, %f540, %f500;
	fma.rn.f32 	%f581, %f535, %f541, %f501;
	fma.rn.f32 	%f582, %f535, %f542, %f502;
	fma.rn.f32 	%f583, %f535, %f543, %f503;
	fma.rn.f32 	%f584, %f535, %f544, %f504;
	fma.rn.f32 	%f585, %f535, %f545, %f505;
	fma.rn.f32 	%f586, %f535, %f546, %f506;
	fma.rn.f32 	%f587, %f536, %f539, %f507;
	fma.rn.f32 	%f588, %f536, %f540, %f508;
	fma.rn.f32 	%f589, %f536, %f541, %f509;
	fma.rn.f32 	%f590, %f536, %f542, %f510;
	fma.rn.f32 	%f591, %f536, %f543, %f511;
	fma.rn.f32 	%f592, %f536, %f544, %f512;
	fma.rn.f32 	%f593, %f536, %f545, %f513;
	fma.rn.f32 	%f594, %f536, %f546, %f514;
	fma.rn.f32 	%f595, %f537, %f539, %f515;
	fma.rn.f32 	%f596, %f537, %f540, %f516;
	fma.rn.f32 	%f597, %f537, %f541, %f517;
	fma.rn.f32 	%f598, %f537, %f542, %f518;
	fma.rn.f32 	%f599, %f537, %f543, %f519;
	fma.rn.f32 	%f600, %f537, %f544, %f520;
	fma.rn.f32 	%f601, %f537, %f545, %f521;
	fma.rn.f32 	%f602, %f537, %f546, %f522;
	fma.rn.f32 	%f603, %f538, %f539, %f523;
	fma.rn.f32 	%f604, %f538, %f540, %f524;
	fma.rn.f32 	%f605, %f538, %f541, %f525;
	fma.rn.f32 	%f606, %f538, %f542, %f526;
	fma.rn.f32 	%f607, %f538, %f543, %f527;
	fma.rn.f32 	%f608, %f538, %f544, %f528;
	fma.rn.f32 	%f609, %f538, %f545, %f529;
	fma.rn.f32 	%f610, %f538, %f546, %f530;
	ld.shared.v4.f32 	{%f611, %f612, %f613, %f614}, [%r67+2560];
	ld.shared.v4.f32 	{%f615, %f616, %f617, %f618}, [%r67+2816];
	ld.shared.v4.f32 	{%f619, %f620, %f621, %f622}, [%r73+2560];
	ld.shared.v4.f32 	{%f623, %f624, %f625, %f626}, [%r73+2816];
	fma.rn.f32 	%f627, %f611, %f619, %f547;
	fma.rn.f32 	%f628, %f611, %f620, %f548;
	fma.rn.f32 	%f629, %f611, %f621, %f549;
	fma.rn.f32 	%f630, %f611, %f622, %f550;
	fma.rn.f32 	%f631, %f611, %f623, %f551;
	fma.rn.f32 	%f632, %f611, %f624, %f552;
	fma.rn.f32 	%f633, %f611, %f625, %f553;
	fma.rn.f32 	%f634, %f611, %f626, %f554;
	fma.rn.f32 	%f635, %f612, %f619, %f555;
	fma.rn.f32 	%f636, %f612, %f620, %f556;
	fma.rn.f32 	%f637, %f612, %f621, %f557;
	fma.rn.f32 	%f638, %f612, %f622, %f558;
	fma.rn.f32 	%f639, %f612, %f623, %f559;
	fma.rn.f32 	%f640, %f612, %f624, %f560;
	fma.rn.f32 	%f641, %f612, %f625, %f561;
	fma.rn.f32 	%f642, %f612, %f626, %f562;
	fma.rn.f32 	%f643, %f613, %f619, %f563;
	fma.rn.f32 	%f644, %f613, %f620, %f564;
	fma.rn.f32 	%f645, %f613, %f621, %f565;
	fma.rn.f32 	%f646, %f613, %f622, %f566;
	fma.rn.f32 	%f647, %f613, %f623, %f567;
	fma.rn.f32 	%f648, %f613, %f624, %f568;
	fma.rn.f32 	%f649, %f613, %f625, %f569;
	fma.rn.f32 	%f650, %f613, %f626, %f570;
	fma.rn.f32 	%f651, %f614, %f619, %f571;
	fma.rn.f32 	%f652, %f614, %f620, %f572;
	fma.rn.f32 	%f653, %f614, %f621, %f573;
	fma.rn.f32 	%f654, %f614, %f622, %f574;
	fma.rn.f32 	%f655, %f614, %f623, %f575;
	fma.rn.f32 	%f656, %f614, %f624, %f576;
	fma.rn.f32 	%f657, %f614, %f625, %f577;
	fma.rn.f32 	%f658, %f614, %f626, %f578;
	fma.rn.f32 	%f659, %f615, %f619, %f579;
	fma.rn.f32 	%f660, %f615, %f620, %f580;
	fma.rn.f32 	%f661, %f615, %f621, %f581;
	fma.rn.f32 	%f662, %f615, %f622, %f582;
	fma.rn.f32 	%f663, %f615, %f623, %f583;
	fma.rn.f32 	%f664, %f615, %f624, %f584;
	fma.rn.f32 	%f665, %f615, %f625, %f585;
	fma.rn.f32 	%f666, %f615, %f626, %f586;
	fma.rn.f32 	%f667, %f616, %f619, %f587;
	fma.rn.f32 	%f668, %f616, %f620, %f588;
	fma.rn.f32 	%f669, %f616, %f621, %f589;
	fma.rn.f32 	%f670, %f616, %f622, %f590;
	fma.rn.f32 	%f671, %f616, %f623, %f591;
	fma.rn.f32 	%f672, %f616, %f624, %f592;
	fma.rn.f32 	%f673, %f616, %f625, %f593;
	fma.rn.f32 	%f674, %f616, %f626, %f594;
	fma.rn.f32 	%f675, %f617, %f619, %f595;
	fma.rn.f32 	%f676, %f617, %f620, %f596;
	fma.rn.f32 	%f677, %f617, %f621, %f597;
	fma.rn.f32 	%f678, %f617, %f622, %f598;
	fma.rn.f32 	%f679, %f617, %f623, %f599;
	fma.rn.f32 	%f680, %f617, %f624, %f600;
	fma.rn.f32 	%f681, %f617, %f625, %f601;
	fma.rn.f32 	%f682, %f617, %f626, %f602;
	fma.rn.f32 	%f683, %f618, %f619, %f603;
	fma.rn.f32 	%f684, %f618, %f620, %f604;
	fma.rn.f32 	%f685, %f618, %f621, %f605;
	fma.rn.f32 	%f686, %f618, %f622, %f606;
	fma.rn.f32 	%f687, %f618, %f623, %f607;
	fma.rn.f32 	%f688, %f618, %f624, %f608;
	fma.rn.f32 	%f689, %f618, %f625, %f609;
	fma.rn.f32 	%f690, %f618, %f626, %f610;
	ld.shared.v4.f32 	{%f691, %f692, %f693, %f694}, [%r67+3072];
	ld.shared.v4.f32 	{%f695, %f696, %f697, %f698}, [%r67+3328];
	ld.shared.v4.f32 	{%f699, %f700, %f701, %f702}, [%r73+3072];
	ld.shared.v4.f32 	{%f703, %f704, %f705, %f706}, [%r73+3328];
	fma.rn.f32 	%f707, %f691, %f699, %f627;
	fma.rn.f32 	%f708, %f691, %f700, %f628;
	fma.rn.f32 	%f709, %f691, %f701, %f629;
	fma.rn.f32 	%f710, %f691, %f702, %f630;
	fma.rn.f32 	%f711, %f691, %f703, %f631;
	fma.rn.f32 	%f712, %f691, %f704, %f632;
	fma.rn.f32 	%f713, %f691, %f705, %f633;
	fma.rn.f32 	%f714, %f691, %f706, %f634;
	fma.rn.f32 	%f715, %f692, %f699, %f635;
	fma.rn.f32 	%f716, %f692, %f700, %f636;
	fma.rn.f32 	%f717, %f692, %f701, %f637;
	fma.rn.f32 	%f718, %f692, %f702, %f638;
	fma.rn.f32 	%f719, %f692, %f703, %f639;
	fma.rn.f32 	%f720, %f692, %f704, %f640;
	fma.rn.f32 	%f721, %f692, %f705, %f641;
	fma.rn.f32 	%f722, %f692, %f706, %f642;
	fma.rn.f32 	%f723, %f693, %f699, %f643;
	fma.rn.f32 	%f724, %f693, %f700, %f644;
	fma.rn.f32 	%f725, %f693, %f701, %f645;
	fma.rn.f32 	%f726, %f693, %f702, %f646;
	fma.rn.f32 	%f727, %f693, %f703, %f647;
	fma.rn.f32 	%f728, %f693, %f704, %f648;
	fma.rn.f32 	%f729, %f693, %f705, %f649;
	fma.rn.f32 	%f730, %f693, %f706, %f650;
	fma.rn.f32 	%f731, %f694, %f699, %f651;
	fma.rn.f32 	%f732, %f694, %f700, %f652;
	fma.rn.f32 	%f733, %f694, %f701, %f653;
	fma.rn.f32 	%f734, %f694, %f702, %f654;
	fma.rn.f32 	%f735, %f694, %f703, %f655;
	fma.rn.f32 	%f736, %f694, %f704, %f656;
	fma.rn.f32 	%f737, %f694, %f705, %f657;
	fma.rn.f32 	%f738, %f694, %f706, %f658;
	fma.rn.f32 	%f739, %f695, %f699, %f659;
	fma.rn.f32 	%f740, %f695, %f700, %f660;
	fma.rn.f32 	%f741, %f695, %f701, %f661;
	fma.rn.f32 	%f742, %f695, %f702, %f662;
	fma.rn.f32 	%f743, %f695, %f703, %f663;
	fma.rn.f32 	%f744, %f695, %f704, %f664;
	fma.rn.f32 	%f745, %f695, %f705, %f665;
	fma.rn.f32 	%f746, %f695, %f706, %f666;
	fma.rn.f32 	%f747, %f696, %f699, %f667;
	fma.rn.f32 	%f748, %f696, %f700, %f668;
	fma.rn.f32 	%f749, %f696, %f701, %f669;
	fma.rn.f32 	%f750, %f696, %f702, %f670;
	fma.rn.f32 	%f751, %f696, %f703, %f671;
	fma.rn.f32 	%f752, %f696, %f704, %f672;
	fma.rn.f32 	%f753, %f696, %f705, %f673;
	fma.rn.f32 	%f754, %f696, %f706, %f674;
	fma.rn.f32 	%f755, %f697, %f699, %f675;
	fma.rn.f32 	%f756, %f697, %f700, %f676;
	fma.rn.f32 	%f757, %f697, %f701, %f677;
	fma.rn.f32 	%f758, %f697, %f702, %f678;
	fma.rn.f32 	%f759, %f697, %f703, %f679;
	fma.rn.f32 	%f760, %f697, %f704, %f680;
	fma.rn.f32 	%f761, %f697, %f705, %f681;
	fma.rn.f32 	%f762, %f697, %f706, %f682;
	fma.rn.f32 	%f763, %f698, %f699, %f683;
	fma.rn.f32 	%f764, %f698, %f700, %f684;
	fma.rn.f32 	%f765, %f698, %f701, %f685;
	fma.rn.f32 	%f766, %f698, %f702, %f686;
	fma.rn.f32 	%f767, %f698, %f703, %f687;
	fma.rn.f32 	%f768, %f698, %f704, %f688;
	fma.rn.f32 	%f769, %f698, %f705, %f689;
	fma.rn.f32 	%f770, %f698, %f706, %f690;
	ld.shared.v4.f32 	{%f771, %f772, %f773, %f774}, [%r67+3584];
	ld.shared.v4.f32 	{%f775, %f776, %f777, %f778}, [%r67+3840];
	ld.shared.v4.f32 	{%f779, %f780, %f781, %f782}, [%r73+3584];
	ld.shared.v4.f32 	{%f783, %f784, %f785, %f786}, [%r73+3840];
	fma.rn.f32 	%f1554, %f771, %f779, %f707;
	fma.rn.f32 	%f1553, %f771, %f780, %f708;
	fma.rn.f32 	%f1552, %f771, %f781, %f709;
	fma.rn.f32 	%f1551, %f771, %f782, %f710;
	fma.rn.f32 	%f1550, %f771, %f783, %f711;
	fma.rn.f32 	%f1549, %f771, %f784, %f712;
	fma.rn.f32 	%f1548, %f771, %f785, %f713;
	fma.rn.f32 	%f1547, %f771, %f786, %f714;
	fma.rn.f32 	%f1546, %f772, %f779, %f715;
	fma.rn.f32 	%f1545, %f772, %f780, %f716;
	fma.rn.f32 	%f1544, %f772, %f781, %f717;
	fma.rn.f32 	%f1543, %f772, %f782, %f718;
	fma.rn.f32 	%f1542, %f772, %f783, %f719;
	fma.rn.f32 	%f1541, %f772, %f784, %f720;
	fma.rn.f32 	%f1540, %f772, %f785, %f721;
	fma.rn.f32 	%f1539, %f772, %f786, %f722;
	fma.rn.f32 	%f1538, %f773, %f779, %f723;
	fma.rn.f32 	%f1537, %f773, %f780, %f724;
	fma.rn.f32 	%f1536, %f773, %f781, %f725;
	fma.rn.f32 	%f1535, %f773, %f782, %f726;
	fma.rn.f32 	%f1534, %f773, %f783, %f727;
	fma.rn.f32 	%f1533, %f773, %f784, %f728;
	fma.rn.f32 	%f1532, %f773, %f785, %f729;
	fma.rn.f32 	%f1531, %f773, %f786, %f730;
	fma.rn.f32 	%f1530, %f774, %f779, %f731;
	fma.rn.f32 	%f1529, %f774, %f780, %f732;
	fma.rn.f32 	%f1528, %f774, %f781, %f733;
	fma.rn.f32 	%f1527, %f774, %f782, %f734;
	fma.rn.f32 	%f1526, %f774, %f783, %f735;
	fma.rn.f32 	%f1525, %f774, %f784, %f736;
	fma.rn.f32 	%f1524, %f774, %f785, %f737;
	fma.rn.f32 	%f1523, %f774, %f786, %f738;
	fma.rn.f32 	%f1522, %f775, %f779, %f739;
	fma.rn.f32 	%f1521, %f775, %f780, %f740;
	fma.rn.f32 	%f1520, %f775, %f781, %f741;
	fma.rn.f32 	%f1519, %f775, %f782, %f742;
	fma.rn.f32 	%f1518, %f775, %f783, %f743;
	fma.rn.f32 	%f1517, %f775, %f784, %f744;
	fma.rn.f32 	%f1516, %f775, %f785, %f745;
	fma.rn.f32 	%f1515, %f775, %f786, %f746;
	fma.rn.f32 	%f1514, %f776, %f779, %f747;
	fma.rn.f32 	%f1513, %f776, %f780, %f748;
	fma.rn.f32 	%f1512, %f776, %f781, %f749;
	fma.rn.f32 	%f1511, %f776, %f782, %f750;
	fma.rn.f32 	%f1510, %f776, %f783, %f751;
	fma.rn.f32 	%f1509, %f776, %f784, %f752;
	fma.rn.f32 	%f1508, %f776, %f785, %f753;
	fma.rn.f32 	%f1507, %f776, %f786, %f754;
	fma.rn.f32 	%f1506, %f777, %f779, %f755;
	fma.rn.f32 	%f1505, %f777, %f780, %f756;
	fma.rn.f32 	%f1504, %f777, %f781, %f757;
	fma.rn.f32 	%f1503, %f777, %f782, %f758;
	fma.rn.f32 	%f1502, %f777, %f783, %f759;
	fma.rn.f32 	%f1501, %f777, %f784, %f760;
	fma.rn.f32 	%f1500, %f777, %f785, %f761;
	fma.rn.f32 	%f1499, %f777, %f786, %f762;
	fma.rn.f32 	%f1498, %f778, %f779, %f763;
	fma.rn.f32 	%f1497, %f778, %f780, %f764;
	fma.rn.f32 	%f1496, %f778, %f781, %f765;
	fma.rn.f32 	%f1495, %f778, %f782, %f766;
	fma.rn.f32 	%f1494, %f778, %f783, %f767;
	fma.rn.f32 	%f1493, %f778, %f784, %f768;
	fma.rn.f32 	%f1492, %f778, %f785, %f769;
	fma.rn.f32 	%f1491, %f778, %f786, %f770;
	add.s32 	%r74, %r54, %r52;
	shl.b32 	%r75, %r61, 11;
	and.b32  	%r76, %r75, 2048;
	add.s32 	%r77, %r74, %r76;
	and.b32  	%r78, %r70, -4;
	add.s32 	%r79, %r77, %r78;
	st.shared.f32 	[%r79], %f203;
	st.shared.f32 	[%r79+512], %f204;
	st.shared.f32 	[%r79+1024], %f205;
	st.shared.f32 	[%r79+1536], %f206;
	and.b32  	%r80, %r68, -512;
	add.s32 	%r81, %r56, %r80;
	and.b32  	%r82, %r68, 496;
	add.s32 	%r83, %r81, %r82;
	add.s32 	%r84, %r83, %r52;
	st.shared.v4.f32 	[%r84], {%f207, %f208, %f209, %f210};
	bar.sync 	0;
	add.s32 	%r125, %r125, 1;
	add.s32 	%r124, %r124, 8;
	shl.b32 	%r85, %r120, 3;
	add.s32 	%r123, %r123, %r85;
	setp.ne.s32 	%p2, %r125, -1;
	@%p2 bra 	$L__BB4_2;
$L__BB4_3:
	ld.param.u32 	%r121, [_Z31shmemNoBCDoubleBufWarpTileSgemmPfS_S_iii_param_4];
	ld.param.u64 	%rd30, [_Z31shmemNoBCDoubleBufWarpTileSgemmPfS_S_iii_param_2];
	cvta.to.global.u64 	%rd16, %rd30;
	shl.b32 	%r86, %r5, 12;
	not.b32 	%r87, %r86;
	and.b32  	%r88, %r87, 4096;
	mov.u32 	%r89, _ZZ31shmemNoBCDoubleBufWarpTileSgemmPfS_S_iiiE4shmA;
	add.s32 	%r90, %r89, %r88;
	mov.u32 	%r91, _ZZ31shmemNoBCDoubleBufWarpTileSgemmPfS_S_iiiE4shmB;
	add.s32 	%r92, %r91, %r88;
	mov.u32 	%r93, %tid.y;
	mov.u32 	%r94, %ntid.x;
	mov.u32 	%r95, %tid.x;
	mad.lo.s32 	%r96, %r93, %r94, %r95;
	shr.u32 	%r97, %r96, 2;
	and.b32  	%r98, %r97, 1048544;
	and.b32  	%r99, %r96, 28;
	or.b32  	%r100, %r98, %r99;
	shl.b32 	%r101, %r100, 2;
	add.s32 	%r102, %r90, %r101;
	ld.shared.v4.f32 	{%f787, %f788, %f789, %f790}, [%r102];
	ld.shared.v4.f32 	{%f791, %f792, %f793, %f794}, [%r102+256];
	shr.u32 	%r103, %r96, 1;
	and.b32  	%r104, %r103, 48;
	shl.b32 	%r105, %r96, 2;
	and.b32  	%r106, %r105, 12;
	or.b32  	%r107, %r104, %r106;
	shl.b32 	%r108, %r107, 2;
	add.s32 	%r109, %r92, %r108;
	ld.shared.v4.f32 	{%f795, %f796, %f797, %f798}, [%r109];
	ld.shared.v4.f32 	{%f799, %f800, %f801, %f802}, [%r109+256];
	fma.rn.f32 	%f803, %f787, %f795, %f1554;
	fma.rn.f32 	%f804, %f787, %f796, %f1553;
	fma.rn.f32 	%f805, %f787, %f797, %f1552;
	fma.rn.f32 	%f806, %f787, %f798, %f1551;
	fma.rn.f32 	%f807, %f787, %f799, %f1550;
	fma.rn.f32 	%f808, %f787, %f800, %f1549;
	fma.rn.f32 	%f809, %f787, %f801, %f1548;
	fma.rn.f32 	%f810, %f787, %f802, %f1547;
	fma.rn.f32 	%f811, %f788, %f795, %f1546;
	fma.rn.f32 	%f812, %f788, %f796, %f1545;
	fma.rn.f32 	%f813, %f788, %f797, %f1544;
	fma.rn.f32 	%f814, %f788, %f798, %f1543;
	fma.rn.f32 	%f815, %f788, %f799, %f1542;
	fma.rn.f32 	%f816, %f788, %f800, %f1541;
	fma.rn.f32 	%f817, %f788, %f801, %f1540;
	fma.rn.f32 	%f818, %f788, %f802, %f1539;
	fma.rn.f32 	%f819, %f789, %f795, %f1538;
	fma.rn.f32 	%f820, %f789, %f796, %f1537;
	fma.rn.f32 	%f821, %f789, %f797, %f1536;
	fma.rn.f32 	%f822, %f789, %f798, %f1535;
	fma.rn.f32 	%f823, %f789, %f799, %f1534;
	fma.rn.f32 	%f824, %f789, %f800, %f1533;
	fma.rn.f32 	%f825, %f789, %f801, %f1532;
	fma.rn.f32 	%f826, %f789, %f802, %f1531;
	fma.rn.f32 	%f827, %f790, %f795, %f1530;
	fma.rn.f32 	%f828, %f790, %f796, %f1529;
	fma.rn.f32 	%f829, %f790, %f797, %f1528;
	fma.rn.f32 	%f830, %f790, %f798, %f1527;
	fma.rn.f32 	%f831, %f790, %f799, %f1526;
	fma.rn.f32 	%f832, %f790, %f800, %f1525;
	fma.rn.f32 	%f833, %f790, %f801, %f1524;
	fma.rn.f32 	%f834, %f790, %f802, %f1523;
	fma.rn.f32 	%f835, %f791, %f795, %f1522;
	fma.rn.f32 	%f836, %f791, %f796, %f1521;
	fma.rn.f32 	%f837, %f791, %f797, %f1520;
	fma.rn.f32 	%f838, %f791, %f798, %f1519;
	fma.rn.f32 	%f839, %f791, %f799, %f1518;
	fma.rn.f32 	%f840, %f791, %f800, %f1517;
	fma.rn.f32 	%f841, %f791, %f801, %f1516;
	fma.rn.f32 	%f842, %f791, %f802, %f1515;
	fma.rn.f32 	%f843, %f792, %f795, %f1514;
	fma.rn.f32 	%f844, %f792, %f796, %f1513;
	fma.rn.f32 	%f845, %f792, %f797, %f1512;
	fma.rn.f32 	%f846, %f792, %f798, %f1511;
	fma.rn.f32 	%f847, %f792, %f799, %f1510;
	fma.rn.f32 	%f848, %f792, %f800, %f1509;
	fma.rn.f32 	%f849, %f792, %f801, %f1508;
	fma.rn.f32 	%f850, %f792, %f802, %f1507;
	fma.rn.f32 	%f851, %f793, %f795, %f1506;
	fma.rn.f32 	%f852, %f793, %f796, %f1505;
	fma.rn.f32 	%f853, %f793, %f797, %f1504;
	fma.rn.f32 	%f854, %f793, %f798, %f1503;
	fma.rn.f32 	%f855, %f793, %f799, %f1502;
	fma.rn.f32 	%f856, %f793, %f800, %f1501;
	fma.rn.f32 	%f857, %f793, %f801, %f1500;
	fma.rn.f32 	%f858, %f793, %f802, %f1499;
	fma.rn.f32 	%f859, %f794, %f795, %f1498;
	fma.rn.f32 	%f860, %f794, %f796, %f1497;
	fma.rn.f32 	%f861, %f794, %f797, %f1496;
	fma.rn.f32 	%f862, %f794, %f798, %f1495;
	fma.rn.f32 	%f863, %f794, %f799, %f1494;
	fma.rn.f32 	%f864, %f794, %f800, %f1493;
	fma.rn.f32 	%f865, %f794, %f801, %f1492;
	fma.rn.f32 	%f866, %f794, %f802, %f1491;
	ld.shared.v4.f32 	{%f867, %f868, %f869, %f870}, [%r102+512];
	ld.shared.v4.f32 	{%f871, %f872, %f873, %f874}, [%r102+768];
	ld.shared.v4.f32 	{%f875, %f876, %f877, %f878}, [%r109+512];
	ld.shared.v4.f32 	{%f879, %f880, %f881, %f882}, [%r109+768];
	fma.rn.f32 	%f883, %f867, %f875, %f803;
	fma.rn.f32 	%f884, %f867, %f876, %f804;
	fma.rn.f32 	%f885, %f867, %f877, %f805;
	fma.rn.f32 	%f886, %f867, %f878, %f806;
	fma.rn.f32 	%f887, %f867, %f879, %f807;
	fma.rn.f32 	%f888, %f867, %f880, %f808;
	fma.rn.f32 	%f889, %f867, %f881, %f809;
	fma.rn.f32 	%f890, %f867, %f882, %f810;
	fma.rn.f32 	%f891, %f868, %f875, %f811;
	fma.rn.f32 	%f892, %f868, %f876, %f812;
	fma.rn.f32 	%f893, %f868, %f877, %f813;
	fma.rn.f32 	%f894, %f868, %f878, %f814;
	fma.rn.f32 	%f895, %f868, %f879, %f815;
	fma.rn.f32 	%f896, %f868, %f880, %f816;
	fma.rn.f32 	%f897, %f868, %f881, %f817;
	fma.rn.f32 	%f898, %f868, %f882, %f818;
	fma.rn.f32 	%f899, %f869, %f875, %f819;
	fma.rn.f32 	%f900, %f869, %f876, %f820;
	fma.rn.f32 	%f901, %f869, %f877, %f821;
	fma.rn.f32 	%f902, %f869, %f878, %f822;
	fma.rn.f32 	%f903, %f869, %f879, %f823;
	fma.rn.f32 	%f904, %f869, %f880, %f824;
	fma.rn.f32 	%f905, %f869, %f881, %f825;
	fma.rn.f32 	%f906, %f869, %f882, %f826;
	fma.rn.f32 	%f907, %f870, %f875, %f827;
	fma.rn.f32 	%f908, %f870, %f876, %f828;
	fma.rn.f32 	%f909, %f870, %f877, %f829;
	fma.rn.f32 	%f910, %f870, %f878, %f830;
	fma.rn.f32 	%f911, %f870, %f879, %f831;
	fma.rn.f32 	%f912, %f870, %f880, %f832;
	fma.rn.f32 	%f913, %f870, %f881, %f833;
	fma.rn.f32 	%f914, %f870, %f882, %f834;
	fma.rn.f32 	%f915, %f871, %f875, %f835;
	fma.rn.f32 	%f916, %f871, %f876, %f836;
	fma.rn.f32 	%f917, %f871, %f877, %f837;
	fma.rn.f32 	%f918, %f871, %f878, %f838;
	fma.rn.f32 	%f919, %f871, %f879, %f839;
	fma.rn.f32 	%f920, %f871, %f880, %f840;
	fma.rn.f32 	%f921, %f871, %f881, %f841;
	fma.rn.f32 	%f922, %f871, %f882, %f842;
	fma.rn.f32 	%f923, %f872, %f875, %f843;
	fma.rn.f32 	%f924, %f872, %f876, %f844;
	fma.rn.f32 	%f925, %f872, %f877, %f845;
	fma.rn.f32 	%f926, %f872, %f878, %f846;
	fma.rn.f32 	%f927, %f872, %f879, %f847;
	fma.rn.f32 	%f928, %f872, %f880, %f848;
	fma.rn.f32 	%f929, %f872, %f881, %f849;
	fma.rn.f32 	%f930, %f872, %f882, %f850;
	fma.rn.f32 	%f931, %f873, %f875, %f851;
	fma.rn.f32 	%f932, %f873, %f876, %f852;
	fma.rn.f32 	%f933, %f873, %f877, %f853;
	fma.rn.f32 	%f934, %f873, %f878, %f854;
	fma.rn.f32 	%f935, %f873, %f879, %f855;
	fma.rn.f32 	%f936, %f873, %f880, %f856;
	fma.rn.f32 	%f937, %f873, %f881, %f857;
	fma.rn.f32 	%f938, %f873, %f882, %f858;
	fma.rn.f32 	%f939, %f874, %f875, %f859;
	fma.rn.f32 	%f940, %f874, %f876, %f860;
	fma.rn.f32 	%f941, %f874, %f877, %f861;
	fma.rn.f32 	%f942, %f874, %f878, %f862;
	fma.rn.f32 	%f943, %f874, %f879, %f863;
	fma.rn.f32 	%f944, %f874, %f880, %f864;
	fma.rn.f32 	%f945, %f874, %f881, %f865;
	fma.rn.f32 	%f946, %f874, %f882, %f866;
	ld.shared.v4.f32 	{%f947, %f948, %f949, %f950}, [%r102+1024];
	ld.shared.v4.f32 	{%f951, %f952, %f953, %f954}, [%r102+1280];
	ld.shared.v4.f32 	{%f955, %f956, %f957, %f958}, [%r109+1024];
	ld.shared.v4.f32 	{%f959, %f960, %f961, %f962}, [%r109+1280];
	fma.rn.f32 	%f963, %f947, %f955, %f883;
	fma.rn.f32 	%f964, %f947, %f956, %f884;
	fma.rn.f32 	%f965, %f947, %f957, %f885;
	fma.rn.f32 	%f966, %f947, %f958, %f886;
	fma.rn.f32 	%f967, %f947, %f959, %f887;
	fma.rn.f32 	%f968, %f947, %f960, %f888;
	fma.rn.f32 	%f969, %f947, %f961, %f889;
	fma.rn.f32 	%f970, %f947, %f962, %f890;
	fma.rn.f32 	%f971, %f948, %f955, %f891;
	fma.rn.f32 	%f972, %f948, %f956, %f892;
	fma.rn.f32 	%f973, %f948, %f957, %f893;
	fma.rn.f32 	%f974, %f948, %f958, %f894;
	fma.rn.f32 	%f975, %f948, %f959, %f895;
	fma.rn.f32 	%f976, %f948, %f960, %f896;
	fma.rn.f32 	%f977, %f948, %f961, %f897;
	fma.rn.f32 	%f978, %f948, %f962, %f898;
	fma.rn.f32 	%f979, %f949, %f955, %f899;
	fma.rn.f32 	%f980, %f949, %f956, %f900;
	fma.rn.f32 	%f981, %f949, %f957, %f901;
	fma.rn.f32 	%f982, %f949, %f958, %f902;
	fma.rn.f32 	%f983, %f949, %f959, %f903;
	fma.rn.f32 	%f984, %f949, %f960, %f904;
	fma.rn.f32 	%f985, %f949, %f961, %f905;
	fma.rn.f32 	%f986, %f949, %f962, %f906;
	fma.rn.f32 	%f987, %f950, %f955, %f907;
	fma.rn.f32 	%f988, %f950, %f956, %f908;
	fma.rn.f32 	%f989, %f950, %f957, %f909;
	fma.rn.f32 	%f990, %f950, %f958, %f910;
	fma.rn.f32 	%f991, %f950, %f959, %f911;
	fma.rn.f32 	%f992, %f950, %f960, %f912;
	fma.rn.f32 	%f993, %f950, %f961, %f913;
	fma.rn.f32 	%f994, %f950, %f962, %f914;
	fma.rn.f32 	%f995, %f951, %f955, %f915;
	fma.rn.f32 	%f996, %f951, %f956, %f916;
	fma.rn.f32 	%f997, %f951, %f957, %f917;
	fma.rn.f32 	%f998, %f951, %f958, %f918;
	fma.rn.f32 	%f999, %f951, %f959, %f919;
	fma.rn.f32 	%f1000, %f951, %f960, %f920;
	fma.rn.f32 	%f1001, %f951, %f961, %f921;
	fma.rn.f32 	%f1002, %f951, %f962, %f922;
	fma.rn.f32 	%f1003, %f952, %f955, %f923;
	fma.rn.f32 	%f1004, %f952, %f956, %f924;
	fma.rn.f32 	%f1005, %f952, %f957, %f925;
	fma.rn.f32 	%f1006, %f952, %f958, %f926;
	fma.rn.f32 	%f1007, %f952, %f959, %f927;
	fma.rn.f32 	%f1008, %f952, %f960, %f928;
	fma.rn.f32 	%f1009, %f952, %f961, %f929;
	fma.rn.f32 	%f1010, %f952, %f962, %f930;
	fma.rn.f32 	%f1011, %f953, %f955, %f931;
	fma.rn.f32 	%f1012, %f953, %f956, %f932;
	fma.rn.f32 	%f1013, %f953, %f957, %f933;
	fma.rn.f32 	%f1014, %f953, %f958, %f934;
	fma.rn.f32 	%f1015, %f953, %f959, %f935;
	fma.rn.f32 	%f1016, %f953, %f960, %f936;
	fma.rn.f32 	%f1017, %f953, %f961, %f937;
	fma.rn.f32 	%f1018, %f953, %f962, %f938;
	fma.rn.f32 	%f1019, %f954, %f955, %f939;
	fma.rn.f32 	%f1020, %f954, %f956, %f940;
	fma.rn.f32 	%f1021, %f954, %f957, %f941;
	fma.rn.f32 	%f1022, %f954, %f958, %f942;
	fma.rn.f32 	%f1023, %f954, %f959, %f943;
	fma.rn.f32 	%f1024, %f954, %f960, %f944;
	fma.rn.f32 	%f1025, %f954, %f961, %f945;
	fma.rn.f32 	%f1026, %f954, %f962, %f946;
	ld.shared.v4.f32 	{%f1027, %f1028, %f1029, %f1030}, [%r102+1536];
	ld.shared.v4.f32 	{%f1031, %f1032, %f1033, %f1034}, [%r102+1792];
	ld.shared.v4.f32 	{%f1035, %f1036, %f1037, %f1038}, [%r109+1536];
	ld.shared.v4.f32 	{%f1039, %f1040, %f1041, %f1042}, [%r109+1792];
	fma.rn.f32 	%f1043, %f1027, %f1035, %f963;
	fma.rn.f32 	%f1044, %f1027, %f1036, %f964;
	fma.rn.f32 	%f1045, %f1027, %f1037, %f965;
	fma.rn.f32 	%f1046, %f1027, %f1038, %f966;
	fma.rn.f32 	%f1047, %f1027, %f1039, %f967;
	fma.rn.f32 	%f1048, %f1027, %f1040, %f968;
	fma.rn.f32 	%f1049, %f1027, %f1041, %f969;
	fma.rn.f32 	%f1050, %f1027, %f1042, %f970;
	fma.rn.f32 	%f1051, %f1028, %f1035, %f971;
	fma.rn.f32 	%f1052, %f1028, %f1036, %f972;
	fma.rn.f32 	%f1053, %f1028, %f1037, %f973;
	fma.rn.f32 	%f1054, %f1028, %f1038, %f974;
	fma.rn.f32 	%f1055, %f1028, %f1039, %f975;
	fma.rn.f32 	%f1056, %f1028, %f1040, %f976;
	fma.rn.f32 	%f1057, %f1028, %f1041, %f977;
	fma.rn.f32 	%f1058, %f1028, %f1042, %f978;
	fma.rn.f32 	%f1059, %f1029, %f1035, %f979;
	fma.rn.f32 	%f1060, %f1029, %f1036, %f980;
	fma.rn.f32 	%f1061, %f1029, %f1037, %f981;
	fma.rn.f32 	%f1062, %f1029, %f1038, %f982;
	fma.rn.f32 	%f1063, %f1029, %f1039, %f983;
	fma.rn.f32 	%f1064, %f1029, %f1040, %f984;
	fma.rn.f32 	%f1065, %f1029, %f1041, %f985;
	fma.rn.f32 	%f1066, %f1029, %f1042, %f986;
	fma.rn.f32 	%f1067, %f1030, %f1035, %f987;
	fma.rn.f32 	%f1068, %f1030, %f1036, %f988;
	fma.rn.f32 	%f1069, %f1030, %f1037, %f989;
	fma.rn.f32 	%f1070, %f1030, %f1038, %f990;
	fma.rn.f32 	%f1071, %f1030, %f1039, %f991;
	fma.rn.f32 	%f1072, %f1030, %f1040, %f992;
	fma.rn.f32 	%f1073, %f1030, %f1041, %f993;
	fma.rn.f32 	%f1074, %f1030, %f1042, %f994;
	fma.rn.f32 	%f1075, %f1031, %f1035, %f995;
	fma.rn.f32 	%f1076, %f1031, %f1036, %f996;
	fma.rn.f32 	%f1077, %f1031, %f1037, %f997;
	fma.rn.f32 	%f1078, %f1031, %f1038, %f998;
	fma.rn.f32 	%f1079, %f1031, %f1039, %f999;
	fma.rn.f32 	%f1080, %f1031, %f1040, %f1000;
	fma.rn.f32 	%f1081, %f1031, %f1041, %f1001;
	fma.rn.f32 	%f1082, %f1031, %f1042, %f1002;
	fma.rn.f32 	%f1083, %f1032, %f1035, %f1003;
	fma.rn.f32 	%f1084, %f1032, %f1036, %f1004;
	fma.rn.f32 	%f1085, %f1032, %f1037, %f1005;
	fma.rn.f32 	%f1086, %f1032, %f1038, %f1006;
	fma.rn.f32 	%f1087, %f1032, %f1039, %f1007;
	fma.rn.f32 	%f1088, %f1032, %f1040, %f1008;
	fma.rn.f32 	%f1089, %f1032, %f1041, %f1009;
	fma.rn.f32 	%f1090, %f1032, %f1042, %f1010;
	fma.rn.f32 	%f1091, %f1033, %f1035, %f1011;
	fma.rn.f32 	%f1092, %f1033, %f1036, %f1012;
	fma.rn.f32 	%f1093, %f1033, %f1037, %f1013;
	fma.rn.f32 	%f1094, %f1033, %f1038, %f1014;
	fma.rn.f32 	%f1095, %f1033, %f1039, %f1015;
	fma.rn.f32 	%f1096, %f1033, %f1040, %f1016;
	fma.rn.f32 	%f1097, %f1033, %f1041, %f1017;
	fma.rn.f32 	%f1098, %f1033, %f1042, %f1018;
	fma.rn.f32 	%f1099, %f1034, %f1035, %f1019;
	fma.rn.f32 	%f1100, %f1034, %f1036, %f1020;
	fma.rn.f32 	%f1101, %f1034, %f1037, %f1021;
	fma.rn.f32 	%f1102, %f1034, %f1038, %f1022;
	fma.rn.f32 	%f1103, %f1034, %f1039, %f1023;
	fma.rn.f32 	%f1104, %f1034, %f1040, %f1024;
	fma.rn.f32 	%f1105, %f1034, %f1041, %f1025;
	fma.rn.f32 	%f1106, %f1034, %f1042, %f1026;
	ld.shared.v4.f32 	{%f1107, %f1108, %f1109, %f1110}, [%r102+2048];
	ld.shared.v4.f32 	{%f1111, %f1112, %f1113, %f1114}, [%r102+2304];
	ld.shared.v4.f32 	{%f1115, %f1116, %f1117, %f1118}, [%r109+2048];
	ld.shared.v4.f32 	{%f1119, %f1120, %f1121, %f1122}, [%r109+2304];
	fma.rn.f32 	%f1123, %f1107, %f1115, %f1043;
	fma.rn.f32 	%f1124, %f1107, %f1116, %f1044;
	fma.rn.f32 	%f1125, %f1107, %f1117, %f1045;
	fma.rn.f32 	%f1126, %f1107, %f1118, %f1046;
	fma.rn.f32 	%f1127, %f1107, %f1119, %f1047;
	fma.rn.f32 	%f1128, %f1107, %f1120, %f1048;
	fma.rn.f32 	%f1129, %f1107, %f1121, %f1049;
	fma.rn.f32 	%f1130, %f1107, %f1122, %f1050;
	fma.rn.f32 	%f1131, %f1108, %f1115, %f1051;
	fma.rn.f32 	%f1132, %f1108, %f1116, %f1052;
	fma.rn.f32 	%f1133, %f1108, %f1117, %f1053;
	fma.rn.f32 	%f1134, %f1108, %f1118, %f1054;
	fma.rn.f32 	%f1135, %f1108, %f1119, %f1055;
	fma.rn.f32 	%f1136, %f1108, %f1120, %f1056;
	fma.rn.f32 	%f1137, %f1108, %f1121, %f1057;
	fma.rn.f32 	%f1138, %f1108, %f1122, %f1058;
	fma.rn.f32 	%f1139, %f1109, %f1115, %f1059;
	fma.rn.f32 	%f1140, %f1109, %f1116, %f1060;
	fma.rn.f32 	%f1141, %f1109, %f1117, %f1061;
	fma.rn.f32 	%f1142, %f1109, %f1118, %f1062;
	fma.rn.f32 	%f1143, %f1109, %f1119, %f1063;
	fma.rn.f32 	%f1144, %f1109, %f1120, %f1064;
	fma.rn.f32 	%f1145, %f1109, %f1121, %f1065;
	fma.rn.f32 	%f1146, %f1109, %f1122, %f1066;
	fma.rn.f32 	%f1147, %f1110, %f1115, %f1067;
	fma.rn.f32 	%f1148, %f1110, %f1116, %f1068;
	fma.rn.f32 	%f1149, %f1110, %f1117, %f1069;
	fma.rn.f32 	%f1150, %f1110, %f1118, %f1070;
	fma.rn.f32 	%f1151, %f1110, %f1119, %f1071;
	fma.rn.f32 	%f1152, %f1110, %f1120, %f1072;
	fma.rn.f32 	%f1153, %f1110, %f1121, %f1073;
	fma.rn.f32 	%f1154, %f1110, %f1122, %f1074;
	fma.rn.f32 	%f1155, %f1111, %f1115, %f1075;
	fma.rn.f32 	%f1156, %f1111, %f1116, %f1076;
	fma.rn.f32 	%f1157, %f1111, %f1117, %f1077;
	fma.rn.f32 	%f1158, %f1111, %f1118, %f1078;
	fma.rn.f32 	%f1159, %f1111, %f1119, %f1079;
	fma.rn.f32 	%f1160, %f1111, %f1120, %f1080;
	fma.rn.f32 	%f1161, %f1111, %f1121, %f1081;
	fma.rn.f32 	%f1162, %f1111, %f1122, %f1082;
	fma.rn.f32 	%f1163, %f1112, %f1115, %f1083;
	fma.rn.f32 	%f1164, %f1112, %f1116, %f1084;
	fma.rn.f32 	%f1165, %f1112, %f1117, %f1085;
	fma.rn.f32 	%f1166, %f1112, %f1118, %f1086;
	fma.rn.f32 	%f1167, %f1112, %f1119, %f1087;
	fma.rn.f32 	%f1168, %f1112, %f1120, %f1088;
	fma.rn.f32 	%f1169, %f1112, %f1121, %f1089;
	fma.rn.f32 	%f1170, %f1112, %f1122, %f1090;
	fma.rn.f32 	%f1171, %f1113, %f1115, %f1091;
	fma.rn.f32 	%f1172, %f1113, %f1116, %f1092;
	fma.rn.f32 	%f1173, %f1113, %f1117, %f1093;
	fma.rn.f32 	%f1174, %f1113, %f1118, %f1094;
	fma.rn.f32 	%f1175, %f1113, %f1119, %f1095;
	fma.rn.f32 	%f1176, %f1113, %f1120, %f1096;
	fma.rn.f32 	%f1177, %f1113, %f1121, %f1097;
	fma.rn.f32 	%f1178, %f1113, %f1122, %f1098;
	fma.rn.f32 	%f1179, %f1114, %f1115, %f1099;
	fma.rn.f32 	%f1180, %f1114, %f1116, %f1100;
	fma.rn.f32 	%f1181, %f1114, %f1117, %f1101;
	fma.rn.f32 	%f1182, %f1114, %f1118, %f1102;
	fma.rn.f32 	%f1183, %f1114, %f1119, %f1103;
	fma.rn.f32 	%f1184, %f1114, %f1120, %f1104;
	fma.rn.f32 	%f1185, %f1114, %f1121, %f1105;
	fma.rn.f32 	%f1186, %f1114, %f1122, %f1106;
	ld.shared.v4.f32 	{%f1187, %f1188, %f1189, %f1190}, [%r102+2560];
	ld.shared.v4.f32 	{%f1191, %f1192, %f1193, %f1194}, [%r102+2816];
	ld.shared.v4.f32 	{%f1195, %f1196, %f1197, %f1198}, [%r109+2560];
	ld.shared.v4.f32 	{%f1199, %f1200, %f1201, %f1202}, [%r109+2816];
	fma.rn.f32 	%f1203, %f1187, %f1195, %f1123;
	fma.rn.f32 	%f1204, %f1187, %f1196, %f1124;
	fma.rn.f32 	%f1205, %f1187, %f1197, %f1125;
	fma.rn.f32 	%f1206, %f1187, %f1198, %f1126;
	fma.rn.f32 	%f1207, %f1187, %f1199, %f1127;
	fma.rn.f32 	%f1208, %f1187, %f1200, %f1128;
	fma.rn.f32 	%f1209, %f1187, %f1201, %f1129;
	fma.rn.f32 	%f1210, %f1187, %f1202, %f1130;
	fma.rn.f32 	%f1211, %f1188, %f1195, %f1131;
	fma.rn.f32 	%f1212, %f1188, %f1196, %f1132;
	fma.rn.f32 	%f1213, %f1188, %f1197, %f1133;
	fma.rn.f32 	%f1214, %f1188, %f1198, %f1134;
	fma.rn.f32 	%f1215, %f1188, %f1199, %f1135;
	fma.rn.f32 	%f1216, %f1188, %f1200, %f1136;
	fma.rn.f32 	%f1217, %f1188, %f1201, %f1137;
	fma.rn.f32 	%f1218, %f1188, %f1202, %f1138;
	fma.rn.f32 	%f1219, %f1189, %f1195, %f1139;
	fma.rn.f32 	%f1220, %f1189, %f1196, %f1140;
	fma.rn.f32 	%f1221, %f1189, %f1197, %f1141;
	fma.rn.f32 	%f1222, %f1189, %f1198, %f1142;
	fma.rn.f32 	%f1223, %f1189, %f1199, %f1143;
	fma.rn.f32 	%f1224, %f1189, %f1200, %f1144;
	fma.rn.f32 	%f1225, %f1189, %f1201, %f1145;
	fma.rn.f32 	%f1226, %f1189, %f1202, %f1146;
	fma.rn.f32 	%f1227, %f1190, %f1195, %f1147;
	fma.rn.f32 	%f1228, %f1190, %f1196, %f1148;
	fma.rn.f32 	%f1229, %f1190, %f1197, %f1149;
	fma.rn.f32 	%f1230, %f1190, %f1198, %f1150;
	fma.rn.f32 	%f1231, %f1190, %f1199, %f1151;
	fma.rn.f32 	%f1232, %f1190, %f1200, %f1152;
	fma.rn.f32 	%f1233, %f1190, %f1201, %f1153;
	fma.rn.f32 	%f1234, %f1190, %f1202, %f1154;
	fma.rn.f32 	%f1235, %f1191, %f1195, %f1155;
	fma.rn.f32 	%f1236, %f1191, %f1196, %f1156;
	fma.rn.f32 	%f1237, %f1191, %f1197, %f1157;
	fma.rn.f32 	%f1238, %f1191, %f1198, %f1158;
	fma.rn.f32 	%f1239, %f1191, %f1199, %f1159;
	fma.rn.f32 	%f1240, %f1191, %f1200, %f1160;
	fma.rn.f32 	%f1241, %f1191, %f1201, %f1161;
	fma.rn.f32 	%f1242, %f1191, %f1202, %f1162;
	fma.rn.f32 	%f1243, %f1192, %f1195, %f1163;
	fma.rn.f32 	%f1244, %f1192, %f1196, %f1164;
	fma.rn.f32 	%f1245, %f1192, %f1197, %f1165;
	fma.rn.f32 	%f1246, %f1192, %f1198, %f1166;
	fma.rn.f32 	%f1247, %f1192, %f1199, %f1167;
	fma.rn.f32 	%f1248, %f1192, %f1200, %f1168;
	fma.rn.f32 	%f1249, %f1192, %f1201, %f1169;
	fma.rn.f32 	%f1250, %f1192, %f1202, %f1170;
	fma.rn.f32 	%f1251, %f1193, %f1195, %f1171;
	fma.rn.f32 	%f1252, %f1193, %f1196, %f1172;
	fma.rn.f32 	%f1253, %f1193, %f1197, %f1173;
	fma.rn.f32 	%f1254, %f1193, %f1198, %f1174;
	fma.rn.f32 	%f1255, %f1193, %f1199, %f1175;
	fma.rn.f32 	%f1256, %f1193, %f1200, %f1176;
	fma.rn.f32 	%f1257, %f1193, %f1201, %f1177;
	fma.rn.f32 	%f1258, %f1193, %f1202, %f1178;
	fma.rn.f32 	%f1259, %f1194, %f1195, %f1179;
	fma.rn.f32 	%f1260, %f1194, %f1196, %f1180;
	fma.rn.f32 	%f1261, %f1194, %f1197, %f1181;
	fma.rn.f32 	%f1262, %f1194, %f1198, %f1182;
	fma.rn.f32 	%f1263, %f1194, %f1199, %f1183;
	fma.rn.f32 	%f1264, %f1194, %f1200, %f1184;
	fma.rn.f32 	%f1265, %f1194, %f1201, %f1185;
	fma.rn.f32 	%f1266, %f1194, %f1202, %f1186;
	ld.shared.v4.f32 	{%f1267, %f1268, %f1269, %f1270}, [%r102+3072];
	ld.shared.v4.f32 	{%f1271, %f1272, %f1273, %f1274}, [%r102+3328];
	ld.shared.v4.f32 	{%f1275, %f1276, %f1277, %f1278}, [%r109+3072];
	ld.shared.v4.f32 	{%f1279, %f1280, %f1281, %f1282}, [%r109+3328];
	fma.rn.f32 	%f1283, %f1267, %f1275, %f1203;
	fma.rn.f32 	%f1284, %f1267, %f1276, %f1204;
	fma.rn.f32 	%f1285, %f1267, %f1277, %f1205;
	fma.rn.f32 	%f1286, %f1267, %f1278, %f1206;
	fma.rn.f32 	%f1287, %f1267, %f1279, %f1207;
	fma.rn.f32 	%f1288, %f1267, %f1280, %f1208;
	fma.rn.f32 	%f1289, %f1267, %f1281, %f1209;
	fma.rn.f32 	%f1290, %f1267, %f1282, %f1210;
	fma.rn.f32 	%f1291, %f1268, %f1275, %f1211;
	fma.rn.f32 	%f1292, %f1268, %f1276, %f1212;
	fma.rn.f32 	%f1293, %f1268, %f1277, %f1213;
	fma.rn.f32 	%f1294, %f1268, %f1278, %f1214;
	fma.rn.f32 	%f1295, %f1268, %f1279, %f1215;
	fma.rn.f32 	%f1296, %f1268, %f1280, %f1216;
	fma.rn.f32 	%f1297, %f1268, %f1281, %f1217;
	fma.rn.f32 	%f1298, %f1268, %f1282, %f1218;
	fma.rn.f32 	%f1299, %f1269, %f1275, %f1219;
	fma.rn.f32 	%f1300, %f1269, %f1276, %f1220;
	fma.rn.f32 	%f1301, %f1269, %f1277, %f1221;
	fma.rn.f32 	%f1302, %f1269, %f1278, %f1222;
	fma.rn.f32 	%f1303, %f1269, %f1279, %f1223;
	fma.rn.f32 	%f1304, %f1269, %f1280, %f1224;
	fma.rn.f32 	%f1305, %f1269, %f1281, %f1225;
	fma.rn.f32 	%f1306, %f1269, %f1282, %f1226;
	fma.rn.f32 	%f1307, %f1270, %f1275, %f1227;
	fma.rn.f32 	%f1308, %f1270, %f1276, %f1228;
	fma.rn.f32 	%f1309, %f1270, %f1277, %f1229;
	fma.rn.f32 	%f1310, %f1270, %f1278, %f1230;
	fma.rn.f32 	%f1311, %f1270, %f1279, %f1231;
	fma.rn.f32 	%f1312, %f1270, %f1280, %f1232;
	fma.rn.f32 	%f1313, %f1270, %f1281, %f1233;
	fma.rn.f32 	%f1314, %f1270, %f1282, %f1234;
	fma.rn.f32 	%f1315, %f1271, %f1275, %f1235;
	fma.rn.f32 	%f1316, %f1271, %f1276, %f1236;
	fma.rn.f32 	%f1317, %f1271, %f1277, %f1237;
	fma.rn.f32 	%f1318, %f1271, %f1278, %f1238;
	fma.rn.f32 	%f1319, %f1271, %f1279, %f1239;
	fma.rn.f32 	%f1320, %f1271, %f1280, %f1240;
	fma.rn.f32 	%f1321, %f1271, %f1281, %f1241;
	fma.rn.f32 	%f1322, %f1271, %f1282, %f1242;
	fma.rn.f32 	%f1323, %f1272, %f1275, %f1243;
	fma.rn.f32 	%f1324, %f1272, %f1276, %f1244;
	fma.rn.f32 	%f1325, %f1272, %f1277, %f1245;
	fma.rn.f32 	%f1326, %f1272, %f1278, %f1246;
	fma.rn.f32 	%f1327, %f1272, %f1279, %f1247;
	fma.rn.f32 	%f1328, %f1272, %f1280, %f1248;
	fma.rn.f32 	%f1329, %f1272, %f1281, %f1249;
	fma.rn.f32 	%f1330, %f1272, %f1282, %f1250;
	fma.rn.f32 	%f1331, %f1273, %f1275, %f1251;
	fma.rn.f32 	%f1332, %f1273, %f1276, %f1252;
	fma.rn.f32 	%f1333, %f1273, %f1277, %f1253;
	fma.rn.f32 	%f1334, %f1273, %f1278, %f1254;
	fma.rn.f32 	%f1335, %f1273, %f1279, %f1255;
	fma.rn.f32 	%f1336, %f1273, %f1280, %f1256;
	fma.rn.f32 	%f1337, %f1273, %f1281, %f1257;
	fma.rn.f32 	%f1338, %f1273, %f1282, %f1258;
	fma.rn.f32 	%f1339, %f1274, %f1275, %f1259;
	fma.rn.f32 	%f1340, %f1274, %f1276, %f1260;
	fma.rn.f32 	%f1341, %f1274, %f1277, %f1261;
	fma.rn.f32 	%f1342, %f1274, %f1278, %f1262;
	fma.rn.f32 	%f1343, %f1274, %f1279, %f1263;
	fma.rn.f32 	%f1344, %f1274, %f1280, %f1264;
	fma.rn.f32 	%f1345, %f1274, %f1281, %f1265;
	fma.rn.f32 	%f1346, %f1274, %f1282, %f1266;
	ld.shared.v4.f32 	{%f1347, %f1348, %f1349, %f1350}, [%r102+3584];
	ld.shared.v4.f32 	{%f1351, %f1352, %f1353, %f1354}, [%r102+3840];
	ld.shared.v4.f32 	{%f1355, %f1356, %f1357, %f1358}, [%r109+3584];
	ld.shared.v4.f32 	{%f1359, %f1360, %f1361, %f1362}, [%r109+3840];
	fma.rn.f32 	%f1363, %f1347, %f1355, %f1283;
	fma.rn.f32 	%f1364, %f1347, %f1356, %f1284;
	fma.rn.f32 	%f1365, %f1347, %f1357, %f1285;
	fma.rn.f32 	%f1366, %f1347, %f1358, %f1286;
	fma.rn.f32 	%f1367, %f1347, %f1359, %f1287;
	fma.rn.f32 	%f1368, %f1347, %f1360, %f1288;
	fma.rn.f32 	%f1369, %f1347, %f1361, %f1289;
	fma.rn.f32 	%f1370, %f1347, %f1362, %f1290;
	fma.rn.f32 	%f1371, %f1348, %f1355, %f1291;
	fma.rn.f32 	%f1372, %f1348, %f1356, %f1292;
	fma.rn.f32 	%f1373, %f1348, %f1357, %f1293;
	fma.rn.f32 	%f1374, %f1348, %f1358, %f1294;
	fma.rn.f32 	%f1375, %f1348, %f1359, %f1295;
	fma.rn.f32 	%f1376, %f1348, %f1360, %f1296;
	fma.rn.f32 	%f1377, %f1348, %f1361, %f1297;
	fma.rn.f32 	%f1378, %f1348, %f1362, %f1298;
	fma.rn.f32 	%f1379, %f1349, %f1355, %f1299;
	fma.rn.f32 	%f1380, %f1349, %f1356, %f1300;
	fma.rn.f32 	%f1381, %f1349, %f1357, %f1301;
	fma.rn.f32 	%f1382, %f1349, %f1358, %f1302;
	fma.rn.f32 	%f1383, %f1349, %f1359, %f1303;
	fma.rn.f32 	%f1384, %f1349, %f1360, %f1304;
	fma.rn.f32 	%f1385, %f1349, %f1361, %f1305;
	fma.rn.f32 	%f1386, %f1349, %f1362, %f1306;
	fma.rn.f32 	%f1387, %f1350, %f1355, %f1307;
	fma.rn.f32 	%f1388, %f1350, %f1356, %f1308;
	fma.rn.f32 	%f1389, %f1350, %f1357, %f1309;
	fma.rn.f32 	%f1390, %f1350, %f1358, %f1310;
	fma.rn.f32 	%f1391, %f1350, %f1359, %f1311;
	fma.rn.f32 	%f1392, %f1350, %f1360, %f1312;
	fma.rn.f32 	%f1393, %f1350, %f1361, %f1313;
	fma.rn.f32 	%f1394, %f1350, %f1362, %f1314;
	fma.rn.f32 	%f1395, %f1351, %f1355, %f1315;
	fma.rn.f32 	%f1396, %f1351, %f1356, %f1316;
	fma.rn.f32 	%f1397, %f1351, %f1357, %f1317;
	fma.rn.f32 	%f1398, %f1351, %f1358, %f1318;
	fma.rn.f32 	%f1399, %f1351, %f1359, %f1319;
	fma.rn.f32 	%f1400, %f1351, %f1360, %f1320;
	fma.rn.f32 	%f1401, %f1351, %f1361, %f1321;
	fma.rn.f32 	%f1402, %f1351, %f1362, %f1322;
	fma.rn.f32 	%f1403, %f1352, %f1355, %f1323;
	fma.rn.f32 	%f1404, %f1352, %f1356, %f1324;
	fma.rn.f32 	%f1405, %f1352, %f1357, %f1325;
	fma.rn.f32 	%f1406, %f1352, %f1358, %f1326;
	fma.rn.f32 	%f1407, %f1352, %f1359, %f1327;
	fma.rn.f32 	%f1408, %f1352, %f1360, %f1328;
	fma.rn.f32 	%f1409, %f1352, %f1361, %f1329;
	fma.rn.f32 	%f1410, %f1352, %f1362, %f1330;
	fma.rn.f32 	%f1411, %f1353, %f1355, %f1331;
	fma.rn.f32 	%f1412, %f1353, %f1356, %f1332;
	fma.rn.f32 	%f1413, %f1353, %f1357, %f1333;
	fma.rn.f32 	%f1414, %f1353, %f1358, %f1334;
	fma.rn.f32 	%f1415, %f1353, %f1359, %f1335;
	fma.rn.f32 	%f1416, %f1353, %f1360, %f1336;
	fma.rn.f32 	%f1417, %f1353, %f1361, %f1337;
	fma.rn.f32 	%f1418, %f1353, %f1362, %f1338;
	fma.rn.f32 	%f1419, %f1354, %f1355, %f1339;
	fma.rn.f32 	%f1420, %f1354, %f1356, %f1340;
	fma.rn.f32 	%f1421, %f1354, %f1357, %f1341;
	fma.rn.f32 	%f1422, %f1354, %f1358, %f1342;
	fma.rn.f32 	%f1423, %f1354, %f1359, %f1343;
	fma.rn.f32 	%f1424, %f1354, %f1360, %f1344;
	fma.rn.f32 	%f1425, %f1354, %f1361, %f1345;
	fma.rn.f32 	%f1426, %f1354, %f1362, %f1346;
	bar.sync 	0;
	mov.u32 	%r110, %ctaid.y;
	shl.b32 	%r111, %r110, 7;
	add.s32 	%r112, %r100, %r111;
	mov.u32 	%r113, %ctaid.x;
	shl.b32 	%r114, %r113, 7;
	or.b32  	%r115, %r107, %r114;
	mad.lo.s32 	%r116, %r112, %r121, %r115;
	mul.wide.s32 	%rd17, %r116, 4;
	add.s64 	%rd18, %rd16, %rd17;
	st.global.v4.f32 	[%rd18], {%f1363, %f1364, %f1365, %f1366};
	st.global.v4.f32 	[%rd18+256], {%f1367, %f1368, %f1369, %f1370};
	mul.wide.s32 	%rd19, %r121, 4;
	add.s64 	%rd20, %rd18, %rd19;
	st.global.v4.f32 	[%rd20], {%f1371, %f1372, %f1373, %f1374};
	st.global.v4.f32 	[%rd20+256], {%f1375, %f1376, %f1377, %f1378};
	add.s64 	%rd21, %rd20, %rd19;
	st.global.v4.f32 	[%rd21], {%f1379, %f1380, %f1381, %f1382};
	st.global.v4.f32 	[%rd21+256], {%f1383, %f1384, %f1385, %f1386};
	add.s64 	%rd22, %rd21, %rd19;
	st.global.v4.f32 	[%rd22], {%f1387, %f1388, %f1389, %f1390};
	st.global.v4.f32 	[%rd22+256], {%f1391, %f1392, %f1393, %f1394};
	add.s32 	%r117, %r112, 64;
	mad.lo.s32 	%r118, %r117, %r121, %r115;
	mul.wide.s32 	%rd23, %r118, 4;
	add.s64 	%rd24, %rd16, %rd23;
	st.global.v4.f32 	[%rd24], {%f1395, %f1396, %f1397, %f1398};
	st.global.v4.f32 	[%rd24+256], {%f1399, %f1400, %f1401, %f1402};
	add.s64 	%rd25, %rd24, %rd19;
	st.global.v4.f32 	[%rd25], {%f1403, %f1404, %f1405, %f1406};
	st.global.v4.f32 	[%rd25+256], {%f1407, %f1408, %f1409, %f1410};
	add.s64 	%rd26, %rd25, %rd19;
	st.global.v4.f32 	[%rd26], {%f1411, %f1412, %f1413, %f1414};
	st.global.v4.f32 	[%rd26+256], {%f1415, %f1416, %f1417, %f1418};
	add.s64 	%rd27, %rd26, %rd19;
	st.global.v4.f32 	[%rd27], {%f1419, %f1420, %f1421, %f1422};
	st.global.v4.f32 	[%rd27+256], {%f1423, %f1424, %f1425, %f1426};
	ret;

}
	// .globl	_Z37shmemNoBCDoubleBufWarpTileLessRgSgemmPfS_S_iii
.visible .entry _Z37shmemNoBCDoubleBufWarpTileLessRgSgemmPfS_S_iii(
	.param .u64 .ptr .align 1 _Z37shmemNoBCDoubleBufWarpTileLessRgSgemmPfS_S_iii_param_0,
	.param .u64 .ptr .align 1 _Z37shmemNoBCDoubleBufWarpTileLessRgSgemmPfS_S_iii_param_1,
	.param .u64 .ptr .align 1 _Z37shmemNoBCDoubleBufWarpTileLessRgSgemmPfS_S_iii_param_2,
	.param .u32 _Z37shmemNoBCDoubleBufWarpTileLessRgSgemmPfS_S_iii_param_3,
	.param .u32 _Z37shmemNoBCDoubleBufWarpTileLessRgSgemmPfS_S_iii_param_4,
	.param .u32 _Z37shmemNoBCDoubleBufWarpTileLessRgSgemmPfS_S_iii_param_5
)
{
	.reg .pred 	%p<3>;
	.reg .b32 	%r<126>;
	.reg .b32 	%f<1555>;
	.reg .b64 	%rd<31>;
	// demoted variable
	.shared .align 4 .b8 _ZZ37shmemNoBCDoubleBufWarpTileLessRgSgemmPfS_S_iiiE4shmA[8192];
	// demoted variable
	.shared .align 4 .b8 _ZZ37shmemNoBCDoubleBufWarpTileLessRgSgemmPfS_S_iiiE4shmB[8192];
	ld.param.u64 	%rd1, [_Z37shmemNoBCDoubleBufWarpTileLessRgSgemmPfS_S_iii_param_0];
	ld.param.u64 	%rd2, [_Z37shmemNoBCDoubleBufWarpTileLessRgSgemmPfS_S_iii_param_1];
	ld.param.u32 	%r17, [_Z37shmemNoBCDoubleBufWarpTileLessRgSgemmPfS_S_iii_param_4];
	ld.param.u32 	%r18, [_Z37shmemNoBCDoubleBufWarpTileLessRgSgemmPfS_S_iii_param_5];
	cvta.to.global.u64 	%rd4, %rd2;
	cvta.to.global.u64 	%rd5, %rd1;
	mov.u32 	%r19, %tid.y;
	mov.u32 	%r20, %ntid.x;
	mov.u32 	%r21, %tid.x;
	mad.lo.s32 	%r22, %r19, %r20, %r21;
	shr.u32 	%r1, %r22, 5;
	shr.u32 	%r23, %r22, 1;
	shl.b32 	%r24, %r22, 2;
	and.b32  	%r25, %r24, 4;
	and.b32  	%r2, %r24, 124;
	mov.u32 	%r26, %ctaid.y;
	shl.b32 	%r27, %r26, 7;
	add.s32 	%r28, %r27, %r23;
	mov.u32 	%r29, %ctaid.x;
	shl.b32 	%r3, %r29, 7;
	or.b32  	%r30, %r2, %r3;
	mad.lo.s32 	%r4, %r18, %r28, %r25;
	mul.wide.s32 	%rd6, %r4, 4;
	add.s64 	%rd7, %rd5, %rd6;
	ld.global.nc.v4.f32 	{%f194, %f195, %f196, %f197}, [%rd7];
	shl.b32 	%r31, %r22, 11;
	and.b32  	%r32, %r31, 2048;
	mov.u32 	%r33, _ZZ37shmemNoBCDoubleBufWarpTileLessRgSgemmPfS_S_iiiE4shmA;
	add.s32 	%r34, %r33, %r32;
	shl.b32 	%r35, %r23, 2;
	add.s32 	%r36, %r34, %r35;
	st.shared.f32 	[%r36], %f194;
	st.shared.f32 	[%r36+512], %f195;
	st.shared.f32 	[%r36+1024], %f196;
	st.shared.f32 	[%r36+1536], %f197;
	mad.lo.s32 	%r37, %r17, %r1, %r30;
	shl.b32 	%r38, %r1, 9;
	mov.u32 	%r39, _ZZ37shmemNoBCDoubleBufWarpTileLessRgSgemmPfS_S_iiiE4shmB;
	add.s32 	%r40, %r39, %r38;
	shl.b32 	%r41, %r22, 4;
	and.b32  	%r42, %r41, 496;
	add.s32 	%r43, %r40, %r42;
	mul.wide.s32 	%rd8, %r37, 4;
	add.s64 	%rd9, %rd4, %rd8;
	ld.global.nc.v4.f32 	{%f198, %f199, %f200, %f201}, [%rd9];
	st.shared.v4.f32 	[%r43], {%f198, %f199, %f200, %f201};
	bar.sync 	0;
	shr.s32 	%r44, %r18, 31;
	shr.u32 	%r45, %r44, 29;
	add.s32 	%r46, %r18, %r45;
	shr.s32 	%r5, %r46, 3;
	setp.lt.s32 	%p1, %r18, 16;
	mov.f32 	%f1491, 0f00000000;
	mov.f32 	%f1492, %f1491;
	mov.f32 	%f1493, %f1491;
	mov.f32 	%f1494, %f1491;
	mov.f32 	%f1495, %f1491;
	mov.f32 	%f1496, %f1491;
	mov.f32 	%f1497, %f1491;
	mov.f32 	%f1498, %f1491;
	mov.f32 	%f1499, %f1491;
	mov.f32 	%f1500, %f1491;
	mov.f32 	%f1501, %f1491;
	mov.f32 	%f1502, %f1491;
	mov.f32 	%f1503, %f1491;
	mov.f32 	%f1504, %f1491;
	mov.f32 	%f1505, %f1491;
	mov.f32 	%f1506, %f1491;
	mov.f32 	%f1507, %f1491;
	mov.f32 	%f1508, %f1491;
	mov.f32 	%f1509, %f1491;
	mov.f32 	%f1510, %f1491;
	mov.f32 	%f1511, %f1491;
	mov.f32 	%f1512, %f1491;
	mov.f32 	%f1513, %f1491;
	mov.f32 	%f1514, %f1491;
	mov.f32 	%f1515, %f1491;
	mov.f32 	%f1516, %f1491;
	mov.f32 	%f1517, %f1491;
	mov.f32 	%f1518, %f1491;
	mov.f32 	%f1519, %f1491;
	mov.f32 	%f1520, %f1491;
	mov.f32 	%f1521, %f1491;
	mov.f32 	%f1522, %f1491;
	mov.f32 	%f1523, %f1491;
	mov.f32 	%f1524, %f1491;
	mov.f32 	%f1525, %f1491;
	mov.f32 	%f1526, %f1491;
	mov.f32 	%f1527, %f1491;
	mov.f32 	%f1528, %f1491;
	mov.f32 	%f1529, %f1491;
	mov.f32 	%f1530, %f1491;
	mov.f32 	%f1531, %f1491;
	mov.f32 	%f1532, %f1491;
	mov.f32 	%f1533, %f1491;
	mov.f32 	%f1534, %f1491;
	mov.f32 	%f1535, %f1491;
	mov.f32 	%f1536, %f1491;
	mov.f32 	%f1537, %f1491;
	mov.f32 	%f1538, %f1491;
	mov.f32 	%f1539, %f1491;
	mov.f32 	%f1540, %f1491;
	mov.f32 	%f1541, %f1491;
	mov.f32 	%f1542, %f1491;
	mov.f32 	%f1543, %f1491;
	mov.f32 	%f1544, %f1491;
	mov.f32 	%f1545, %f1491;
	mov.f32 	%f1546, %f1491;
	mov.f32 	%f1547, %f1491;
	mov.f32 	%f1548, %f1491;
	mov.f32 	%f1549, %f1491;
	mov.f32 	%f1550, %f1491;
	mov.f32 	%f1551, %f1491;
	mov.f32 	%f1552, %f1491;
	mov.f32 	%f1553, %f1491;
	mov.f32 	%f1554, %f1491;
	@%p1 bra 	$L__BB5_3;
	ld.param.u32 	%r119, [_Z37shmemNoBCDoubleBufWarpTileLessRgSgemmPfS_S_iii_param_4];
	max.s32 	%r48, %r5, 2;
	neg.s32 	%r125, %r48;
	add.s32 	%r124, %r4, 8;
	add.s32 	%r49, %r1, 8;
	mad.lo.s32 	%r50, %r119, %r49, %r3;
	add.s32 	%r123, %r50, %r2;
	mov.f32 	%f1491, 0f00000000;
	mov.b32 	%r122, 0;
$L__BB5_2:
	ld.param.u32 	%r120, [_Z37shmemNoBCDoubleBufWarpTileLessRgSgemmPfS_S_iii_param_4];
	ld.param.u64 	%rd29, [_Z37shmemNoBCDoubleBufWarpTileLessRgSgemmPfS_S_iii_param_1];
	ld.param.u64 	%rd28, [_Z37shmemNoBCDoubleBufWarpTileLessRgSgemmPfS_S_iii_param_0];
	mul.wide.s32 	%rd10, %r124, 4;
	cvta.to.global.u64 	%rd11, %rd28;
	add.s64 	%rd12, %rd11, %rd10;
	add.s32 	%r122, %r122, 1;
	ld.global.nc.v4.f32 	{%f203, %f204, %f205, %f206}, [%rd12];
	cvta.to.global.u64 	%rd13, %rd29;
	mul.wide.s32 	%rd14, %r123, 4;
	add.s64 	%rd15, %rd13, %rd14;
	ld.global.nc.v4.f32 	{%f207, %f208, %f209, %f210}, [%rd15];
	shl.b32 	%r51, %r122, 12;
	and.b32  	%r52, %r51, 4096;
	xor.b32  	%r53, %r52, 4096;
	mov.u32 	%r54, _ZZ37shmemNoBCDoubleBufWarpTileLessRgSgemmPfS_S_iiiE4shmA;
	add.s32 	%r55, %r54, %r53;
	mov.u32 	%r56, _ZZ37shmemNoBCDoubleBufWarpTileLessRgSgemmPfS_S_iiiE4shmB;
	add.s32 	%r57, %r56, %r53;
	mov.u32 	%r58, %tid.y;
	mov.u32 	%r59, %ntid.x;
	mov.u32 	%r60, %tid.x;
	mad.lo.s32 	%r61, %r58, %r59, %r60;
	shr.u32 	%r62, %r61, 2;
	and.b32  	%r63, %r62, 1048544;
	and.b32  	%r64, %r61, 28;
	or.b32  	%r65, %r63, %r64;
	shl.b32 	%r66, %r65, 2;
	add.s32 	%r67, %r55, %r66;
	ld.shared.v4.f32 	{%f211, %f212, %f213, %f214}, [%r67];
	ld.shared.v4.f32 	{%f215, %f216, %f217, %f218}, [%r67+256];
	shl.b32 	%r68, %r61, 4;
	and.b32  	%r69, %r68, 48;
	shl.b32 	%r70, %r61, 1;
	and.b32  	%r71, %r70, 192;
	or.b32  	%r72, %r71, %r69;
	add.s32 	%r73, %r57, %r72;
	ld.shared.v4.f32 	{%f219, %f220, %f221, %f222}, [%r73];
	ld.shared.v4.f32 	{%f223, %f224, %f225, %f226}, [%r73+256];
	fma.rn.f32 	%f227, %f211, %f219, %f1554;
	fma.rn.f32 	%f228, %f211, %f220, %f1553;
	fma.rn.f32 	%f229, %f211, %f221, %f1552;
	fma.rn.f32 	%f230, %f211, %f222, %f1551;
	fma.rn.f32 	%f231, %f211, %f223, %f1550;
	fma.rn.f32 	%f232, %f211, %f224, %f1549;
	fma.rn.f32 	%f233, %f211, %f225, %f1548;
	fma.rn.f32 	%f234, %f211, %f226, %f1547;
	fma.rn.f32 	%f235, %f212, %f219, %f1546;
	fma.rn.f32 	%f236, %f212, %f220, %f1545;
	fma.rn.f32 	%f237, %f212, %f221, %f1544;
	fma.rn.f32 	%f238, %f212, %f222, %f1543;
	fma.rn.f32 	%f239, %f212, %f223, %f1542;
	fma.rn.f32 	%f240, %f212, %f224, %f1541;
	fma.rn.f32 	%f241, %f212, %f225, %f1540;
	fma.rn.f32 	%f242, %f212, %f226, %f1539;
	fma.rn.f32 	%f243, %f213, %f219, %f1538;
	fma.rn.f32 	%f244, %f213, %f220, %f1537;
	fma.rn.f32 	%f245, %f213, %f221, %f1536;
	fma.rn.f32 	%f246, %f213, %f222, %f1535;
	fma.rn.f32 	%f247, %f213, %f223, %f1534;
	fma.rn.f32 	%f248, %f213, %f224, %f1533;
	fma.rn.f32 	%f249, %f213, %f225, %f1532;
	fma.rn.f32 	%f250, %f213, %f226, %f1531;
	fma.rn.f32 	%f251, %f214, %f219, %f1530;
	fma.rn.f32 	%f252, %f214, %f220, %f1529;
	fma.rn.f32 	%f253, %f214, %f221, %f1528;
	fma.rn.f32 	%f254, %f214, %f222, %f1527;
	fma.rn.f32 	%f255, %f214, %f223, %f1526;
	fma.rn.f32 	%f256, %f214, %f224, %f1525;
	fma.rn.f32 	%f257, %f214, %f225, %f1524;
	fma.rn.f32 	%f258, %f214, %f226, %f1523;
	fma.rn.f32 	%f259, %f215, %f219, %f1522;
	fma.rn.f32 	%f260, %f215, %f220, %f1521;
	fma.rn.f32 	%f261, %f215, %f221, %f1520;
	fma.rn.f32 	%f262, %f215, %f222, %f1519;
	fma.rn.f32 	%f263, %f215, %f223, %f1518;
	fma.rn.f32 	%f264, %f215, %f224, %f1517;
	fma.rn.f32 	%f265, %f215, %f225, %f1516;
	fma.rn.f32 	%f266, %f215, %f226, %f1515;
	fma.rn.f32 	%f267, %f216, %f219, %f1514;
	fma.rn.f32 	%f268, %f216, %f220, %f1513;
	fma.rn.f32 	%f269, %f216, %f221, %f1512;
	fma.rn.f32 	%f270, %f216, %f222, %f1511;
	fma.rn.f32 	%f271, %f216, %f223, %f1510;
	fma.rn.f32 	%f272, %f216, %f224, %f1509;
	fma.rn.f32 	%f273, %f216, %f225, %f1508;
	fma.rn.f32 	%f274, %f216, %f226, %f1507;
	fma.rn.f32 	%f275, %f217, %f219, %f1506;
	fma.rn.f32 	%f276, %f217, %f220, %f1505;
	fma.rn.f32 	%f277, %f217, %f221, %f1504;
	fma.rn.f32 	%f278, %f217, %f222, %f1503;
	fma.rn.f32 	%f279, %f217, %f223, %f1502;
	fma.rn.f32 	%f280, %f217, %f224, %f1501;
	fma.rn.f32 	%f281, %f217, %f225, %f1500;
	fma.rn.f32 	%f282, %f217, %f226, %f1499;
	fma.rn.f32 	%f283, %f218, %f219, %f1498;
	fma.rn.f32 	%f284, %f218, %f220, %f1497;
	fma.rn.f32 	%f285, %f218, %f221, %f1496;
	fma.rn.f32 	%f286, %f218, %f222, %f1495;
	fma.rn.f32 	%f287, %f218, %f223, %f1494;
	fma.rn.f32 	%f288, %f218, %f224, %f1493;
	fma.rn.f32 	%f289, %f218, %f225, %f1492;
	fma.rn.f32 	%f290, %f218, %f226, %f1491;
	ld.shared.v4.f32 	{%f291, %f292, %f293, %f294}, [%r67+512];
	ld.shared.v4.f32 	{%f295, %f296, %f297, %f298}, [%r67+768];
	ld.shared.v4.f32 	{%f299, %f300, %f301, %f302}, [%r73+512];
	ld.shared.v4.f32 	{%f303, %f304, %f305, %f306}, [%r73+768];
	fma.rn.f32 	%f307, %f291, %f299, %f227;
	fma.rn.f32 	%f308, %f291, %f300, %f228;
	fma.rn.f32 	%f309, %f291, %f301, %f229;
	fma.rn.f32 	%f310, %f291, %f302, %f230;
	fma.rn.f32 	%f311, %f291, %f303, %f231;
	fma.rn.f32 	%f312, %f291, %f304, %f232;
	fma.rn.f32 	%f313, %f291, %f305, %f233;
	fma.rn.f32 	%f314, %f291, %f306, %f234;
	fma.rn.f32 	%f315, %f292, %f299, %f235;
	fma.rn.f32 	%f316, %f292, %f300, %f236;
	fma.rn.f32 	%f317, %f292, %f301, %f237;
	fma.rn.f32 	%f318, %f292, %f302, %f238;
	fma.rn.f32 	%f319, %f292, %f303, %f239;
	fma.rn.f32 	%f320, %f292, %f304, %f240;
	fma.rn.f32 	%f321, %f292, %f305, %f241;
	fma.rn.f32 	%f322, %f292, %f306, %f242;
	fma.rn.f32 	%f323, %f293, %f299, %f243;
	fma.rn.f32 	%f324, %f293, %f300, %f244;
	fma.rn.f32 	%f325, %f293, %f301, %f245;
	fma.rn.f32 	%f326, %f293, %f302, %f246;
	fma.rn.f32 	%f327, %f293, %f303, %f247;
	fma.rn.f32 	%f328, %f293, %f304, %f248;
	fma.rn.f32 	%f329, %f293, %f305, %f249;
	fma.rn.f32 	%f330, %f293, %f306, %f250;
	fma.rn.f32 	%f331, %f294, %f299, %f251;
	fma.rn.f32 	%f332, %f294, %f300, %f252;
	fma.rn.f32 	%f333, %f294, %f301, %f253;
	fma.rn.f32 	%f334, %f294, %f302, %f254;
	fma.rn.f32 	%f335, %f294, %f303, %f255;
	fma.rn.f32 	%f336, %f294, %f304, %f256;
	fma.rn.f32 	%f337, %f294, %f305, %f257;
	fma.rn.f32 	%f338, %f294, %f306, %f258;
	fma.rn.f32 	%f339, %f295, %f299, %f259;
	fma.rn.f32 	%f340, %f295, %f300, %f260;
	fma.rn.f32 	%f341, %f295, %f301, %f261;
	fma.rn.f32 	%f342, %f295, %f302, %f262;
	fma.rn.f32 	%f343, %f295, %f303, %f263;
	fma.rn.f32 	%f344, %f295, %f304, %f264;
	fma.rn.f32 	%f345, %f295, %f305, %f265;
	fma.rn.f32 	%f346, %f295, %f306, %f266;
	fma.rn.f32 	%f347, %f296, %f299, %f267;
	fma.rn.f32 	%f348, %f296, %f300, %f268;
	fma.rn.f32 	%f349, %f296, %f301, %f269;
	fma.rn.f32 	%f350, %f296, %f302, %f270;
	fma.rn.f32 	%f351, %f296, %f303, %f271;
	fma.rn.f32 	%f352, %f296, %f304, %f272;
	fma.rn.f32 	%f353, %f296, %f305, %f273;
	fma.rn.f32 	%f354, %f296, %f306, %f274;
	fma.rn.f32 	%f355, %f297, %f299, %f275;
	fma.rn.f32 	%f356, %f297, %f300, %f276;
	fma.rn.f32 	%f357, %f297, %f301, %f277;
	fma.rn.f32 	%f358, %f297, %f302, %f278;
	fma.rn.f32 	%f359, %f297, %f303, %f279;
	fma.rn.f32 	%f360, %f297, %f304, %f280;
	fma.rn.f32 	%f361, %f297, %f305, %f281;
	fma.rn.f32 	%f362, %f297, %f306, %f282;
	fma.rn.f32 	%f363, %f298, %f299, %f283;
	fma.rn.f32 	%f364, %f298, %f300, %f284;
	fma.rn.f32 	%f365, %f298, %f301, %f285;
	fma.rn.f32 	%f366, %f298, %f302, %f286;
	fma.rn.f32 	%f367, %f298, %f303, %f287;
	fma.rn.f32 	%f368, %f298, %f304, %f288;
	fma.rn.f32 	%f369, %f298, %f305, %f289;
	fma.rn.f32 	%f370, %f298, %f306, %f290;
	ld.shared.v4.f32 	{%f371, %f372, %f373, %f374}, [%r67+1024];
	ld.shared.v4.f32 	{%f375, %f376, %f377, %f378}, [%r67+1280];
	ld.shared.v4.f32 	{%f379, %f380, %f381, %f382}, [%r73+1024];
	ld.shared.v4.f32 	{%f383, %f384, %f385, %f386}, [%r73+1280];
	fma.rn.f32 	%f387, %f371, %f379, %f307;
	fma.rn.f32 	%f388, %f371, %f380, %f308;
	fma.rn.f32 	%f389, %f371, %f381, %f309;
	fma.rn.f32 	%f390, %f371, %f382, %f310;
	fma.rn.f32 	%f391, %f371, %f383, %f311;
	fma.rn.f32 	%f392, %f371, %f384, %f312;
	fma.rn.f32 	%f393, %f371, %f385, %f313;
	fma.rn.f32 	%f394, %f371, %f386, %f314;
	fma.rn.f32 	%f395, %f372, %f379, %f315;
	fma.rn.f32 	%f396, %f372, %f380, %f316;
	fma.rn.f32 	%f397, %f372, %f381, %f317;
	fma.rn.f32 	%f398, %f372, %f382, %f318;
	fma.rn.f32 	%f399, %f372, %f383, %f319;
	fma.rn.f32 	%f400, %f372, %f384, %f320;
	fma.rn.f32 	%f401, %f372, %f385, %f321;
	fma.rn.f32 	%f402, %f372, %f386, %f322;
	fma.rn.f32 	%f403, %f373, %f379, %f323;
	fma.rn.f32 	%f404, %f373, %f380, %f324;
	fma.rn.f32 	%f405, %f373, %f381, %f325;
	fma.rn.f32 	%f406, %f373, %f382, %f326;
	fma.rn.f32 	%f407, %f373, %f383, %f327;
	fma.rn.f32 	%f408, %f373, %f384, %f328;
	fma.rn.f32 	%f409, %f373, %f385, %f329;
	fma.rn.f32 	%f410, %f373, %f386, %f330;
	fma.rn.f32 	%f411, %f374, %f379, %f331;
	fma.rn.f32 	%f412, %f374, %f380, %f332;
	fma.rn.f32 	%f413, %f374, %f381, %f333;
	fma.rn.f32 	%f414, %f374, %f382, %f334;
	fma.rn.f32 	%f415, %f374, %f383, %f335;
	fma.rn.f32 	%f416, %f374, %f384, %f336;
	fma.rn.f32 	%f417, %f374, %f385, %f337;
	fma.rn.f32 	%f418, %f374, %f386, %f338;
	fma.rn.f32 	%f419, %f375, %f379, %f339;
	fma.rn.f32 	%f420, %f375, %f380, %f340;
	fma.rn.f32 	%f421, %f375, %f381, %f341;
	fma.rn.f32 	%f422, %f375, %f382, %f342;
	fma.rn.f32 	%f423, %f375, %f383, %f343;
	fma.rn.f32 	%f424, %f375, %f384, %f344;
	fma.rn.f32 	%f425, %f375, %f385, %f345;
	fma.rn.f32 	%f426, %f375, %f386, %f346;
	fma.rn.f32 	%f427, %f376, %f379, %f347;
	fma.rn.f32 	%f428, %f376, %f380, %f348;
	fma.rn.f32 	%f429, %f376, %f381, %f349;
	fma.rn.f32 	%f430, %f376, %f382, %f350;
	fma.rn.f32 	%f431, %f376, %f383, %f351;
	fma.rn.f32 	%f432, %f376, %f384, %f352;
	fma.rn.f32 	%f433, %f376, %f385, %f353;
	fma.rn.f32 	%f434, %f376, %f386, %f354;
	fma.rn.f32 	%f435, %f377, %f379, %f355;
	fma.rn.f32 	%f436, %f377, %f380, %f356;
	fma.rn.f32 	%f437, %f377, %f381, %f357;
	fma.rn.f32 	%f438, %f377, %f382, %f358;
	fma.rn.f32 	%f439, %f377, %f383, %f359;
	fma.rn.f32 	%f440, %f377, %f384, %f360;
	fma.rn.f32 	%f441, %f377, %f385, %f361;
	fma.rn.f32 	%f442, %f377, %f386, %f362;
	fma.rn.f32 	%f443, %f378, %f379, %f363;
	fma.rn.f32 	%f444, %f378, %f380, %f364;
	fma.rn.f32 	%f445, %f378, %f381, %f365;
	fma.rn.f32 	%f446, %f378, %f382, %f366;
	fma.rn.f32 	%f447, %f378, %f383, %f367;
	fma.rn.f32 	%f448, %f378, %f384, %f368;
	fma.rn.f32 	%f449, %f378, %f385, %f369;
	fma.rn.f32 	%f450, %f378, %f386, %f370;
	ld.shared.v4.f32 	{%f451, %f452, %f453, %f454}, [%r67+1536];
	ld.shared.v4.f32 	{%f455, %f456, %f457, %f458}, [%r67+1792];
	ld.shared.v4.f32 	{%f459, %f460, %f461, %f462}, [%r73+1536];
	ld.shared.v4.f32 	{%f463, %f464, %f465, %f466}, [%r73+1792];
	fma.rn.f32 	%f467, %f451, %f459, %f387;
	fma.rn.f32 	%f468, %f451, %f460, %f388;
	fma.rn.f32 	%f469, %f451, %f461, %f389;
	fma.rn.f32 	%f470, %f451, %f462, %f390;
	fma.rn.f32 	%f471, %f451, %f463, %f391;
	fma.rn.f32 	%f472, %f451, %f464, %f392;
	fma.rn.f32 	%f473, %f451, %f465, %f393;
	fma.rn.f32 	%f474, %f451, %f466, %f394;
	fma.rn.f32 	%f475, %f452, %f459, %f395;
	fma.rn.f32 	%f476, %f452, %f460, %f396;
	fma.rn.f32 	%f477, %f452, %f461, %f397;
	fma.rn.f32 	%f478, %f452, %f462, %f398;
	fma.rn.f32 	%f479, %f452, %f463, %f399;
	fma.rn.f32 	%f480, %f452, %f464, %f400;
	fma.rn.f32 	%f481, %f452, %f465, %f401;
	fma.rn.f32 	%f482, %f452, %f466, %f402;
	fma.rn.f32 	%f483, %f453, %f459, %f403;
	fma.rn.f32 	%f484, %f453, %f460, %f404;
	fma.rn.f32 	%f485, %f453, %f461, %f405;
	fma.rn.f32 	%f486, %f453, %f462, %f406;
	fma.rn.f32 	%f487, %f453, %f463, %f407;
	fma.rn.f32 	%f488, %f453, %f464, %f408;
	fma.rn.f32 	%f489, %f453, %f465, %f409;
	fma.rn.f32 	%f490, %f453, %f466, %f410;
	fma.rn.f32 	%f491, %f454, %f459, %f411;
	fma.rn.f32 	%f492, %f454, %f460, %f412;
	fma.rn.f32 	%f493, %f454, %f461, %f413;
	fma.rn.f32 	%f494, %f454, %f462, %f414;
	fma.rn.f32 	%f495, %f454, %f463, %f415;
	fma.rn.f32 	%f496, %f454, %f464, %f416;
	fma.rn.f32 	%f497, %f454, %f465, %f417;
	fma.rn.f32 	%f498, %f454, %f466, %f418;
	fma.rn.f32 	%f499, %f455, %f459, %f419;
	fma.rn.f32 	%f500, %f455, %f460, %f420;
	fma.rn.f32 	%f501, %f455, %f461, %f421;
	fma.rn.f32 	%f502, %f455, %f462, %f422;
	fma.rn.f32 	%f503, %f455, %f463, %f423;
	fma.rn.f32 	%f504, %f455, %f464, %f424;
	fma.rn.f32 	%f505, %f455, %f465, %f425;
	fma.rn.f32 	%f506, %f455, %f466, %f426;
	fma.rn.f32 	%f507, %f456, %f459, %f427;
	fma.rn.f32 	%f508, %f456, %f460, %f428;
	fma.rn.f32 	%f509, %f456, %f461, %f429;
	fma.rn.f32 	%f510, %f456, %f462, %f430;
	fma.rn.f32 	%f511, %f456, %f463, %f431;
	fma.rn.f32 	%f512, %f456, %f464, %f432;
	fma.rn.f32 	%f513, %f456, %f465, %f433;
	fma.rn.f32 	%f514, %f456, %f466, %f434;
	fma.rn.f32 	%f515, %f457, %f459, %f435;
	fma.rn.f32 	%f516, %f457, %f460, %f436;
	fma.rn.f32 	%f517, %f457, %f461, %f437;
	fma.rn.f32 	%f518, %f457, %f462, %f438;
	fma.rn.f32 	%f519, %f457, %f463, %f439;
	fma.rn.f32 	%f520, %f457, %f464, %f440;
	fma.rn.f32 	%f521, %f457, %f465, %f441;
	fma.rn.f32 	%f522, %f457, %f466, %f442;
	fma.rn.f32 	%f523, %f458, %f459, %f443;
	fma.rn.f32 	%f524, %f458, %f460, %f444;
	fma.rn.f32 	%f525, %f458, %f461, %f445;
	fma.rn.f32 	%f526, %f458, %f462, %f446;
	fma.rn.f32 	%f527, %f458, %f463, %f447;
	fma.rn.f32 	%f528, %f458, %f464, %f448;
	fma.rn.f32 	%f529, %f458, %f465, %f449;
	fma.rn.f32 	%f530, %f458, %f466, %f450;
	ld.shared.v4.f32 	{%f531, %f532, %f533, %f534}, [%r67+2048];
	ld.shared.v4.f32 	{%f535, %f536, %f537, %f538}, [%r67+2304];
	ld.shared.v4.f32 	{%f539, %f540, %f541, %f542}, [%r73+2048];
	ld.shared.v4.f32 	{%f543, %f544, %f545, %f546}, [%r73+2304];
	fma.rn.f32 	%f547, %f531, %f539, %f467;
	fma.rn.f32 	%f548, %f531, %f540, %f468;
	fma.rn.f32 	%f549, %f531, %f541, %f469;
	fma.rn.f32 	%f550, %f531, %f542, %f470;
	fma.rn.f32 	%f551, %f531, %f543, %f471;
	fma.rn.f32 	%f552, %f531, %f544, %f472;
	fma.rn.f32 	%f553, %f531, %f545, %f473;
	fma.rn.f32 	%f554, %f531, %f546, %f474;
	fma.rn.f32 	%f555, %f532, %f539, %f475;
	fma.rn.f32 	%f556, %f532, %f540, %f476;
	fma.rn.f32 	%f557, %f532, %f541, %f477;
	fma.rn.f32 	%f558, %f532, %f542, %f478;
	fma.rn.f32 	%f559, %f532, %f543, %f479;
	fma.rn.f32 	%f560, %f532, %f544, %f480;
	fma.rn.f32 	%f561, %f532, %f545, %f481;
	fma.rn.f32 	%f562, %f532, %f546, %f482;
	fma.rn.f32 	%f563, %f533, %f539, %f483;
	fma.rn.f32 	%f564, %f533, %f540, %f484;
	fma.rn.f32 	%f565, %f533, %f541, %f485;
	fma.rn.f32 	%f566, %f533, %f542, %f486;
	fma.rn.f32 	%f567, %f533, %f543, %f487;
	fma.rn.f32 	%f568, %f533, %f544, %f488;
	fma.rn.f32 	%f569, %f533, %f545, %f489;
	fma.rn.f32 	%f570, %f533, %f546, %f490;
	fma.rn.f32 	%f571, %f534, %f539, %f491;
	fma.rn.f32 	%f572, %f534, %f540, %f492;
	fma.rn.f32 	%f573, %f534, %f541, %f493;
	fma.rn.f32 	%f574, %f534, %f542, %f494;
	fma.rn.f32 	%f575, %f534, %f543, %f495;
	fma.rn.f32 	%f576, %f534, %f544, %f496;
	fma.rn.f32 	%f577, %f534, %f545, %f497;
	fma.rn.f32 	%f578, %f534, %f546, %f498;
	fma.rn.f32 	%f579, %f535, %f539, %f499;
	fma.rn.f32 	%f580, %f535, %f540, %f500;
	fma.rn.f32 	%f581, %f535, %f541, %f501;
	fma.rn.f32 	%f582, %f535, %f542, %f502;
	fma.rn.f32 	%f583, %f535, %f543, %f503;
	fma.rn.f32 	%f584, %f535, %f544, %f504;
	fma.rn.f32 	%f585, %f535, %f545, %f505;
	fma.rn.f32 	%f586, %f535, %f546, %f506;
	fma.rn.f32 	%f587, %f536, %f539, %f507;
	fma.rn.f32 	%f588, %f536, %f540, %f508;
	fma.rn.f32 	%f589, %f536, %f541, %f509;
	fma.rn.f32 	%f590, %f536, %f542, %f510;
	fma.rn.f32 	%f591, %f536, %f543, %f511;
	fma.rn.f32 	%f592, %f536, %f544, %f512;
	fma.rn.f32 	%f593, %f536, %f545, %f513;
	fma.rn.f32 	%f594, %f536, %f546, %f514;
	fma.rn.f32 	%f595, %f537, %f539, %f515;
	fma.rn.f32 	%f596, %f537, %f540, %f516;
	fma.rn.f32 	%f597, %f537, %f541, %f517;
	fma.rn.f32 	%f598, %f537, %f542, %f518;
	fma.rn.f32 	%f599, %f537, %f543, %f519;
	fma.rn.f32 	%f600, %f537, %f544, %f520;
	fma.rn.f32 	%f601, %f537, %f545, %f521;
	fma.rn.f32 	%f602, %f537, %f546, %f522;
	fma.rn.f32 	%f603, %f538, %f539, %f523;
	fma.rn.f32 	%f604, %f538, %f540, %f524;
	fma.rn.f32 	%f605, %f538, %f541, %f525;
	fma.rn.f32 	%f606, %f538, %f542, %f526;
	fma.rn.f32 	%f607, %f538, %f543, %f527;
	fma.rn.f32 	%f608, %f538, %f544, %f528;
	fma.rn.f32 	%f609, %f538, %f545, %f529;
	fma.rn.f32 	%f610, %f538, %f546, %f530;
	ld.shared.v4.f32 	{%f611, %f612, %f613, %f614}, [%r67+2560];
	ld.shared.v4.f32 	{%f615, %f616, %f617, %f618}, [%r67+2816];
	ld.shared.v4.f32 	{%f619, %f620, %f621, %f622}, [%r73+2560];
	ld.shared.v4.f32 	{%f623, %f624, %f625, %f626}, [%r73+2816];
	fma.rn.f32 	%f627, %f611, %f619, %f547;
	fma.rn.f32 	%f628, %f611, %f620, %f548;
	fma.rn.f32 	%f629, %f611, %f621, %f549;
	fma.rn.f32 	%f630, %f611, %f622, %f550;
	fma.rn.f32 	%f631, %f611, %f623, %f551;
	fma.rn.f32 	%f632, %f611, %f624, %f552;
	fma.rn.f32 	%f633, %f611, %f625, %f553;
	fma.rn.f32 	%f634, %f611, %f626, %f554;
	fma.rn.f32 	%f635, %f612, %f619, %f555;
	fma.rn.f32 	%f636, %f612, %f620, %f556;
	fma.rn.f32 	%f637, %f612, %f621, %f557;
	fma.rn.f32 	%f638, %f612, %f622, %f558;
	fma.rn.f32 	%f639, %f612, %f623, %f559;
	fma.rn.f32 	%f640, %f612, %f624, %f560;
	fma.rn.f32 	%f641, %f612, %f625, %f561;
	fma.rn.f32 	%f642, %f612, %f626, %f562;
	fma.rn.f32 	%f643, %f613, %f619, %f563;
	fma.rn.f32 	%f644, %f613, %f620, %f564;
	fma.rn.f32 	%f645, %f613, %f621, %f565;
	fma.rn.f32 	%f646, %f613, %f622, %f566;
	fma.rn.f32 	%f647, %f613, %f623, %f567;
	fma.rn.f32 	%f648, %f613, %f624, %f568;
	fma.rn.f32 	%f649, %f613, %f625, %f569;
	fma.rn.f32 	%f650, %f613, %f626, %f570;
	fma.rn.f32 	%f651, %f614, %f619, %f571;
	fma.rn.f32 	%f652, %f614, %f620, %f572;
	fma.rn.f32 	%f653, %f614, %f621, %f573;
	fma.rn.f32 	%f654, %f614, %f622, %f574;
	fma.rn.f32 	%f655, %f614, %f623, %f575;
	fma.rn.f32 	%f656, %f614, %f624, %f576;
	fma.rn.f32 	%f657, %f614, %f625, %f577;
	fma.rn.f32 	%f658, %f614, %f626, %f578;
	fma.rn.f32 	%f659, %f615, %f619, %f579;
	fma.rn.f32 	%f660, %f615, %f620, %f580;
	fma.rn.f32 	%f661, %f615, %f621, %f581;
	fma.rn.f32 	%f662, %f615, %f622, %f582;
	fma.rn.f32 	%f663, %f615, %f623, %f583;
	fma.rn.f32 	%f664, %f615, %f624, %f584;
	fma.rn.f32 	%f665, %f615, %f625, %f585;
	fma.rn.f32 	%f666, %f615, %f626, %f586;
	fma.rn.f32 	%f667, %f616, %f619, %f587;
	fma.rn.f32 	%f668, %f616, %f620, %f588;
	fma.rn.f32 	%f669, %f616, %f621, %f589;
	fma.rn.f32 	%f670, %f616, %f622, %f590;
	fma.rn.f32 	%f671, %f616, %f623, %f591;
	fma.rn.f32 	%f672, %f616, %f624, %f592;
	fma.rn.f32 	%f673, %f616, %f625, %f593;
	fma.rn.f32 	%f674, %f616, %f626, %f594;
	fma.rn.f32 	%f675, %f617, %f619, %f595;
	fma.rn.f32 	%f676, %f617, %f620, %f596;
	fma.rn.f32 	%f677, %f617, %f621, %f597;
	fma.rn.f32 	%f678, %f617, %f622, %f598;
	fma.rn.f32 	%f679, %f617, %f623, %f599;
	fma.rn.f32 	%f680, %f617, %f624, %f600;
	fma.rn.f32 	%f681, %f617, %f625, %f601;
	fma.rn.f32 	%f682, %f617, %f626, %f602;
	fma.rn.f32 	%f683, %f618, %f619, %f603;
	fma.rn.f32 	%f684, %f618, %f620, %f604;
	fma.rn.f32 	%f685, %f618, %f621, %f605;
	fma.rn.f32 	%f686, %f618, %f622, %f606;
	fma.rn.f32 	%f687, %f618, %f623, %f607;
	fma.rn.f32 	%f688, %f618, %f624, %f608;
	fma.rn.f32 	%f689, %f618, %f625, %f609;
	fma.rn.f32 	%f690, %f618, %f626, %f610;
	ld.shared.v4.f32 	{%f691, %f692, %f693, %f694}, [%r67+3072];
	ld.shared.v4.f32 	{%f695, %f696, %f697, %f698}, [%r67+3328];
	ld.shared.v4.f32 	{%f699, %f700, %f701, %f702}, [%r73+3072];
	ld.shared.v4.f32 	{%f703, %f704, %f705, %f706}, [%r73+3328];
	fma.rn.f32 	%f707, %f691, %f699, %f627;
	fma.rn.f32 	%f708, %f691, %f700, %f628;
	fma.rn.f32 	%f709, %f691, %f701, %f629;
	fma.rn.f32 	%f710, %f691, %f702, %f630;
	fma.rn.f32 	%f711, %f691, %f703, %f631;
	fma.rn.f32 	%f712, %f691, %f704, %f632;
	fma.rn.f32 	%f713, %f691, %f705, %f633;
	fma.rn.f32 	%f714, %f691, %f706, %f634;
	fma.rn.f32 	%f715, %f692, %f699, %f635;
	fma.rn.f32 	%f716, %f692, %f700, %f636;
	fma.rn.f32 	%f717, %f692, %f701, %f637;
	fma.rn.f32 	%f718, %f692, %f702, %f638;
	fma.rn.f32 	%f719, %f692, %f703, %f639;
	fma.rn.f32 	%f720, %f692, %f704, %f640;
	fma.rn.f32 	%f721, %f692, %f705, %f641;
	fma.rn.f32 	%f722, %f692, %f706, %f642;
	fma.rn.f32 	%f723, %f693, %f699, %f643;
	fma.rn.f32 	%f724, %f693, %f700, %f644;
	fma.rn.f32 	%f725, %f693, %f701, %f645;
	fma.rn.f32 	%f726, %f693, %f702, %f646;
	fma.rn.f32 	%f727, %f693, %f703, %f647;
	fma.rn.f32 	%f728, %f693, %f704, %f648;
	fma.rn.f32 	%f729, %f693, %f705, %f649;
	fma.rn.f32 	%f730, %f693, %f706, %f650;
	fma.rn.f32 	%f731, %f694, %f699, %f651;
	fma.rn.f32 	%f732, %f694, %f700, %f652;
	fma.rn.f32 	%f733, %f694, %f701, %f653;
	fma.rn.f32 	%f734, %f694, %f702, %f654;
	fma.rn.f32 	%f735, %f694, %f703, %f655;
	fma.rn.f32 	%f736, %f694, %f704, %f656;
	fma.rn.f32 	%f737, %f694, %f705, %f657;
	fma.rn.f32 	%f738, %f694, %f706, %f658;
	fma.rn.f32 	%f739, %f695, %f699, %f659;
	fma.rn.f32 	%f740, %f695, %f700, %f660;
	fma.rn.f32 	%f741, %f695, %f701, %f661;
	fma.rn.f32 	%f742, %f695, %f702, %f662;
	fma.rn.f32 	%f743, %f695, %f703, %f663;
	fma.rn.f32 	%f744, %f695, %f704, %f664;
	fma.rn.f32 	%f745, %f695, %f705, %f665;
	fma.rn.f32 	%f746, %f695, %f706, %f666;
	fma.rn.f32 	%f747, %f696, %f699, %f667;
	fma.rn.f32 	%f748, %f696, %f700, %f668;
	fma.rn.f32 	%f749, %f696, %f701, %f669;
	fma.rn.f32 	%f750, %f696, %f702, %f670;
	fma.rn.f32 	%f751, %f696, %f703, %f671;
	fma.rn.f32 	%f752, %f696, %f704, %f672;
	fma.rn.f32 	%f753, %f696, %f705, %f673;
	fma.rn.f32 	%f754, %f696, %f706, %f674;
	fma.rn.f32 	%f755, %f697, %f699, %f675;
	fma.rn.f32 	%f756, %f697, %f700, %f676;
	fma.rn.f32 	%f757, %f697, %f701, %f677;
	fma.rn.f32 	%f758, %f697, %f702, %f678;
	fma.rn.f32 	%f759, %f697, %f703, %f679;
	fma.rn.f32 	%f760, %f697, %f704, %f680;
	fma.rn.f32 	%f761, %f697, %f705, %f681;
	fma.rn.f32 	%f762, %f697, %f706, %f682;
	fma.rn.f32 	%f763, %f698, %f699, %f683;
	fma.rn.f32 	%f764, %f698, %f700, %f684;
	fma.rn.f32 	%f765, %f698, %f701, %f685;
	fma.rn.f32 	%f766, %f698, %f702, %f686;
	fma.rn.f32 	%f767, %f698, %f703, %f687;
	fma.rn.f32 	%f768, %f698, %f704, %f688;
	fma.rn.f32 	%f769, %f698, %f705, %f689;
	fma.rn.f32 	%f770, %f698, %f706, %f690;
	ld.shared.v4.f32 	{%f771, %f772, %f773, %f774}, [%r67+3584];
	ld.shared.v4.f32 	{%f775, %f776, %f777, %f778}, [%r67+3840];
	ld.shared.v4.f32 	{%f779, %f780, %f781, %f782}, [%r73+3584];
	ld.shared.v4.f32 	{%f783, %f784, %f785, %f786}, [%r73+3840];
	fma.rn.f32 	%f1554, %f771, %f779, %f707;
	fma.rn.f32 	%f1553, %f771, %f780, %f708;
	fma.rn.f32 	%f1552, %f771, %f781, %f709;
	fma.rn.f32 	%f1551, %f771, %f782, %f710;
	fma.rn.f32 	%f1550, %f771, %f783, %f711;
	fma.rn.f32 	%f1549, %f771, %f784, %f712;
	fma.rn.f32 	%f1548, %f771, %f785, %f713;
	fma.rn.f32 	%f1547, %f771, %f786, %f714;
	fma.rn.f32 	%f1546, %f772, %f779, %f715;
	fma.rn.f32 	%f1545, %f772, %f780, %f716;
	fma.rn.f32 	%f1544, %f772, %f781, %f717;
	fma.rn.f32 	%f1543, %f772, %f782, %f718;
	fma.rn.f32 	%f1542, %f772, %f783, %f719;
	fma.rn.f32 	%f1541, %f772, %f784, %f720;
	fma.rn.f32 	%f1540, %f772, %f785, %f721;
	fma.rn.f32 	%f1539, %f772, %f786, %f722;
	fma.rn.f32 	%f1538, %f773, %f779, %f723;
	fma.rn.f32 	%f1537, %f773, %f780, %f724;
	fma.rn.f32 	%f1536, %f773, %f781, %f725;
	fma.rn.f32 	%f1535, %f773, %f782, %f726;
	fma.rn.f32 	%f1534, %f773, %f783, %f727;
	fma.rn.f32 	%f1533, %f773, %f784, %f728;
	fma.rn.f32 	%f1532, %f773, %f785, %f729;
	fma.rn.f32 	%f1531, %f773, %f786, %f730;
	fma.rn.f32 	%f1530, %f774, %f779, %f731;
	fma.rn.f32 	%f1529, %f774, %f780, %f732;
	fma.rn.f32 	%f1528, %f774, %f781, %f733;
	fma.rn.f32 	%f1527, %f774, %f782, %f734;
	fma.rn.f32 	%f1526, %f774, %f783, %f735;
	fma.rn.f32 	%f1525, %f774, %f784, %f736;
	fma.rn.f32 	%f1524, %f774, %f785, %f737;
	fma.rn.f32 	%f1523, %f774, %f786, %f738;
	fma.rn.f32 	%f1522, %f775, %f779, %f739;
	fma.rn.f32 	%f1521, %f775, %f780, %f740;
	fma.rn.f32 	%f1520, %f775, %f781, %f741;
	fma.rn.f32 	%f1519, %f775, %f782, %f742;
	fma.rn.f32 	%f1518, %f775, %f783, %f743;
	fma.rn.f32 	%f1517, %f775, %f784, %f744;
	fma.rn.f32 	%f1516, %f775, %f785, %f745;
	fma.rn.f32 	%f1515, %f775, %f786, %f746;
	fma.rn.f32 	%f1514, %f776, %f779, %f747;
	fma.rn.f32 	%f1513, %f776, %f780, %f748;
	fma.rn.f32 	%f1512, %f776, %f781, %f749;
	fma.rn.f32 	%f1511, %f776, %f782, %f750;
	fma.rn.f32 	%f1510, %f776, %f783, %f751;
	fma.rn.f32 	%f1509, %f776, %f784, %f752;
	fma.rn.f32 	%f1508, %f776, %f785, %f753;
	fma.rn.f32 	%f1507, %f776, %f786, %f754;
	fma.rn.f32 	%f1506, %f777, %f779, %f755;
	fma.rn.f32 	%f1505, %f777, %f780, %f756;
	fma.rn.f32 	%f1504, %f777, %f781, %f757;
	fma.rn.f32 	%f1503, %f777, %f782, %f758;
	fma.rn.f32 	%f1502, %f777, %f783, %f759;
	fma.rn.f32 	%f1501, %f777, %f784, %f760;
	fma.rn.f32 	%f1500, %f777, %f785, %f761;
	fma.rn.f32 	%f1499, %f777, %f786, %f762;
	fma.rn.f32 	%f1498, %f778, %f779, %f763;
	fma.rn.f32 	%f1497, %f778, %f780, %f764;
	fma.rn.f32 	%f1496, %f778, %f781, %f765;
	fma.rn.f32 	%f1495, %f778, %f782, %f766;
	fma.rn.f32 	%f1494, %f778, %f783, %f767;
	fma.rn.f32 	%f1493, %f778, %f784, %f768;
	fma.rn.f32 	%f1492, %f778, %f785, %f769;
	fma.rn.f32 	%f1491, %f778, %f786, %f770;
	add.s32 	%r74, %r54, %r52;
	shl.b32 	%r75, %r61, 11;
	and.b32  	%r76, %r75, 2048;
	add.s32 	%r77, %r74, %r76;
	and.b32  	%r78, %r70, -4;
	add.s32 	%r79, %r77, %r78;
	st.shared.f32 	[%r79], %f203;
	st.shared.f32 	[%r79+512], %f204;
	st.shared.f32 	[%r79+1024], %f205;
	st.shared.f32 	[%r79+1536], %f206;
	and.b32  	%r80, %r68, -512;
	add.s32 	%r81, %r56, %r80;
	and.b32  	%r82, %r68, 496;
	add.s32 	%r83, %r81, %r82;
	add.s32 	%r84, %r83, %r52;
	st.shared.v4.f32 	[%r84], {%f207, %f208, %f209, %f210};
	bar.sync 	0;
	add.s32 	%r125, %r125, 1;
	add.s32 	%r124, %r124, 8;
	shl.b32 	%r85, %r120, 3;
	add.s32 	%r123, %r123, %r85;
	setp.ne.s32 	%p2, %r125, -1;
	@%p2 bra 	$L__BB5_2;
$L__BB5_3:
	ld.param.u32 	%r121, [_Z37shmemNoBCDoubleBufWarpTileLessRgSgemmPfS_S_iii_param_4];
	ld.param.u64 	%rd30, [_Z37shmemNoBCDoubleBufWarpTileLessRgSgemmPfS_S_iii_param_2];
	cvta.to.global.u64 	%rd16, %rd30;
	shl.b32 	%r86, %r5, 12;
	not.b32 	%r87, %r86;
	and.b32  	%r88, %r87, 4096;
	mov.u32 	%r89, _ZZ37shmemNoBCDoubleBufWarpTileLessRgSgemmPfS_S_iiiE4shmA;
	add.s32 	%r90, %r89, %r88;
	mov.u32 	%r91, _ZZ37shmemNoBCDoubleBufWarpTileLessRgSgemmPfS_S_iiiE4shmB;
	add.s32 	%r92, %r91, %r88;
	mov.u32 	%r93, %tid.y;
	mov.u32 	%r94, %ntid.x;
	mov.u32 	%r95, %tid.x;
	mad.lo.s32 	%r96, %r93, %r94, %r95;
	shr.u32 	%r97, %r96, 2;
	and.b32  	%r98, %r97, 1048544;
	and.b32  	%r99, %r96, 28;
	or.b32  	%r100, %r98, %r99;
	shl.b32 	%r101, %r100, 2;
	add.s32 	%r102, %r90, %r101;
	ld.shared.v4.f32 	{%f787, %f788, %f789, %f790}, [%r102];
	ld.shared.v4.f32 	{%f791, %f792, %f793, %f794}, [%r102+256];
	shr.u32 	%r103, %r96, 1;
	and.b32  	%r104, %r103, 48;
	shl.b32 	%r105, %r96, 2;
	and.b32  	%r106, %r105, 12;
	or.b32  	%r107, %r104, %r106;
	shl.b32 	%r108, %r107, 2;
	add.s32 	%r109, %r92, %r108;
	ld.shared.v4.f32 	{%f795, %f796, %f797, %f798}, [%r109];
	ld.shared.v4.f32 	{%f799, %f800, %f801, %f802}, [%r109+256];
	fma.rn.f32 	%f803, %f787, %f795, %f1554;
	fma.rn.f32 	%f804, %f787, %f796, %f1553;
	fma.rn.f32 	%f805, %f787, %f797, %f1552;
	fma.rn.f32 	%f806, %f787, %f798, %f1551;
	fma.rn.f32 	%f807, %f787, %f799, %f1550;
	fma.rn.f32 	%f808, %f787, %f800, %f1549;
	fma.rn.f32 	%f809, %f787, %f801, %f1548;
	fma.rn.f32 	%f810, %f787, %f802, %f1547;
	fma.rn.f32 	%f811, %f788, %f795, %f1546;
	fma.rn.f32 	%f812, %f788, %f796, %f1545;
	fma.rn.f32 	%f813, %f788, %f797, %f1544;
	fma.rn.f32 	%f814, %f788, %f798, %f1543;
	fma.rn.f32 	%f815, %f788, %f799, %f1542;
	fma.rn.f32 	%f816, %f788, %f800, %f1541;
	fma.rn.f32 	%f817, %f788, %f801, %f1540;
	fma.rn.f32 	%f818, %f788, %f802, %f1539;
	fma.rn.f32 	%f819, %f789, %f795, %f1538;
	fma.rn.f32 	%f820, %f789, %f796, %f1537;
	fma.rn.f32 	%f821, %f789, %f797, %f1536;
	fma.rn.f32 	%f822, %f789, %f798, %f1535;
	fma.rn.f32 	%f823, %f789, %f799, %f1534;
	fma.rn.f32 	%f824, %f789, %f800, %f1533;
	fma.rn.f32 	%f825, %f789, %f801, %f1532;
	fma.rn.f32 	%f826, %f789, %f802, %f1531;
	fma.rn.f32 	%f827, %f790, %f795, %f1530;
	fma.rn.f32 	%f828, %f790, %f796, %f1529;
	fma.rn.f32 	%f829, %f790, %f797, %f1528;
	fma.rn.f32 	%f830, %f790, %f798, %f1527;
	fma.rn.f32 	%f831, %f790, %f799, %f1526;
	fma.rn.f32 	%f832, %f790, %f800, %f1525;
	fma.rn.f32 	%f833, %f790, %f801, %f1524;
	fma.rn.f32 	%f834, %f790, %f802, %f1523;
	fma.rn.f32 	%f835, %f791, %f795, %f1522;
	fma.rn.f32 	%f836, %f791, %f796, %f1521;
	fma.rn.f32 	%f837, %f791, %f797, %f1520;
	fma.rn.f32 	%f838, %f791, %f798, %f1519;
	fma.rn.f32 	%f839, %f791, %f799, %f1518;
	fma.rn.f32 	%f840, %f791, %f800, %f1517;
	fma.rn.f32 	%f841, %f791, %f801, %f1516;
	fma.rn.f32 	%f842, %f791, %f802, %f1515;
	fma.rn.f32 	%f843, %f792, %f795, %f1514;
	fma.rn.f32 	%f844, %f792, %f796, %f1513;
	fma.rn.f32 	%f845, %f792, %f797, %f1512;
	fma.rn.f32 	%f846, %f792, %f798, %f1511;
	fma.rn.f32 	%f847, %f792, %f799, %f1510;
	fma.rn.f32 	%f848, %f792, %f800, %f1509;
	fma.rn.f32 	%f849, %f792, %f801, %f1508;
	fma.rn.f32 	%f850, %f792, %f802, %f1507;
	fma.rn.f32 	%f851, %f793, %f795, %f1506;
	fma.rn.f32 	%f852, %f793, %f796, %f1505;
	fma.rn.f32 	%f853, %f793, %f797, %f1504;
	fma.rn.f32 	%f854, %f793, %f798, %f1503;
	fma.rn.f32 	%f855, %f793, %f799, %f1502;
	fma.rn.f32 	%f856, %f793, %f800, %f1501;
	fma.rn.f32 	%f857, %f793, %f801, %f1500;
	fma.rn.f32 	%f858, %f793, %f802, %f1499;
	fma.rn.f32 	%f859, %f794, %f795, %f1498;
	fma.rn.f32 	%f860, %f794, %f796, %f1497;
	fma.rn.f32 	%f861, %f794, %f797, %f1496;
	fma.rn.f32 	%f862, %f794, %f798, %f1495;
	fma.rn.f32 	%f863, %f794, %f799, %f1494;
	fma.rn.f32 	%f864, %f794, %f800, %f1493;
	fma.rn.f32 	%f865, %f794, %f801, %f1492;
	fma.rn.f32 	%f866, %f794, %f802, %f1491;
	ld.shared.v4.f32 	{%f867, %f868, %f869, %f870}, [%r102+512];
	ld.shared.v4.f32 	{%f871, %f872, %f873, %f874}, [%r102+768];
	ld.shared.v4.f32 	{%f875, %f876, %f877, %f878}, [%r109+512];
	ld.shared.v4.f32 	{%f879, %f880, %f881, %f882}, [%r109+768];
	fma.rn.f32 	%f883, %f867, %f875, %f803;
	fma.rn.f32 	%f884, %f867, %f876, %f804;
	fma.rn.f32 	%f885, %f867, %f877, %f805;
	fma.rn.f32 	%f886, %f867, %f878, %f806;
	fma.rn.f32 	%f887, %f867, %f879, %f807;
	fma.rn.f32 	%f888, %f867, %f880, %f808;
	fma.rn.f32 	%f889, %f867, %f881, %f809;
	fma.rn.f32 	%f890, %f867, %f882, %f810;
	fma.rn.f32 	%f891, %f868, %f875, %f811;
	fma.rn.f32 	%f892, %f868, %f876, %f812;
	fma.rn.f32 	%f893, %f868, %f877, %f813;
	fma.rn.f32 	%f894, %f868, %f878, %f814;
	fma.rn.f32 	%f895, %f868, %f879, %f815;
	fma.rn.f32 	%f896, %f868, %f880, %f816;
	fma.rn.f32 	%f897, %f868, %f881, %f817;
	fma.rn.f32 	%f898, %f868, %f882, %f818;
	fma.rn.f32 	%f899, %f869, %f875, %f819;
	fma.rn.f32 	%f900, %f869, %f876, %f820;
	fma.rn.f32 	%f901, %f869, %f877, %f821;
	fma.rn.f32 	%f902, %f869, %f878, %f822;
	fma.rn.f32 	%f903, %f869, %f879, %f823;
	fma.rn.f32 	%f904, %f869, %f880, %f824;
	fma.rn.f32 	%f905, %f869, %f881, %f825;
	fma.rn.f32 	%f906, %f869, %f882, %f826;
	fma.rn.f32 	%f907, %f870, %f875, %f827;
	fma.rn.f32 	%f908, %f870, %f876, %f828;
	fma.rn.f32 	%f909, %f870, %f877, %f829;
	fma.rn.f32 	%f910, %f870, %f878, %f830;
	fma.rn.f32 	%f911, %f870, %f879, %f831;
	fma.rn.f32 	%f912, %f870, %f880, %f832;
	fma.rn.f32 	%f913, %f870, %f881, %f833;
	fma.rn.f32 	%f914, %f870, %f882, %f834;
	fma.rn.f32 	%f915, %f871, %f875, %f835;
	fma.rn.f32 	%f916, %f871, %f876, %f836;
	fma.rn.f32 	%f917, %f871, %f877, %f837;
	fma.rn.f32 	%f918, %f871, %f878, %f838;
	fma.rn.f32 	%f919, %f871, %f879, %f839;
	fma.rn.f32 	%f920, %f871, %f880, %f840;
	fma.rn.f32 	%f921, %f871, %f881, %f841;
	fma.rn.f32 	%f922, %f871, %f882, %f842;
	fma.rn.f32 	%f923, %f872, %f875, %f843;
	fma.rn.f32 	%f924, %f872, %f876, %f844;
	fma.rn.f32 	%f925, %f872, %f877, %f845;
	fma.rn.f32 	%f926, %f872, %f878, %f846;
	fma.rn.f32 	%f927, %f872, %f879, %f847;
	fma.rn.f32 	%f928, %f872, %f880, %f848;
	fma.rn.f32 	%f929, %f872, %f881, %f849;
	fma.rn.f32 	%f930, %f872, %f882, %f850;
	fma.rn.f32 	%f931, %f873, %f875, %f851;
	fma.rn.f32 	%f932, %f873, %f876, %f852;
	fma.rn.f32 	%f933, %f873, %f877, %f853;
	fma.rn.f32 	%f934, %f873, %f878, %f854;
	fma.rn.f32 	%f935, %f873, %f879, %f855;
	fma.rn.f32 	%f936, %f873, %f880, %f856;
	fma.rn.f32 	%f937, %f873, %f881, %f857;
	fma.rn.f32 	%f938, %f873, %f882, %f858;
	fma.rn.f32 	%f939, %f874, %f875, %f859;
	fma.rn.f32 	%f940, %f874, %f876, %f860;
	fma.rn.f32 	%f941, %f874, %f877, %f861;
	fma.rn.f32 	%f942, %f874, %f878, %f862;
	fma.rn.f32 	%f943, %f874, %f879, %f863;
	fma.rn.f32 	%f944, %f874, %f880, %f864;
	fma.rn.f32 	%f945, %f874, %f881, %f865;
	fma.rn.f32 	%f946, %f874, %f882, %f866;
	ld.shared.v4.f32 	{%f947, %f948, %f949, %f950}, [%r102+1024];
	ld.shared.v4.f32 	{%f951, %f952, %f953, %f954}, [%r102+1280];
	ld.shared.v4.f32 	{%f955, %f956, %f957, %f958}, [%r109+1024];
	ld.shared.v4.f32 	{%f959, %f960, %f961, %f962}, [%r109+1280];
	fma.rn.f32 	%f963, %f947, %f955, %f883;
	fma.rn.f32 	%f964, %f947, %f956, %f884;
	fma.rn.f32 	%f965, %f947, %f957, %f885;
	fma.rn.f32 	%f966, %f947, %f958, %f886;
	fma.rn.f32 	%f967, %f947, %f959, %f887;
	fma.rn.f32 	%f968, %f947, %f960, %f888;
	fma.rn.f32 	%f969, %f947, %f961, %f889;
	fma.rn.f32 	%f970, %f947, %f962, %f890;
	fma.rn.f32 	%f971, %f948, %f955, %f891;
	fma.rn.f32 	%f972, %f948, %f956, %f892;
	fma.rn.f32 	%f973, %f948, %f957, %f893;
	fma.rn.f32 	%f974, %f948, %f958, %f894;
	fma.rn.f32 	%f975, %f948, %f959, %f895;
	fma.rn.f32 	%f976, %f948, %f960, %f896;
	fma.rn.f32 	%f977, %f948, %f961, %f897;
	fma.rn.f32 	%f978, %f948, %f962, %f898;
	fma.rn.f32 	%f979, %f949, %f955, %f899;
	fma.rn.f32 	%f980, %f949, %f956, %f900;
	fma.rn.f32 	%f981, %f949, %f957, %f901;
	fma.rn.f32 	%f982, %f949, %f958, %f902;
	fma.rn.f32 	%f983, %f949, %f959, %f903;
	fma.rn.f32 	%f984, %f949, %f960, %f904;
	fma.rn.f32 	%f985, %f949, %f961, %f905;
	fma.rn.f32 	%f986, %f949, %f962, %f906;
	fma.rn.f32 	%f987, %f950, %f955, %f907;
	fma.rn.f32 	%f988, %f950, %f956, %f908;
	fma.rn.f32 	%f989, %f950, %f957, %f909;
	fma.rn.f32 	%f990, %f950, %f958, %f910;
	fma.rn.f32 	%f991, %f950, %f959, %f911;
	fma.rn.f32 	%f992, %f950, %f960, %f912;
	fma.rn.f32 	%f993, %f950, %f961, %f913;
	fma.rn.f32 	%f994, %f950, %f962, %f914;
	fma.rn.f32 	%f995, %f951, %f955, %f915;
	fma.rn.f32 	%f996, %f951, %f956, %f916;
	fma.rn.f32 	%f997, %f951, %f957, %f917;
	fma.rn.f32 	%f998, %f951, %f958, %f918;
	fma.rn.f32 	%f999, %f951, %f959, %f919;
	fma.rn.f32 	%f1000, %f951, %f960, %f920;
	fma.rn.f32 	%f1001, %f951, %f961, %f921;
	fma.rn.f32 	%f1002, %f951, %f962, %f922;
	fma.rn.f32 	%f1003, %f952, %f955, %f923;
	fma.rn.f32 	%f1004, %f952, %f956, %f924;
	fma.rn.f32 	%f1005, %f952, %f957, %f925;
	fma.rn.f32 	%f1006, %f952, %f958, %f926;
	fma.rn.f32 	%f1007, %f952, %f959, %f927;
	fma.rn.f32 	%f1008, %f952, %f960, %f928;
	fma.rn.f32 	%f1009, %f952, %f961, %f929;
	fma.rn.f32 	%f1010, %f952, %f962, %f930;
	fma.rn.f32 	%f1011, %f953, %f955, %f931;
	fma.rn.f32 	%f1012, %f953, %f956, %f932;
	fma.rn.f32 	%f1013, %f953, %f957, %f933;
	fma.rn.f32 	%f1014, %f953, %f958, %f934;
	fma.rn.f32 	%f1015, %f953, %f959, %f935;
	fma.rn.f32 	%f1016, %f953, %f960, %f936;
	fma.rn.f32 	%f1017, %f953, %f961, %f937;
	fma.rn.f32 	%f1018, %f953, %f962, %f938;
	fma.rn.f32 	%f1019, %f954, %f955, %f939;
	fma.rn.f32 	%f1020, %f954, %f956, %f940;
	fma.rn.f32 	%f1021, %f954, %f957, %f941;
	fma.rn.f32 	%f1022, %f954, %f958, %f942;
	fma.rn.f32 	%f1023, %f954, %f959, %f943;
	fma.rn.f32 	%f1024, %f954, %f960, %f944;
	fma.rn.f32 	%f1025, %f954, %f961, %f945;
	fma.rn.f32 	%f1026, %f954, %f962, %f946;
	ld.shared.v4.f32 	{%f1027, %f1028, %f1029, %f1030}, [%r102+1536];
	ld.shared.v4.f32 	{%f1031, %f1032, %f1033, %f1034}, [%r102+1792];
	ld.shared.v4.f32 	{%f1035, %f1036, %f1037, %f1038}, [%r109+1536];
	ld.shared.v4.f32 	{%f1039, %f1040, %f1041, %f1042}, [%r109+1792];
	fma.rn.f32 	%f1043, %f1027, %f1035, %f963;
	fma.rn.f32 	%f1044, %f1027, %f1036, %f964;
	fma.rn.f32 	%f1045, %f1027, %f1037, %f965;
	fma.rn.f32 	%f1046, %f1027, %f1038, %f966;
	fma.rn.f32 	%f1047, %f1027, %f1039, %f967;
	fma.rn.f32 	%f1048, %f1027, %f1040, %f968;
	fma.rn.f32 	%f1049, %f1027, %f1041, %f969;
	fma.rn.f32 	%f1050, %f1027, %f1042, %f970;
	fma.rn.f32 	%f1051, %f1028, %f1035, %f971;
	fma.rn.f32 	%f1052, %f1028, %f1036, %f972;
	fma.rn.f32 	%f1053, %f1028, %f1037, %f973;
	fma.rn.f32 	%f1054, %f1028, %f1038, %f974;
	fma.rn.f32 	%f1055, %f1028, %f1039, %f975;
	fma.rn.f32 	%f1056, %f1028, %f1040, %f976;
	fma.rn.f32 	%f1057, %f1028, %f1041, %f977;
	fma.rn.f32 	%f1058, %f1028, %f1042, %f978;
	fma.rn.f32 	%f1059, %f1029, %f1035, %f979;
	fma.rn.f32 	%f1060, %f1029, %f1036, %f980;
	fma.rn.f32 	%f1061, %f1029, %f1037, %f981;
	fma.rn.f32 	%f1062, %f1029, %f1038, %f982;
	fma.rn.f32 	%f1063, %f1029, %f1039, %f983;
	fma.rn.f32 	%f1064, %f1029, %f1040, %f984;
	fma.rn.f32 	%f1065, %f1029, %f1041, %f985;
	fma.rn.f32 	%f1066, %f1029, %f1042, %f986;
	fma.rn.f32 	%f1067, %f1030, %f1035, %f987;
	fma.rn.f32 	%f1068, %f1030, %f1036, %f988;
	fma.rn.f32 	%f1069, %f1030, %f1037, %f989;
	fma.rn.f32 	%f1070, %f1030, %f1038, %f990;
	fma.rn.f32 	%f1071, %f1030, %f1039, %f991;
	fma.rn.f32 	%f1072, %f1030, %f1040, %f992;
	fma.rn.f32 	%f1073, %f1030, %f1041, %f993;
	fma.rn.f32 	%f1074, %f1030, %f1042, %f994;
	fma.rn.f32 	%f1075, %f1031, %f1035, %f995;
	fma.rn.f32 	%f1076, %f1031, %f1036, %f996;
	fma.rn.f32 	%f1077, %f1031, %f1037, %f997;
	fma.rn.f32 	%f1078, %f1031, %f1038, %f998;
	fma.rn.f32 	%f1079, %f1031, %f1039, %f999;
	fma.rn.f32 	%f1080, %f1031, %f1040, %f1000;
	fma.rn.f32 	%f1081, %f1031, %f1041, %f1001;
	fma.rn.f32 	%f1082, %f1031, %f1042, %f1002;
	fma.rn.f32 	%f1083, %f1032, %f1035, %f1003;
	fma.rn.f32 	%f1084, %f1032, %f1036, %f1004;
	fma.rn.f32 	%f1085, %f1032, %f1037, %f1005;
	fma.rn.f32 	%f1086, %f1032, %f1038, %f1006;
	fma.rn.f32 	%f1087, %f1032, %f1039, %f1007;
	fma.rn.f32 	%f1088, %f1032, %f1040, %f1008;
	fma.rn.f32 	%f1089, %f1032, %f1041, %f1009;
	fma.rn.f32 	%f1090, %f1032, %f1042, %f1010;
	fma.rn.f32 	%f1091, %f1033, %f1035, %f1011;
	fma.rn.f32 	%f1092, %f1033, %f1036, %f1012;
	fma.rn.f32 	%f1093, %f1033, %f1037, %f1013;
	fma.rn.f32 	%f1094, %f1033, %f1038, %f1014;
	fma.rn.f32 	%f1095, %f1033, %f1039, %f1015;
	fma.rn.f32 	%f1096, %f1033, %f1040, %f1016;
	fma.rn.f32 	%f1097, %f1033, %f1041, %f1017;
	fma.rn.f32 	%f1098, %f1033, %f1042, %f1018;
	fma.rn.f32 	%f1099, %f1034, %f1035, %f1019;
	fma.rn.f32 	%f1100, %f1034, %f1036, %f1020;
	fma.rn.f32 	%f1101, %f1034, %f1037, %f1021;
	fma.rn.f32 	%f1102, %f1034, %f1038, %f1022;
	fma.rn.f32 	%f1103, %f1034, %f1039, %f1023;
	fma.rn.f32 	%f1104, %f1034, %f1040, %f1024;
	fma.rn.f32 	%f1105, %f1034, %f1041, %f1025;
	fma.rn.f32 	%f1106, %f1034, %f1042, %f1026;
	ld.shared.v4.f32 	{%f1107, %f1108, %f1109, %f1110}, [%r102+2048];
	ld.shared.v4.f32 	{%f1111, %f1112, %f1113, %f1114}, [%r102+2304];
	ld.shared.v4.f32 	{%f1115, %f1116, %f1117, %f1118}, [%r109+2048];
	ld.shared.v4.f32 	{%f1119, %f1120, %f1121, %f1122}, [%r109+2304];
	fma.rn.f32 	%f1123, %f1107, %f1115, %f1043;
	fma.rn.f32 	%f1124, %f1107, %f1116, %f1044;
	fma.rn.f32 	%f1125, %f1107, %f1117, %f1045;
	fma.rn.f32 	%f1126, %f1107, %f1118, %f1046;
	fma.rn.f32 	%f1127, %f1107, %f1119, %f1047;
	fma.rn.f32 	%f1128, %f1107, %f1120, %f1048;
	fma.rn.f32 	%f1129, %f1107, %f1121, %f1049;
	fma.rn.f32 	%f1130, %f1107, %f1122, %f1050;
	fma.rn.f32 	%f1131, %f1108, %f1115, %f1051;
	fma.rn.f32 	%f1132, %f1108, %f1116, %f1052;
	fma.rn.f32 	%f1133, %f1108, %f1117, %f1053;
	fma.rn.f32 	%f1134, %f1108, %f1118, %f1054;
	fma.rn.f32 	%f1135, %f1108, %f1119, %f1055;
	fma.rn.f32 	%f1136, %f1108, %f1120, %f1056;
	fma.rn.f32 	%f1137, %f1108, %f1121, %f1057;
	fma.rn.f32 	%f1138, %f1108, %f1122, %f1058;
	fma.rn.f32 	%f1139, %f1109, %f1115, %f1059;
	fma.rn.f32 	%f1140, %f1109, %f1116, %f1060;
	fma.rn.f32 	%f1141, %f1109, %f1117, %f1061;
	fma.rn.f32 	%f1142, %f1109, %f1118, %f1062;
	fma.rn.f32 	%f1143, %f1109, %f1119, %f1063;
	fma.rn.f32 	%f1144, %f1109, %f1120, %f1064;
	fma.rn.f32 	%f1145, %f1109, %f1121, %f1065;
	fma.rn.f32 	%f1146, %f1109, %f1122, %f1066;
	fma.rn.f32 	%f1147, %f1110, %f1115, %f1067;
	fma.rn.f32 	%f1148, %f1110, %f1116, %f1068;
	fma.rn.f32 	%f1149, %f1110, %f1117, %f1069;
	fma.rn.f32 	%f1150, %f1110, %f1118, %f1070;
	fma.rn.f32 	%f1151, %f1110, %f1119, %f1071;
	fma.rn.f32 	%f1152, %f1110, %f1120, %f1072;
	fma.rn.f32 	%f1153, %f1110, %f1121, %f1073;
	fma.rn.f32 	%f1154, %f1110, %f1122, %f1074;
	fma.rn.f32 	%f1155, %f1111, %f1115, %f1075;
	fma.rn.f32 	%f1156, %f1111, %f1116, %f1076;
	fma.rn.f32 	%f1157, %f1111, %f1117, %f1077;
	fma.rn.f32 	%f1158, %f1111, %f1118, %f1078;
	fma.rn.f32 	%f1159, %f1111, %f1119, %f1079;
	fma.rn.f32 	%f1160, %f1111, %f1120, %f1080;
	fma.rn.f32 	%f1161, %f1111, %f1121, %f1081;
	fma.rn.f32 	%f1162, %f1111, %f1122, %f1082;
	fma.rn.f32 	%f1163, %f1112, %f1115, %f1083;
	fma.rn.f32 	%f1164, %f1112, %f1116, %f1084;
	fma.rn.f32 	%f1165, %f1112, %f1117, %f1085;
	fma.rn.f32 	%f1166, %f1112, %f1118, %f1086;
	fma.rn.f32 	%f1167, %f1112, %f1119, %f1087;
	fma.rn.f32 	%f1168, %f1112, %f1120, %f1088;
	fma.rn.f32 	%f1169, %f1112, %f1121, %f1089;
	fma.rn.f32 	%f1170, %f1112, %f1122, %f1090;
	fma.rn.f32 	%f1171, %f1113, %f1115, %f1091;
	fma.rn.f32 	%f1172, %f1113, %f1116, %f1092;
	fma.rn.f32 	%f1173, %f1113, %f1117, %f1093;
	fma.rn.f32 	%f1174, %f1113, %f1118, %f1094;
	fma.rn.f32 	%f1175, %f1113, %f1119, %f1095;
	fma.rn.f32 	%f1176, %f1113, %f1120, %f1096;
	fma.rn.f32 	%f1177, %f1113, %f1121, %f1097;
	fma.rn.f32 	%f1178, %f1113, %f1122, %f1098;
	fma.rn.f32 	%f1179, %f1114, %f1115, %f1099;
	fma.rn.f32 	%f1180, %f1114, %f1116, %f1100;
	fma.rn.f32 	%f1181, %f1114, %f1117, %f1101;
	fma.rn.f32 	%f1182, %f1114, %f1118, %f1102;
	fma.rn.f32 	%f1183, %f1114, %f1119, %f1103;
	fma.rn.f32 	%f1184, %f1114, %f1120, %f1104;
	fma.rn.f32 	%f1185, %f1114, %f1121, %f1105;
	fma.rn.f32 	%f1186, %f1114, %f1122, %f1106;
	ld.shared.v4.f32 	{%f1187, %f1188, %f1189, %f1190}, [%r102+2560];
	ld.shared.v4.f32 	{%f1191, %f1192, %f1193, %f1194}, [%r102+2816];
	ld.shared.v4.f32 	{%f1195, %f1196, %f1197, %f1198}, [%r109+2560];
	ld.shared.v4.f32 	{%f1199, %f1200, %f1201, %f1202}, [%r109+2816];
	fma.rn.f32 	%f1203, %f1187, %f1195, %f1123;
	fma.rn.f32 	%f1204, %f1187, %f1196, %f1124;
	fma.rn.f32 	%f1205, %f1187, %f1197, %f1125;
	fma.rn.f32 	%f1206, %f1187, %f1198, %f1126;
	fma.rn.f32 	%f1207, %f1187, %f1199, %f1127;
	fma.rn.f32 	%f1208, %f1187, %f1200, %f1128;
	fma.rn.f32 	%f1209, %f1187, %f1201, %f1129;
	fma.rn.f32 	%f1210, %f1187, %f1202, %f1130;
	fma.rn.f32 	%f1211, %f1188, %f1195, %f1131;
	fma.rn.f32 	%f1212, %f1188, %f1196, %f1132;
	fma.rn.f32 	%f1213, %f1188, %f1197, %f1133;
	fma.rn.f32 	%f1214, %f1188, %f1198, %f1134;
	fma.rn.f32 	%f1215, %f1188, %f1199, %f1135;
	fma.rn.f32 	%f1216, %f1188, %f1200, %f1136;
	fma.rn.f32 	%f1217, %f1188, %f1201, %f1137;
	fma.rn.f32 	%f1218, %f1188, %f1202, %f1138;
	fma.rn.f32 	%f1219, %f1189, %f1195, %f1139;
	fma.rn.f32 	%f1220, %f1189, %f1196, %f1140;
	fma.rn.f32 	%f1221, %f1189, %f1197, %f1141;
	fma.rn.f32 	%f1222, %f1189, %f1198, %f1142;
	fma.rn.f32 	%f1223, %f1189, %f1199, %f1143;
	fma.rn.f32 	%f1224, %f1189, %f1200, %f1144;
	fma.rn.f32 	%f1225, %f1189, %f1201, %f1145;
	fma.rn.f32 	%f1226, %f1189, %f1202, %f1146;
	fma.rn.f32 	%f1227, %f1190, %f1195, %f1147;
	fma.rn.f32 	%f1228, %f1190, %f1196, %f1148;
	fma.rn.f32 	%f1229, %f1190, %f1197, %f1149;
	fma.rn.f32 	%f1230, %f1190, %f1198, %f1150;
	fma.rn.f32 	%f1231, %f1190, %f1199, %f1151;
	fma.rn.f32 	%f1232, %f1190, %f1200, %f1152;
	fma.rn.f32 	%f1233, %f1190, %f1201, %f1153;
	fma.rn.f32 	%f1234, %f1190, %f1202, %f1154;
	fma.rn.f32 	%f1235, %f1191, %f1195, %f1155;
	fma.rn.f32 	%f1236, %f1191, %f1196, %f1156;
	fma.rn.f32 	%f1237, %f1191, %f1197, %f1157;
	fma.rn.f32 	%f1238, %f1191, %f1198, %f1158;
	fma.rn.f32 	%f1239, %f1191, %f1199, %f1159;
	fma.rn.f32 	%f1240, %f1191, %f1200, %f1160;
	fma.rn.f32 	%f1241, %f1191, %f1201, %f1161;
	fma.rn.f32 	%f1242, %f1191, %f1202, %f1162;
	fma.rn.f32 	%f1243, %f1192, %f1195, %f1163;
	fma.rn.f32 	%f1244, %f1192, %f1196, %f1164;
	fma.rn.f32 	%f1245, %f1192, %f1197, %f1165;
	fma.rn.f32 	%f1246, %f1192, %f1198, %f1166;
	fma.rn.f32 	%f1247, %f1192, %f1199, %f1167;
	fma.rn.f32 	%f1248, %f1192, %f1200, %f1168;
	fma.rn.f32 	%f1249, %f1192, %f1201, %f1169;
	fma.rn.f32 	%f1250, %f1192, %f1202, %f1170;
	fma.rn.f32 	%f1251, %f1193, %f1195, %f1171;
	fma.rn.f32 	%f1252, %f1193, %f1196, %f1172;
	fma.rn.f32 	%f1253, %f1193, %f1197, %f1173;
	fma.rn.f32 	%f1254, %f1193, %f1198, %f1174;
	fma.rn.f32 	%f1255, %f1193, %f1199, %f1175;
	fma.rn.f32 	%f1256, %f1193, %f1200, %f1176;
	fma.rn.f32 	%f1257, %f1193, %f1201, %f1177;
	fma.rn.f32 	%f1258, %f1193, %f1202, %f1178;
	fma.rn.f32 	%f1259, %f1194, %f1195, %f1179;
	fma.rn.f32 	%f1260, %f1194, %f1196, %f1180;
	fma.rn.f32 	%f1261, %f1194, %f1197, %f1181;
	fma.rn.f32 	%f1262, %f1194, %f1198, %f1182;
	fma.rn.f32 	%f1263, %f1194, %f1199, %f1183;
	fma.rn.f32 	%f1264, %f1194, %f1200, %f1184;
	fma.rn.f32 	%f1265, %f1194, %f1201, %f1185;
	fma.rn.f32 	%f1266, %f1194, %f1202, %f1186;
	ld.shared.v4.f32 	{%f1267, %f1268, %f1269, %f1270}, [%r102+3072];
	ld.shared.v4.f32 	{%f1271, %f1272, %f1273, %f1274}, [%r102+3328];
	ld.shared.v4.f32 	{%f1275, %f1276, %f1277, %f1278}, [%r109+3072];
	ld.shared.v4.f32 	{%f1279, %f1280, %f1281, %f1282}, [%r109+3328];
	fma.rn.f32 	%f1283, %f1267, %f1275, %f1203;
	fma.rn.f32 	%f1284, %f1267, %f1276, %f1204;
	fma.rn.f32 	%f1285, %f1267, %f1277, %f1205;
	fma.rn.f32 	%f1286, %f1267, %f1278, %f1206;
	fma.rn.f32 	%f1287, %f1267, %f1279, %f1207;
	fma.rn.f32 	%f1288, %f1267, %f1280, %f1208;
	fma.rn.f32 	%f1289, %f1267, %f1281, %f1209;
	fma.rn.f32 	%f1290, %f1267, %f1282, %f1210;
	fma.rn.f32 	%f1291, %f1268, %f1275, %f1211;
	fma.rn.f32 	%f1292, %f1268, %f1276, %f1212;
	fma.rn.f32 	%f1293, %f1268, %f1277, %f1213;
	fma.rn.f32 	%f1294, %f1268, %f1278, %f1214;
	fma.rn.f32 	%f1295, %f1268, %f1279, %f1215;
	fma.rn.f32 	%f1296, %f1268, %f1280, %f1216;
	fma.rn.f32 	%f1297, %f1268, %f1281, %f1217;
	fma.rn.f32 	%f1298, %f1268, %f1282, %f1218;
	fma.rn.f32 	%f1299, %f1269, %f1275, %f1219;
	fma.rn.f32 	%f1300, %f1269, %f1276, %f1220;
	fma.rn.f32 	%f1301, %f1269, %f1277, %f1221;
	fma.rn.f32 	%f1302, %f1269, %f1278, %f1222;
	fma.rn.f32 	%f1303, %f1269, %f1279, %f1223;
	fma.rn.f32 	%f1304, %f1269, %f1280, %f1224;
	fma.rn.f32 	%f1305, %f1269, %f1281, %f1225;
	fma.rn.f32 	%f1306, %f1269, %f1282, %f1226;
	fma.rn.f32 	%f1307, %f1270, %f1275, %f1227;
	fma.rn.f32 	%f1308, %f1270, %f1276, %f1228;
	fma.rn.f32 	%f1309, %f1270, %f1277, %f1229;
	fma.rn.f32 	%f1310, %f1270, %f1278, %f1230;
	fma.rn.f32 	%f1311, %f1270, %f1279, %f1231;
	fma.rn.f32 	%f1312, %f1270, %f1280, %f1232;
	fma.rn.f32 	%f1313, %f1270, %f1281, %f1233;
	fma.rn.f32 	%f1314, %f1270, %f1282, %f1234;
	fma.rn.f32 	%f1315, %f1271, %f1275, %f1235;
	fma.rn.f32 	%f1316, %f1271, %f1276, %f1236;
	fma.rn.f32 	%f1317, %f1271, %f1277, %f1237;
	fma.rn.f32 	%f1318, %f1271, %f1278, %f1238;
	fma.rn.f32 	%f1319, %f1271, %f1279, %f1239;
	fma.rn.f32 	%f1320, %f1271, %f1280, %f1240;
	fma.rn.f32 	%f1321, %f1271, %f1281, %f1241;
	fma.rn.f32 	%f1322, %f1271, %f1282, %f1242;
	fma.rn.f32 	%f1323, %f1272, %f1275, %f1243;
	fma.rn.f32 	%f1324, %f1272, %f1276, %f1244;
	fma.rn.f32 	%f1325, %f1272, %f1277, %f1245;
	fma.rn.f32 	%f1326, %f1272, %f1278, %f1246;
	fma.rn.f32 	%f1327, %f1272, %f1279, %f1247;
	fma.rn.f32 	%f1328, %f1272, %f1280, %f1248;
	fma.rn.f32 	%f1329, %f1272, %f1281, %f1249;
	fma.rn.f32 	%f1330, %f1272, %f1282, %f1250;
	fma.rn.f32 	%f1331, %f1273, %f1275, %f1251;
	fma.rn.f32 	%f1332, %f1273, %f1276, %f1252;
	fma.rn.f32 	%f1333, %f1273, %f1277, %f1253;
	fma.rn.f32 	%f1334, %f1273, %f1278, %f1254;
	fma.rn.f32 	%f1335, %f1273, %f1279, %f1255;
	fma.rn.f32 	%f1336, %f1273, %f1280, %f1256;
	fma.rn.f32 	%f1337, %f1273, %f1281, %f1257;
	fma.rn.f32 	%f1338, %f1273, %f1282, %f1258;
	fma.rn.f32 	%f1339, %f1274, %f1275, %f1259;
	fma.rn.f32 	%f1340, %f1274, %f1276, %f1260;
	fma.rn.f32 	%f1341, %f1274, %f1277, %f1261;
	fma.rn.f32 	%f1342, %f1274, %f1278, %f1262;
	fma.rn.f32 	%f1343, %f1274, %f1279, %f1263;
	fma.rn.f32 	%f1344, %f1274, %f1280, %f1264;
	fma.rn.f32 	%f1345, %f1274, %f1281, %f1265;
	fma.rn.f32 	%f1346, %f1274, %f1282, %f1266;
	ld.shared.v4.f32 	{%f1347, %f1348, %f1349, %f1350}, [%r102+3584];
	ld.shared.v4.f32 	{%f1351, %f1352, %f1353, %f1354}, [%r102+3840];
	ld.shared.v4.f32 	{%f1355, %f1356, %f1357, %f1358}, [%r109+3584];
	ld.shared.v4.f32 	{%f1359, %f1360, %f1361, %f1362}, [%r109+3840];
	fma.rn.f32 	%f1363, %f1347, %f1355, %f1283;
	fma.rn.f32 	%f1364, %f1347, %f1356, %f1284;
	fma.rn.f32 	%f1365, %f1347, %f1357, %f1285;
	fma.rn.f32 	%f1366, %f1347, %f1358, %f1286;
	fma.rn.f32 	%f1367, %f1347, %f1359, %f1287;
	fma.rn.f32 	%f1368, %f1347, %f1360, %f1288;
	fma.rn.f32 	%f1369, %f1347, %f1361, %f1289;
	fma.rn.f32 	%f1370, %f1347, %f1362, %f1290;
	fma.rn.f32 	%f1371, %f1348, %f1355, %f1291;
	fma.rn.f32 	%f1372, %f1348, %f1356, %f1292;
	fma.rn.f32 	%f1373, %f1348, %f1357, %f1293;
	fma.rn.f32 	%f1374, %f1348, %f1358, %f1294;
	fma.rn.f32 	%f1375, %f1348, %f1359, %f1295;
	fma.rn.f32 	%f1376, %f1348, %f1360, %f1296;
	fma.rn.f32 	%f1377, %f1348, %f1361, %f1297;
	fma.rn.f32 	%f1378, %f1348, %f1362, %f1298;
	fma.rn.f32 	%f1379, %f1349, %f1355, %f1299;
	fma.rn.f32 	%f1380, %f1349, %f1356, %f1300;
	fma.rn.f32 	%f1381, %f1349, %f1357, %f1301;
	fma.rn.f32 	%f1382, %f1349, %f1358, %f1302;
	fma.rn.f32 	%f1383, %f1349, %f1359, %f1303;
	fma.rn.f32 	%f1384, %f1349, %f1360, %f1304;
	fma.rn.f32 	%f1385, %f1349, %f1361, %f1305;
	fma.rn.f32 	%f1386, %f1349, %f1362, %f1306;
	fma.rn.f32 	%f1387, %f1350, %f1355, %f1307;
	fma.rn.f32 	%f1388, %f1350, %f1356, %f1308;
	fma.rn.f32 	%f1389, %f1350, %f1357, %f1309;
	fma.rn.f32 	%f1390, %f1350, %f1358, %f1310;
	fma.rn.f32 	%f1391, %f1350, %f1359, %f1311;
	fma.rn.f32 	%f1392, %f1350, %f1360, %f1312;
	fma.rn.f32 	%f1393, %f1350, %f1361, %f1313;
	fma.rn.f32 	%f1394, %f1350, %f1362, %f1314;
	fma.rn.f32 	%f1395, %f1351, %f1355, %f1315;
	fma.rn.f32 	%f1396, %f1351, %f1356, %f1316;
	fma.rn.f32 	%f1397, %f1351, %f1357, %f1317;
	fma.rn.f32 	%f1398, %f1351, %f1358, %f1318;
	fma.rn.f32 	%f1399, %f1351, %f1359, %f1319;
	fma.rn.f32 	%f1400, %f1351, %f1360, %f1320;
	fma.rn.f32 	%f1401, %f1351, %f1361, %f1321;
	fma.rn.f32 	%f1402, %f1351, %f1362, %f1322;
	fma.rn.f32 	%f1403, %f1352, %f1355, %f1323;
	fma.rn.f32 	%f1404, %f1352, %f1356, %f1324;
	fma.rn.f32 	%f1405, %f1352, %f1357, %f1325;
	fma.rn.f32 	%f1406, %f1352, %f1358, %f1326;
	fma.rn.f32 	%f1407, %f1352, %f1359, %f1327;
	fma.rn.f32 	%f1408, %f1352, %f1360, %f1328;
	fma.rn.f32 	%f1409, %f1352, %f1361, %f1329;
	fma.rn.f32 	%f1410, %f1352, %f1362, %f1330;
	fma.rn.f32 	%f1411, %f1353, %f1355, %f1331;
	fma.rn.f32 	%f1412, %f1353, %f1356, %f1332;
	fma.rn.f32 	%f1413, %f1353, %f1357, %f1333;
	fma.rn.f32 	%f1414, %f1353, %f1358, %f1334;
	fma.rn.f32 	%f1415, %f1353, %f1359, %f1335;
	fma.rn.f32 	%f1416, %f1353, %f1360, %f1336;
	fma.rn.f32 	%f1417, %f1353, %f1361, %f1337;
	fma.rn.f32 	%f1418, %f1353, %f1362, %f1338;
	fma.rn.f32 	%f1419, %f1354, %f1355, %f1339;
	fma.rn.f32 	%f1420, %f1354, %f1356, %f1340;
	fma.rn.f32 	%f1421, %f1354, %f1357, %f1341;
	fma.rn.f32 	%f1422, %f1354, %f1358, %f1342;
	fma.rn.f32 	%f1423, %f1354, %f1359, %f1343;
	fma.rn.f32 	%f1424, %f1354, %f1360, %f1344;
	fma.rn.f32 	%f1425, %f1354, %f1361, %f1345;
	fma.rn.f32 	%f1426, %f1354, %f1362, %f1346;
	bar.sync 	0;
	mov.u32 	%r110, %ctaid.y;
	shl.b32 	%r111, %r110, 7;
	add.s32 	%r112, %r100, %r111;
	mov.u32 	%r113, %ctaid.x;
	shl.b32 	%r114, %r113, 7;
	or.b32  	%r115, %r107, %r114;
	mad.lo.s32 	%r116, %r112, %r121, %r115;
	mul.wide.s32 	%rd17, %r116, 4;
	add.s64 	%rd18, %rd16, %rd17;
	st.global.v4.f32 	[%rd18], {%f1363, %f1364, %f1365, %f1366};
	st.global.v4.f32 	[%rd18+256], {%f1367, %f1368, %f1369, %f1370};
	mul.wide.s32 	%rd19, %r121, 4;
	add.s64 	%rd20, %rd18, %rd19;
	st.global.v4.f32 	[%rd20], {%f1371, %f1372, %f1373, %f1374};
	st.global.v4.f32 	[%rd20+256], {%f1375, %f1376, %f1377, %f1378};
	add.s64 	%rd21, %rd20, %rd19;
	st.global.v4.f32 	[%rd21], {%f1379, %f1380, %f1381, %f1382};
	st.global.v4.f32 	[%rd21+256], {%f1383, %f1384, %f1385, %f1386};
	add.s64 	%rd22, %rd21, %rd19;
	st.global.v4.f32 	[%rd22], {%f1387, %f1388, %f1389, %f1390};
	st.global.v4.f32 	[%rd22+256], {%f1391, %f1392, %f1393, %f1394};
	add.s32 	%r117, %r112, 64;
	mad.lo.s32 	%r118, %r117, %r121, %r115;
	mul.wide.s32 	%rd23, %r118, 4;
	add.s64 	%rd24, %rd16, %rd23;
	st.global.v4.f32 	[%rd24], {%f1395, %f1396, %f1397, %f1398};
	st.global.v4.f32 	[%rd24+256], {%f1399, %f1400, %f1401, %f1402};
	add.s64 	%rd25, %rd24, %rd19;
	st.global.v4.f32 	[%rd25], {%f1403, %f1404, %f1405, %f1406};
	st.global.v4.f32 	[%rd25+256], {%f1407, %f1408, %f1409, %f1410};
	add.s64 	%rd26, %rd25, %rd19;
	st.global.v4.f32 	[%rd26], {%f1411, %f1412, %f1413, %f1414};
	st.global.v4.f32 	[%rd26+256], {%f1415, %f1416, %f1417, %f1418};
	add.s64 	%rd27, %rd26, %rd19;
	st.global.v4.f32 	[%rd27], {%f1419, %f1420, %f1421, %f1422};
	st.global.v4.f32 	[%rd27+256], {%f1423, %f1424, %f1425, %f1426};
	ret;

}
	// .globl	_Z38shmemNoBCDoubleBufWarpTileLessRgZSgemmPfS_S_iii
.visible .entry _Z38shmemNoBCDoubleBufWarpTileLessRgZSgemmPfS_S_iii(
	.param .u64 .ptr .align 1 _Z38shmemNoBCDoubleBufWarpTileLessRgZSgemmPfS_S_iii_param_0,
	.param .u64 .ptr .align 1 _Z38shmemNoBCDoubleBufWarpTileLessRgZSgemmPfS_S_iii_param_1,
	.param .u64 .ptr .align 1 _Z38shmemNoBCDoubleBufWarpTileLessRgZSgemmPfS_S_iii_param_2,
	.param .u32 _Z38shmemNoBCDoubleBufWarpTileLessRgZSgemmPfS_S_iii_param_3,
	.param .u32 _Z38shmemNoBCDoubleBufWarpTileLessRgZSgemmPfS_S_iii_param_4,
	.param .u32 _Z38shmemNoBCDoubleBufWarpTileLessRgZSgemmPfS_S_iii_param_5
)
.maxntid 256
.minnctapersm 2
{
	.reg .pred 	%p<3>;
	.reg .b32 	%r<100>;
	.reg .b32 	%f<1555>;
	.reg .b64 	%rd<26>;
	// demoted variable
	.shared .align 4 .b8 _ZZ38shmemNoBCDoubleBufWarpTileLessRgZSgemmPfS_S_iiiE4shmA[8192];
	// demoted variable
	.shared .align 4 .b8 _ZZ38shmemNoBCDoubleBufWarpTileLessRgZSgemmPfS_S_iiiE4shmB[8192];
	ld.param.u64 	%rd4, [_Z38shmemNoBCDoubleBufWarpTileLessRgZSgemmPfS_S_iii_param_0];
	ld.param.u64 	%rd5, [_Z38shmemNoBCDoubleBufWarpTileLessRgZSgemmPfS_S_iii_param_1];
	ld.param.u64 	%rd3, [_Z38shmemNoBCDoubleBufWarpTileLessRgZSgemmPfS_S_iii_param_2];
	ld.param.u32 	%r24, [_Z38shmemNoBCDoubleBufWarpTileLessRgZSgemmPfS_S_iii_param_4];
	ld.param.u32 	%r25, [_Z38shmemNoBCDoubleBufWarpTileLessRgZSgemmPfS_S_iii_param_5];
	cvta.to.global.u64 	%rd1, %rd5;
	cvta.to.global.u64 	%rd2, %rd4;
	mov.u32 	%r26, %tid.y;
	mov.u32 	%r27, %ntid.x;
	mov.u32 	%r28, %tid.x;
	mad.lo.s32 	%r29, %r26, %r27, %r28;
	shr.u32 	%r30, %r29, 2;
	and.b32  	%r31, %r30, 65520;
	shr.u32 	%r32, %r29, 3;
	and.b32  	%r33, %r32, 2;
	and.b32  	%r34, %r29, 1;
	or.b32  	%r35, %r33, %r34;
	shl.b32 	%r36, %r35, 2;
	or.b32  	%r1, %r36, %r31;
	and.b32  	%r37, %r29, 32;
	shr.u32 	%r2, %r29, 1;
	shl.b32 	%r38, %r2, 2;
	and.b32  	%r39, %r38, 28;
	or.b32  	%r3, %r39, %r37;
	shl.b32 	%r40, %r29, 2;
	and.b32  	%r4, %r40, 4;
	shr.u32 	%r5, %r29, 5;
	and.b32  	%r6, %r40, 124;
	mov.u32 	%r41, %ctaid.y;
	shl.b32 	%r7, %r41, 7;
	add.s32 	%r42, %r7, %r2;
	mov.u32 	%r43, %ctaid.x;
	shl.b32 	%r8, %r43, 7;
	or.b32  	%r44, %r6, %r8;
	mad.lo.s32 	%r9, %r25, %r42, %r4;
	mul.wide.s32 	%rd6, %r9, 4;
	add.s64 	%rd7, %rd2, %rd6;
	ld.global.nc.v4.f32 	{%f194, %f195, %f196, %f197}, [%rd7];
	shl.b32 	%r45, %r29, 11;
	and.b32  	%r46, %r45, 2048;
	mov.u32 	%r47, _ZZ38shmemNoBCDoubleBufWarpTileLessRgZSgemmPfS_S_iiiE4shmA;
	add.s32 	%r48, %r47, %r46;
	add.s32 	%r49, %r48, %r38;
	st.shared.f32 	[%r49], %f194;
	st.shared.f32 	[%r49+512], %f195;
	st.shared.f32 	[%r49+1024], %f196;
	st.shared.f32 	[%r49+1536], %f197;
	mad.lo.s32 	%r50, %r24, %r5, %r44;
	shl.b32 	%r51, %r5, 9;
	mov.u32 	%r52, _ZZ38shmemNoBCDoubleBufWarpTileLessRgZSgemmPfS_S_iiiE4shmB;
	add.s32 	%r53, %r52, %r51;
	shl.b32 	%r54, %r29, 4;
	and.b32  	%r55, %r54, 496;
	add.s32 	%r10, %r53, %r55;
	mul.wide.s32 	%rd8, %r50, 4;
	add.s64 	%rd9, %rd1, %rd8;
	ld.global.nc.v4.f32 	{%f198, %f199, %f200, %f201}, [%rd9];
	st.shared.v4.f32 	[%r10], {%f198, %f199, %f200, %f201};
	bar.sync 	0;
	shr.s32 	%r56, %r25, 31;
	shr.u32 	%r57, %r56, 29;
	add.s32 	%r58, %r25, %r57;
	shr.s32 	%r11, %r58, 3;
	setp.lt.s32 	%p1, %r25, 16;
	mov.f32 	%f1491, 0f00000000;
	mov.f32 	%f1492, %f1491;
	mov.f32 	%f1493, %f1491;
	mov.f32 	%f1494, %f1491;
	mov.f32 	%f1495, %f1491;
	mov.f32 	%f1496, %f1491;
	mov.f32 	%f1497, %f1491;
	mov.f32 	%f1498, %f1491;
	mov.f32 	%f1499, %f1491;
	mov.f32 	%f1500, %f1491;
	mov.f32 	%f1501, %f1491;
	mov.f32 	%f1502, %f1491;
	mov.f32 	%f1503, %f1491;
	mov.f32 	%f1504, %f1491;
	mov.f32 	%f1505, %f1491;
	mov.f32 	%f1506, %f1491;
	mov.f32 	%f1507, %f1491;
	mov.f32 	%f1508, %f1491;
	mov.f32 	%f1509, %f1491;
	mov.f32 	%f1510, %f1491;
	mov.f32 	%f1511, %f1491;
	mov.f32 	%f1512, %f1491;
	mov.f32 	%f1513, %f1491;
	mov.f32 	%f1514, %f1491;
	mov.f32 	%f1515, %f1491;
	mov.f32 	%f1516, %f1491;
	mov.f32 	%f1517, %f1491;
	mov.f32 	%f1518, %f1491;
	mov.f32 	%f1519, %f1491;
	mov.f32 	%f1520, %f1491;
	mov.f32 	%f1521, %f1491;
	mov.f32 	%f1522, %f1491;
	mov.f32 	%f1523, %f1491;
	mov.f32 	%f1524, %f1491;
	mov.f32 	%f1525, %f1491;
	mov.f32 	%f1526, %f1491;
	mov.f32 	%f1527, %f1491;
	mov.f32 	%f1528, %f1491;
	mov.f32 	%f1529, %f1491;
	mov.f32 	%f1530, %f1491;
	mov.f32 	%f1531, %f1491;
	mov.f32 	%f1532, %f1491;
	mov.f32 	%f1533, %f1491;
	mov.f32 	%f1534, %f1491;
	mov.f32 	%f1535, %f1491;
	mov.f32 	%f1536, %f1491;
	mov.f32 	%f1537, %f1491;
	mov.f32 	%f1538, %f1491;
	mov.f32 	%f1539, %f1491;
	mov.f32 	%f1540, %f1491;
	mov.f32 	%f1541, %f1491;
	mov.f32 	%f1542, %f1491;
	mov.f32 	%f1543, %f1491;
	mov.f32 	%f1544, %f1491;
	mov.f32 	%f1545, %f1491;
	mov.f32 	%f1546, %f1491;
	mov.f32 	%f1547, %f1491;
	mov.f32 	%f1548, %f1491;
	mov.f32 	%f1549, %f1491;
	mov.f32 	%f1550, %f1491;
	mov.f32 	%f1551, %f1491;
	mov.f32 	%f1552, %f1491;
	mov.f32 	%f1553, %f1491;
	mov.f32 	%f1554, %f1491;
	@%p1 bra 	$L__BB6_3;
	max.s32 	%r60, %r11, 2;
	neg.s32 	%r99, %r60;
	add.s32 	%r98, %r9, 8;
	add.s32 	%r61, %r5, 8;
	mad.lo.s32 	%r62, %r24, %r61, %r8;
	add.s32 	%r97, %r62, %r6;
	shl.b32 	%r15, %r24, 3;
	mov.f32 	%f1491, 0f00000000;
	mov.b32 	%r96, 0;
$L__BB6_2:
	mul.wide.s32 	%rd10, %r98, 4;
	add.s64 	%rd11, %rd2, %rd10;
	add.s32 	%r96, %r96, 1;
	ld.global.nc.v4.f32 	{%f203, %f204, %f205, %f206}, [%rd11];
	mul.wide.s32 	%rd12, %r97, 4;
	add.s64 	%rd13, %rd1, %rd12;
	ld.global.nc.v4.f32 	{%f207, %f208, %f209, %f210}, [%rd13];
	shl.b32 	%r63, %r96, 12;
	and.b32  	%r64, %r63, 4096;
	xor.b32  	%r65, %r64, 4096;
	add.s32 	%r67, %r47, %r65;
	add.s32 	%r69, %r52, %r65;
	shl.b32 	%r70, %r1, 2;
	add.s32 	%r71, %r67, %r70;
	ld.shared.v4.f32 	{%f211, %f212, %f213, %f214}, [%r71];
	ld.shared.v4.f32 	{%f215, %f216, %f217, %f218}, [%r71+256];
	shl.b32 	%r72, %r3, 2;
	add.s32 	%r73, %r69, %r72;
	ld.shared.v4.f32 	{%f219, %f220, %f221, %f222}, [%r73];
	ld.shared.v4.f32 	{%f223, %f224, %f225, %f226}, [%r73+256];
	fma.rn.f32 	%f227, %f211, %f219, %f1554;
	fma.rn.f32 	%f228, %f211, %f220, %f1553;
	fma.rn.f32 	%f229, %f211, %f221, %f1552;
	fma.rn.f32 	%f230, %f211, %f222, %f1551;
	fma.rn.f32 	%f231, %f211, %f223, %f1550;
	fma.rn.f32 	%f232, %f211, %f224, %f1549;
	fma.rn.f32 	%f233, %f211, %f225, %f1548;
	fma.rn.f32 	%f234, %f211, %f226, %f1547;
	fma.rn.f32 	%f235, %f212, %f219, %f1546;
	fma.rn.f32 	%f236, %f212, %f220, %f1545;
	fma.rn.f32 	%f237, %f212, %f221, %f1544;
	fma.rn.f32 	%f238, %f212, %f222, %f1543;
	fma.rn.f32 	%f239, %f212, %f223, %f1542;
	fma.rn.f32 	%f240, %f212, %f224, %f1541;
	fma.rn.f32 	%f241, %f212, %f225, %f1540;
	fma.rn.f32 	%f242, %f212, %f226, %f1539;
	fma.rn.f32 	%f243, %f213, %f219, %f1538;
	fma.rn.f32 	%f244, %f213, %f220, %f1537;
	fma.rn.f32 	%f245, %f213, %f221, %f1536;
	fma.rn.f32 	%f246, %f213, %f222, %f1535;
	fma.rn.f32 	%f247, %f213, %f223, %f1534;
	fma.rn.f32 	%f248, %f213, %f224, %f1533;
	fma.rn.f32 	%f249, %f213, %f225, %f1532;
	fma.rn.f32 	%f250, %f213, %f226, %f1531;
	fma.rn.f32 	%f251, %f214, %f219, %f1530;
	fma.rn.f32 	%f252, %f214, %f220, %f1529;
	fma.rn.f32 	%f253, %f214, %f221, %f1528;
	fma.rn.f32 	%f254, %f214, %f222, %f1527;
	fma.rn.f32 	%f255, %f214, %f223, %f1526;
	fma.rn.f32 	%f256, %f214, %f224, %f1525;
	fma.rn.f32 	%f257, %f214, %f225, %f1524;
	fma.rn.f32 	%f258, %f214, %f226, %f1523;
	fma.rn.f32 	%f259, %f215, %f219, %f1522;
	fma.rn.f32 	%f260, %f215, %f220, %f1521;
	fma.rn.f32 	%f261, %f215, %f221, %f1520;
	fma.rn.f32 	%f262, %f215, %f222, %f1519;
	fma.rn.f32 	%f263, %f215, %f223, %f1518;
	fma.rn.f32 	%f264, %f215, %f224, %f1517;
	fma.rn.f32 	%f265, %f215, %f225, %f1516;
	fma.rn.f32 	%f266, %f215, %f226, %f1515;
	fma.rn.f32 	%f267, %f216, %f219, %f1514;
	fma.rn.f32 	%f268, %f216, %f220, %f1513;
	fma.rn.f32 	%f269, %f216, %f221, %f1512;
	fma.rn.f32 	%f270, %f216, %f222, %f1511;
	fma.rn.f32 	%f271, %f216, %f223, %f1510;
	fma.rn.f32 	%f272, %f216, %f224, %f1509;
	fma.rn.f32 	%f273, %f216, %f225, %f1508;
	fma.rn.f32 	%f274, %f216, %f226, %f1507;
	fma.rn.f32 	%f275, %f217, %f219, %f1506;
	fma.rn.f32 	%f276, %f217, %f220, %f1505;
	fma.rn.f32 	%f277, %f217, %f221, %f1504;
	fma.rn.f32 	%f278, %f217, %f222, %f1503;
	fma.rn.f32 	%f279, %f217, %f223, %f1502;
	fma.rn.f32 	%f280, %f217, %f224, %f1501;
	fma.rn.f32 	%f281, %f217, %f225, %f1500;
	fma.rn.f32 	%f282, %f217, %f226, %f1499;
	fma.rn.f32 	%f283, %f218, %f219, %f1498;
	fma.rn.f32 	%f284, %f218, %f220, %f1497;
	fma.rn.f32 	%f285, %f218, %f221, %f1496;
	fma.rn.f32 	%f286, %f218, %f222, %f1495;
	fma.rn.f32 	%f287, %f218, %f223, %f1494;
	fma.rn.f32 	%f288, %f218, %f224, %f1493;
	fma.rn.f32 	%f289, %f218, %f225, %f1492;
	fma.rn.f32 	%f290, %f218, %f226, %f1491;
	ld.shared.v4.f32 	{%f291, %f292, %f293, %f294}, [%r71+512];
	ld.shared.v4.f32 	{%f295, %f296, %f297, %f298}, [%r71+768];
	ld.shared.v4.f32 	{%f299, %f300, %f301, %f302}, [%r73+512];
	ld.shared.v4.f32 	{%f303, %f304, %f305, %f306}, [%r73+768];
	fma.rn.f32 	%f307, %f291, %f299, %f227;
	fma.rn.f32 	%f308, %f291, %f300, %f228;
	fma.rn.f32 	%f309, %f291, %f301, %f229;
	fma.rn.f32 	%f310, %f291, %f302, %f230;
	fma.rn.f32 	%f311, %f291, %f303, %f231;
	fma.rn.f32 	%f312, %f291, %f304, %f232;
	fma.rn.f32 	%f313, %f291, %f305, %f233;
	fma.rn.f32 	%f314, %f291, %f306, %f234;
	fma.rn.f32 	%f315, %f292, %f299, %f235;
	fma.rn.f32 	%f316, %f292, %f300, %f236;
	fma.rn.f32 	%f317, %f292, %f301, %f237;
	fma.rn.f32 	%f318, %f292, %f302, %f238;
	fma.rn.f32 	%f319, %f292, %f303, %f239;
	fma.rn.f32 	%f320, %f292, %f304, %f240;
	fma.rn.f32 	%f321, %f292, %f305, %f241;
	fma.rn.f32 	%f322, %f292, %f306, %f242;
	fma.rn.f32 	%f323, %f293, %f299, %f243;
	fma.rn.f32 	%f324, %f293, %f300, %f244;
	fma.rn.f32 	%f325, %f293, %f301, %f245;
	fma.rn.f32 	%f326, %f293, %f302, %f246;
	fma.rn.f32 	%f327, %f293, %f303, %f247;
	fma.rn.f32 	%f328, %f293, %f304, %f248;
	fma.rn.f32 	%f329, %f293, %f305, %f249;
	fma.rn.f32 	%f330, %f293, %f306, %f250;
	fma.rn.f32 	%f331, %f294, %f299, %f251;
	fma.rn.f32 	%f332, %f294, %f300, %f252;
	fma.rn.f32 	%f333, %f294, %f301, %f253;
	fma.rn.f32 	%f334, %f294, %f302, %f254;
	fma.rn.f32 	%f335, %f294, %f303, %f255;
	fma.rn.f32 	%f336, %f294, %f304, %f256;
	fma.rn.f32 	%f337, %f294, %f305, %f257;
	fma.rn.f32 	%f338, %f294, %f306, %f258;
	fma.rn.f32 	%f339, %f295, %f299, %f259;
	fma.rn.f32 	%f340, %f295, %f300, %f260;
	fma.rn.f32 	%f341, %f295, %f301, %f261;
	fma.rn.f32 	%f342, %f295, %f302, %f262;
	fma.rn.f32 	%f343, %f295, %f303, %f263;
	fma.rn.f32 	%f344, %f295, %f304, %f264;
	fma.rn.f32 	%f345, %f295, %f305, %f265;
	fma.rn.f32 	%f346, %f295, %f306, %f266;
	fma.rn.f32 	%f347, %f296, %f299, %f267;
	fma.rn.f32 	%f348, %f296, %f300, %f268;
	fma.rn.f32 	%f349, %f296, %f301, %f269;
	fma.rn.f32 	%f350, %f296, %f302, %f270;
	fma.rn.f32 	%f351, %f296, %f303, %f271;
	fma.rn.f32 	%f352, %f296, %f304, %f272;
	fma.rn.f32 	%f353, %f296, %f305, %f273;
	fma.rn.f32 	%f354, %f296, %f306, %f274;
	fma.rn.f32 	%f355, %f297, %f299, %f275;
	fma.rn.f32 	%f356, %f297, %f300, %f276;
	fma.rn.f32 	%f357, %f297, %f301, %f277;
	fma.rn.f32 	%f358, %f297, %f302, %f278;
	fma.rn.f32 	%f359, %f297, %f303, %f279;
	fma.rn.f32 	%f360, %f297, %f304, %f280;
	fma.rn.f32 	%f361, %f297, %f305, %f281;
	fma.rn.f32 	%f362, %f297, %f306, %f282;
	fma.rn.f32 	%f363, %f298, %f299, %f283;
	fma.rn.f32 	%f364, %f298, %f300, %f284;
	fma.rn.f32 	%f365, %f298, %f301, %f285;
	fma.rn.f32 	%f366, %f298, %f302, %f286;
	fma.rn.f32 	%f367, %f298, %f303, %f287;
	fma.rn.f32 	%f368, %f298, %f304, %f288;
	fma.rn.f32 	%f369, %f298, %f305, %f289;
	fma.rn.f32 	%f370, %f298, %f306, %f290;
	ld.shared.v4.f32 	{%f371, %f372, %f373, %f374}, [%r71+1024];
	ld.shared.v4.f32 	{%f375, %f376, %f377, %f378}, [%r71+1280];
	ld.shared.v4.f32 	{%f379, %f380, %f381, %f382}, [%r73+1024];
	ld.shared.v4.f32 	{%f383, %f384, %f385, %f386}, [%r73+1280];
	fma.rn.f32 	%f387, %f371, %f379, %f307;
	fma.rn.f32 	%f388, %f371, %f380, %f308;
	fma.rn.f32 	%f389, %f371, %f381, %f309;
	fma.rn.f32 	%f390, %f371, %f382, %f310;
	fma.rn.f32 	%f391, %f371, %f383, %f311;
	fma.rn.f32 	%f392, %f371, %f384, %f312;
	fma.rn.f32 	%f393, %f371, %f385, %f313;
	fma.rn.f32 	%f394, %f371, %f386, %f314;
	fma.rn.f32 	%f395, %f372, %f379, %f315;
	fma.rn.f32 	%f396, %f372, %f380, %f316;
	fma.rn.f32 	%f397, %f372, %f381, %f317;
	fma.rn.f32 	%f398, %f372, %f382, %f318;
	fma.rn.f32 	%f399, %f372, %f383, %f319;
	fma.rn.f32 	%f400, %f372, %f384, %f320;
	fma.rn.f32 	%f401, %f372, %f385, %f321;
	fma.rn.f32 	%f402, %f372, %f386, %f322;
	fma.rn.f32 	%f403, %f373, %f379, %f323;
	fma.rn.f32 	%f404, %f373, %f380, %f324;
	fma.rn.f32 	%f405, %f373, %f381, %f325;
	fma.rn.f32 	%f406, %f373, %f382, %f326;
	fma.rn.f32 	%f407, %f373, %f383, %f327;
	fma.rn.f32 	%f408, %f373, %f384, %f328;
	fma.rn.f32 	%f409, %f373, %f385, %f329;
	fma.rn.f32 	%f410, %f373, %f386, %f330;
	fma.rn.f32 	%f411, %f374, %f379, %f331;
	fma.rn.f32 	%f412, %f374, %f380, %f332;
	fma.rn.f32 	%f413, %f374, %f381, %f333;
	fma.rn.f32 	%f414, %f374, %f382, %f334;
	fma.rn.f32 	%f415, %f374, %f383, %f335;
	fma.rn.f32 	%f416, %f374, %f384, %f336;
	fma.rn.f32 	%f417, %f374, %f385, %f337;
	fma.rn.f32 	%f418, %f374, %f386, %f338;
	fma.rn.f32 	%f419, %f375, %f379, %f339;
	fma.rn.f32 	%f420, %f375, %f380, %f340;
	fma.rn.f32 	%f421, %f375, %f381, %f341;
	fma.rn.f32 	%f422, %f375, %f382, %f342;
	fma.rn.f32 	%f423, %f375, %f383, %f343;
	fma.rn.f32 	%f424, %f375, %f384, %f344;
	fma.rn.f32 	%f425, %f375, %f385, %f345;
	fma.rn.f32 	%f426, %f375, %f386, %f346;
	fma.rn.f32 	%f427, %f376, %f379, %f347;
	fma.rn.f32 	%f428, %f376, %f380, %f348;
	fma.rn.f32 	%f429, %f376, %f381, %f349;
	fma.rn.f32 	%f430, %f376, %f382, %f350;
	fma.rn.f32 	%f431, %f376, %f383, %f351;
	fma.rn.f32 	%f432, %f376, %f384, %f352;
	fma.rn.f32 	%f433, %f376, %f385, %f353;
	fma.rn.f32 	%f434, %f376, %f386, %f354;
	fma.rn.f32 	%f435, %f377, %f379, %f355;
	fma.rn.f32 	%f436, %f377, %f380, %f356;
	fma.rn.f32 	%f437, %f377, %f381, %f357;
	fma.rn.f32 	%f438, %f377, %f382, %f358;
	fma.rn.f32 	%f439, %f377, %f383, %f359;
	fma.rn.f32 	%f440, %f377, %f384, %f360;
	fma.rn.f32 	%f441, %f377, %f385, %f361;
	fma.rn.f32 	%f442, %f377, %f386, %f362;
	fma.rn.f32 	%f443, %f378, %f379, %f363;
	fma.rn.f32 	%f444, %f378, %f380, %f364;
	fma.rn.f32 	%f445, %f378, %f381, %f365;
	fma.rn.f32 	%f446, %f378, %f382, %f366;
	fma.rn.f32 	%f447, %f378, %f383, %f367;
	fma.rn.f32 	%f448, %f378, %f384, %f368;
	fma.rn.f32 	%f449, %f378, %f385, %f369;
	fma.rn.f32 	%f450, %f378, %f386, %f370;
	ld.shared.v4.f32 	{%f451, %f452, %f453, %f454}, [%r71+1536];
	ld.shared.v4.f32 	{%f455, %f456, %f457, %f458}, [%r71+1792];
	ld.shared.v4.f32 	{%f459, %f460, %f461, %f462}, [%r73+1536];
	ld.shared.v4.f32 	{%f463, %f464, %f465, %f466}, [%r73+1792];
	fma.rn.f32 	%f467, %f451, %f459, %f387;
	fma.rn.f32 	%f468, %f451, %f460, %f388;
	fma.rn.f32 	%f469, %f451, %f461, %f389;
	fma.rn.f32 	%f470, %f451, %f462, %f390;
	fma.rn.f32 	%f471, %f451, %f463, %f391;
	fma.rn.f32 	%f472, %f451, %f464, %f392;
	fma.rn.f32 	%f473, %f451, %f465, %f393;
	fma.rn.f32 	%f474, %f451, %f466, %f394;
	fma.rn.f32 	%f475, %f452, %f459, %f395;
	fma.rn.f32 	%f476, %f452, %f460, %f396;
	fma.rn.f32 	%f477, %f452, %f461, %f397;
	fma.rn.f32 	%f478, %f452, %f462, %f398;
	fma.rn.f32 	%f479, %f452, %f463, %f399;
	fma.rn.f32 	%f480, %f452, %f464, %f400;
	fma.rn.f32 	%f481, %f452, %f465, %f401;
	fma.rn.f32 	%f482, %f452, %f466, %f402;
	fma.rn.f32 	%f483, %f453, %f459, %f403;
	fma.rn.f32 	%f484, %f453, %f460, %f404;
	fma.rn.f32 	%f485, %f453, %f461, %f405;
	fma.rn.f32 	%f486, %f453, %f462, %f406;
	fma.rn.f32 	%f487, %f453, %f463, %f407;
	fma.rn.f32 	%f488, %f453, %f464, %f408;
	fma.rn.f32 	%f489, %f453, %f465, %f409;
	fma.rn.f32 	%f490, %f453, %f466, %f410;
	fma.rn.f32 	%f491, %f454, %f459, %f411;
	fma.rn.f32 	%f492, %f454, %f460, %f412;
	fma.rn.f32 	%f493, %f454, %f461, %f413;
	fma.rn.f32 	%f494, %f454, %f462, %f414;
	fma.rn.f32 	%f495, %f454, %f463, %f415;
	fma.rn.f32 	%f496, %f454, %f464, %f416;
	fma.rn.f32 	%f497, %f454, %f465, %f417;
	fma.rn.f32 	%f498, %f454, %f466, %f418;
	fma.rn.f32 	%f499, %f455, %f459, %f419;
	fma.rn.f32 	%f500, %f455, %f460, %f420;
	fma.rn.f32 	%f501, %f455, %f461, %f421;
	fma.rn.f32 	%f502, %f455, %f462, %f422;
	fma.rn.f32 	%f503, %f455, %f463, %f423;
	fma.rn.f32 	%f504, %f455, %f464, %f424;
	fma.rn.f32 	%f505, %f455, %f465, %f425;
	fma.rn.f32 	%f506, %f455, %f466, %f426;
	fma.rn.f32 	%f507, %f456, %f459, %f427;
	fma.rn.f32 	%f508, %f456, %f460, %f428;
	fma.rn.f32 	%f509, %f456, %f461, %f429;
	fma.rn.f32 	%f510, %f456, %f462, %f430;
	fma.rn.f32 	%f511, %f456, %f463, %f431;
	fma.rn.f32 	%f512, %f456, %f464, %f432;
	fma.rn.f32 	%f513, %f456, %f465, %f433;
	fma.rn.f32 	%f514, %f456, %f466, %f434;
	fma.rn.f32 	%f515, %f457, %f459, %f435;
	fma.rn.f32 	%f516, %f457, %f460, %f436;
	fma.rn.f32 	%f517, %f457, %f461, %f437;
	fma.rn.f32 	%f518, %f457, %f462, %f438;
	fma.rn.f32 	%f519, %f457, %f463, %f439;
	fma.rn.f32 	%f520, %f457, %f464, %f440;
	fma.rn.f32 	%f521, %f457, %f465, %f441;
	fma.rn.f32 	%f522, %f457, %f466, %f442;
	fma.rn.f32 	%f523, %f458, %f459, %f443;
	fma.rn.f32 	%f524, %f458, %f460, %f444;
	fma.rn.f32 	%f525, %f458, %f461, %f445;
	fma.rn.f32 	%f526, %f458, %f462, %f446;
	fma.rn.f32 	%f527, %f458, %f463, %f447;
	fma.rn.f32 	%f528, %f458, %f464, %f448;
	fma.rn.f32 	%f529, %f458, %f465, %f449;
	fma.rn.f32 	%f530, %f458, %f466, %f450;
	ld.shared.v4.f32 	{%f531, %f532, %f533, %f534}, [%r71+2048];
	ld.shared.v4.f32 	{%f535, %f536, %f537, %f538}, [%r71+2304];
	ld.shared.v4.f32 	{%f539, %f540, %f541, %f542}, [%r73+2048];
	ld.shared.v4.f32 	{%f543, %f544, %f545, %f546}, [%r73+2304];
	fma.rn.f32 	%f547, %f531, %f539, %f467;
	fma.rn.f32 	%f548, %f531, %f540, %f468;
	fma.rn.f32 	%f549, %f531, %f541, %f469;
	fma.rn.f32 	%f550, %f531, %f542, %f470;
	fma.rn.f32 	%f551, %f531, %f543, %f471;
	fma.rn.f32 	%f552, %f531, %f544, %f472;
	fma.rn.f32 	%f553, %f531, %f545, %f473;
	fma.rn.f32 	%f554, %f531, %f546, %f474;
	fma.rn.f32 	%f555, %f532, %f539, %f475;
	fma.rn.f32 	%f556, %f532, %f540, %f476;
	fma.rn.f32 	%f557, %f532, %f541, %f477;
	fma.rn.f32 	%f558, %f532, %f542, %f478;
	fma.rn.f32 	%f559, %f532, %f543, %f479;
	fma.rn.f32 	%f560, %f532, %f544, %f480;
	fma.rn.f32 	%f561, %f532, %f545, %f481;
	fma.rn.f32 	%f562, %f532, %f546, %f482;
	fma.rn.f32 	%f563, %f533, %f539, %f483;
	fma.rn.f32 	%f564, %f533, %f540, %f484;
	fma.rn.f32 	%f565, %f533, %f541, %f485;
	fma.rn.f32 	%f566, %f533, %f542, %f486;
	fma.rn.f32 	%f567, %f533, %f543, %f487;
	fma.rn.f32 	%f568, %f533, %f544, %f488;
	fma.rn.f32 	%f569, %f533, %f545, %f489;
	fma.rn.f32 	%f570, %f533, %f546, %f490;
	fma.rn.f32 	%f571, %f534, %f539, %f491;
	fma.rn.f32 	%f572, %f534, %f540, %f492;
	fma.rn.f32 	%f573, %f534, %f541, %f493;
	fma.rn.f32 	%f574, %f534, %f542, %f494;
	fma.rn.f32 	%f575, %f534, %f543, %f495;
	fma.rn.f32 	%f576, %f534, %f544, %f496;
	fma.rn.f32 	%f577, %f534, %f545, %f497;
	fma.rn.f32 	%f578, %f534, %f546, %f498;
	fma.rn.f32 	%f579, %f535, %f539, %f499;
	fma.rn.f32 	%f580, %f535, %f540, %f500;
	fma.rn.f32 	%f581, %f535, %f541, %f501;
	fma.rn.f32 	%f582, %f535, %f542, %f502;
	fma.rn.f32 	%f583, %f535, %f543, %f503;
	fma.rn.f32 	%f584, %f535, %f544, %f504;
	fma.rn.f32 	%f585, %f535, %f545, %f505;
	fma.rn.f32 	%f586, %f535, %f546, %f506;
	fma.rn.f32 	%f587, %f536, %f539, %f507;
	fma.rn.f32 	%f588, %f536, %f540, %f508;
	fma.rn.f32 	%f589, %f536, %f541, %f509;
	fma.rn.f32 	%f590, %f536, %f542, %f510;
	fma.rn.f32 	%f591, %f536, %f543, %f511;
	fma.rn.f32 	%f592, %f536, %f544, %f512;
	fma.rn.f32 	%f593, %f536, %f545, %f513;
	fma.rn.f32 	%f594, %f536, %f546, %f514;
	fma.rn.f32 	%f595, %f537, %f539, %f515;
	fma.rn.f32 	%f596, %f537, %f540, %f516;
	fma.rn.f32 	%f597, %f537, %f541, %f517;
	fma.rn.f32 	%f598, %f537, %f542, %f518;
	fma.rn.f32 	%f599, %f537, %f543, %f519;
	fma.rn.f32 	%f600, %f537, %f544, %f520;
	fma.rn.f32 	%f601, %f537, %f545, %f521;
	fma.rn.f32 	%f602, %f537, %f546, %f522;
	fma.rn.f32 	%f603, %f538, %f539, %f523;
	fma.rn.f32 	%f604, %f538, %f540, %f524;
	fma.rn.f32 	%f605, %f538, %f541, %f525;
	fma.rn.f32 	%f606, %f538, %f542, %f526;
	fma.rn.f32 	%f607, %f538, %f543, %f527;
	fma.rn.f32 	%f608, %f538, %f544, %f528;
	fma.rn.f32 	%f609, %f538, %f545, %f529;
	fma.rn.f32 	%f610, %f538, %f546, %f530;
	ld.shared.v4.f32 	{%f611, %f612, %f613, %f614}, [%r71+2560];
	ld.shared.v4.f32 	{%f615, %f616, %f617, %f618}, [%r71+2816];
	ld.shared.v4.f32 	{%f619, %f620, %f621, %f622}, [%r73+2560];
	ld.shared.v4.f32 	{%f623, %f624, %f625, %f626}, [%r73+2816];
	fma.rn.f32 	%f627, %f611, %f619, %f547;
	fma.rn.f32 	%f628, %f611, %f620, %f548;
	fma.rn.f32 	%f629, %f611, %f621, %f549;
	fma.rn.f32 	%f630, %f611, %f622, %f550;
	fma.rn.f32 	%f631, %f611, %f623, %f551;
	fma.rn.f32 	%f632, %f611, %f624, %f552;
	fma.rn.f32 	%f633, %f611, %f625, %f553;
	fma.rn.f32 	%f634, %f611, %f626, %f554;
	fma.rn.f32 	%f635, %f612, %f619, %f555;
	fma.rn.f32 	%f636, %f612, %f620, %f556;
	fma.rn.f32 	%f637, %f612, %f621, %f557;
	fma.rn.f32 	%f638, %f612, %f622, %f558;
	fma.rn.f32 	%f639, %f612, %f623, %f559;
	fma.rn.f32 	%f640, %f612, %f624, %f560;
	fma.rn.f32 	%f641, %f612, %f625, %f561;
	fma.rn.f32 	%f642, %f612, %f626, %f562;
	fma.rn.f32 	%f643, %f613, %f619, %f563;
	fma.rn.f32 	%f644, %f613, %f620, %f564;
	fma.rn.f32 	%f645, %f613, %f621, %f565;
	fma.rn.f32 	%f646, %f613, %f622, %f566;
	fma.rn.f32 	%f647, %f613, %f623, %f567;
	fma.rn.f32 	%f648, %f613, %f624, %f568;
	fma.rn.f32 	%f649, %f613, %f625, %f569;
	fma.rn.f32 	%f650, %f613, %f626, %f570;
	fma.rn.f32 	%f651, %f614, %f619, %f571;
	fma.rn.f32 	%f652, %f614, %f620, %f572;
	fma.rn.f32 	%f653, %f614, %f621, %f573;
	fma.rn.f32 	%f654, %f614, %f622, %f574;
	fma.rn.f32 	%f655, %f614, %f623, %f575;
	fma.rn.f32 	%f656, %f614, %f624, %f576;
	fma.rn.f32 	%f657, %f614, %f625, %f577;
	fma.rn.f32 	%f658, %f614, %f626, %f578;
	fma.rn.f32 	%f659, %f615, %f619, %f579;
	fma.rn.f32 	%f660, %f615, %f620, %f580;
	fma.rn.f32 	%f661, %f615, %f621, %f581;
	fma.rn.f32 	%f662, %f615, %f622, %f582;
	fma.rn.f32 	%f663, %f615, %f623, %f583;
	fma.rn.f32 	%f664, %f615, %f624, %f584;
	fma.rn.f32 	%f665, %f615, %f625, %f585;
	fma.rn.f32 	%f666, %f615, %f626, %f586;
	fma.rn.f32 	%f667, %f616, %f619, %f587;
	fma.rn.f32 	%f668, %f616, %f620, %f588;
	fma.rn.f32 	%f669, %f616, %f621, %f589;
	fma.rn.f32 	%f670, %f616, %f622, %f590;
	fma.rn.f32 	%f671, %f616, %f623, %f591;
	fma.rn.f32 	%f672, %f616, %f624, %f592;
	fma.rn.f32 	%f673, %f616, %f625, %f593;
	fma.rn.f32 	%f674, %f616, %f626, %f594;
	fma.rn.f32 	%f675, %f617, %f619, %f595;
	fma.rn.f32 	%f676, %f617, %f620, %f596;
	fma.rn.f32 	%f677, %f617, %f621, %f597;
	fma.rn.f32 	%f678, %f617, %f622, %f598;
	fma.rn.f32 	%f679, %f617, %f623, %f599;
	fma.rn.f32 	%f680, %f617, %f624, %f600;
	fma.rn.f32 	%f681, %f617, %f625, %f601;
	fma.rn.f32 	%f682, %f617, %f626, %f602;
	fma.rn.f32 	%f683, %f618, %f619, %f603;
	fma.rn.f32 	%f684, %f618, %f620, %f604;
	fma.rn.f32 	%f685, %f618, %f621, %f605;
	fma.rn.f32 	%f686, %f618, %f622, %f606;
	fma.rn.f32 	%f687, %f618, %f623, %f607;
	fma.rn.f32 	%f688, %f618, %f624, %f608;
	fma.rn.f32 	%f689, %f618, %f625, %f609;
	fma.rn.f32 	%f690, %f618, %f626, %f610;
	ld.shared.v4.f32 	{%f691, %f692, %f693, %f694}, [%r71+3072];
	ld.shared.v4.f32 	{%f695, %f696, %f697, %f698}, [%r71+3328];
	ld.shared.v4.f32 	{%f699, %f700, %f701, %f702}, [%r73+3072];
	ld.shared.v4.f32 	{%f703, %f704, %f705, %f706}, [%r73+3328];
	fma.rn.f32 	%f707, %f691, %f699, %f627;
	fma.rn.f32 	%f708, %f691, %f700, %f628;
	fma.rn.f32 	%f709, %f691, %f701, %f629;
	fma.rn.f32 	%f710, %f691, %f702, %f630;
	fma.rn.f32 	%f711, %f691, %f703, %f631;
	fma.rn.f32 	%f712, %f691, %f704, %f632;
	fma.rn.f32 	%f713, %f691, %f705, %f633;
	fma.rn.f32 	%f714, %f691, %f706, %f634;
	fma.rn.f32 	%f715, %f692, %f699, %f635;
	fma.rn.f32 	%f716, %f692, %f700, %f636;
	fma.rn.f32 	%f717, %f692, %f701, %f637;
	fma.rn.f32 	%f718, %f692, %f702, %f638;
	fma.rn.f32 	%f719, %f692, %f703, %f639;
	fma.rn.f32 	%f720, %f692, %f704, %f640;
	fma.rn.f32 	%f721, %f692, %f705, %f641;
	fma.rn.f32 	%f722, %f692, %f706, %f642;
	fma.rn.f32 	%f723, %f693, %f699, %f643;
	fma.rn.f32 	%f724, %f693, %f700, %f644;
	fma.rn.f32 	%f725, %f693, %f701, %f645;
	fma.rn.f32 	%f726, %f693, %f702, %f646;
	fma.rn.f32 	%f727, %f693, %f703, %f647;
	fma.rn.f32 	%f728, %f693, %f704, %f648;
	fma.rn.f32 	%f729, %f693, %f705, %f649;
	fma.rn.f32 	%f730, %f693, %f706, %f650;
	fma.rn.f32 	%f731, %f694, %f699, %f651;
	fma.rn.f32 	%f732, %f694, %f700, %f652;
	fma.rn.f32 	%f733, %f694, %f701, %f653;
	fma.rn.f32 	%f734, %f694, %f702, %f654;
	fma.rn.f32 	%f735, %f694, %f703, %f655;
	fma.rn.f32 	%f736, %f694, %f704, %f656;
	fma.rn.f32 	%f737, %f694, %f705, %f657;
	fma.rn.f32 	%f738, %f694, %f706, %f658;
	fma.rn.f32 	%f739, %f695, %f699, %f659;
	fma.rn.f32 	%f740, %f695, %f700, %f660;
	fma.rn.f32 	%f741, %f695, %f701, %f661;
	fma.rn.f32 	%f742, %f695, %f702, %f662;
	fma.rn.f32 	%f743, %f695, %f703, %f663;
	fma.rn.f32 	%f744, %f695, %f704, %f664;
	fma.rn.f32 	%f745, %f695, %f705, %f665;
	fma.rn.f32 	%f746, %f695, %f706, %f666;
	fma.rn.f32 	%f747, %f696, %f699, %f667;
	fma.rn.f32 	%f748, %f696, %f700, %f668;
	fma.rn.f32 	%f749, %f696, %f701, %f669;
	fma.rn.f32 	%f750, %f696, %f702, %f670;
	fma.rn.f32 	%f751, %f696, %f703, %f671;
	fma.rn.f32 	%f752, %f696, %f704, %f672;
	fma.rn.f32 	%f753, %f696, %f705, %f673;
	fma.rn.f32 	%f754, %f696, %f706, %f674;
	fma.rn.f32 	%f755, %f697, %f699, %f675;
	fma.rn.f32 	%f756, %f697, %f700, %f676;
	fma.rn.f32 	%f757, %f697, %f701, %f677;
	fma.rn.f32 	%f758, %f697, %f702, %f678;
	fma.rn.f32 	%f759, %f697, %f703, %f679;
	fma.rn.f32 	%f760, %f697, %f704, %f680;
	fma.rn.f32 	%f761, %f697, %f705, %f681;
	fma.rn.f32 	%f762, %f697, %f706, %f682;
	fma.rn.f32 	%f763, %f698, %f699, %f683;
	fma.rn.f32 	%f764, %f698, %f700, %f684;
	fma.rn.f32 	%f765, %f698, %f701, %f685;
	fma.rn.f32 	%f766, %f698, %f702, %f686;
	fma.rn.f32 	%f767, %f698, %f703, %f687;
	fma.rn.f32 	%f768, %f698, %f704, %f688;
	fma.rn.f32 	%f769, %f698, %f705, %f689;
	fma.rn.f32 	%f770, %f698, %f706, %f690;
	ld.shared.v4.f32 	{%f771, %f772, %f773, %f774}, [%r71+3584];
	ld.shared.v4.f32 	{%f775, %f776, %f777, %f778}, [%r71+3840];
	ld.shared.v4.f32 	{%f779, %f780, %f781, %f782}, [%r73+3584];
	ld.shared.v4.f32 	{%f783, %f784, %f785, %f786}, [%r73+3840];
	fma.rn.f32 	%f1554, %f771, %f779, %f707;
	fma.rn.f32 	%f1553, %f771, %f780, %f708;
	fma.rn.f32 	%f1552, %f771, %f781, %f709;
	fma.rn.f32 	%f1551, %f771, %f782, %f710;
	fma.rn.f32 	%f1550, %f771, %f783, %f711;
	fma.rn.f32 	%f1549, %f771, %f784, %f712;
	fma.rn.f32 	%f1548, %f771, %f785, %f713;
	fma.rn.f32 	%f1547, %f771, %f786, %f714;
	fma.rn.f32 	%f1546, %f772, %f779, %f715;
	fma.rn.f32 	%f1545, %f772, %f780, %f716;
	fma.rn.f32 	%f1544, %f772, %f781, %f717;
	fma.rn.f32 	%f1543, %f772, %f782, %f718;
	fma.rn.f32 	%f1542, %f772, %f783, %f719;
	fma.rn.f32 	%f1541, %f772, %f784, %f720;
	fma.rn.f32 	%f1540, %f772, %f785, %f721;
	fma.rn.f32 	%f1539, %f772, %f786, %f722;
	fma.rn.f32 	%f1538, %f773, %f779, %f723;
	fma.rn.f32 	%f1537, %f773, %f780, %f724;
	fma.rn.f32 	%f1536, %f773, %f781, %f725;
	fma.rn.f32 	%f1535, %f773, %f782, %f726;
	fma.rn.f32 	%f1534, %f773, %f783, %f727;
	fma.rn.f32 	%f1533, %f773, %f784, %f728;
	fma.rn.f32 	%f1532, %f773, %f785, %f729;
	fma.rn.f32 	%f1531, %f773, %f786, %f730;
	fma.rn.f32 	%f1530, %f774, %f779, %f731;
	fma.rn.f32 	%f1529, %f774, %f780, %f732;
	fma.rn.f32 	%f1528, %f774, %f781, %f733;
	fma.rn.f32 	%f1527, %f774, %f782, %f734;
	fma.rn.f32 	%f1526, %f774, %f783, %f735;
	fma.rn.f32 	%f1525, %f774, %f784, %f736;
	fma.rn.f32 	%f1524, %f774, %f785, %f737;
	fma.rn.f32 	%f1523, %f774, %f786, %f738;
	fma.rn.f32 	%f1522, %f775, %f779, %f739;
	fma.rn.f32 	%f1521, %f775, %f780, %f740;
	fma.rn.f32 	%f1520, %f775, %f781, %f741;
	fma.rn.f32 	%f1519, %f775, %f782, %f742;
	fma.rn.f32 	%f1518, %f775, %f783, %f743;
	fma.rn.f32 	%f1517, %f775, %f784, %f744;
	fma.rn.f32 	%f1516, %f775, %f785, %f745;
	fma.rn.f32 	%f1515, %f775, %f786, %f746;
	fma.rn.f32 	%f1514, %f776, %f779, %f747;
	fma.rn.f32 	%f1513, %f776, %f780, %f748;
	fma.rn.f32 	%f1512, %f776, %f781, %f749;
	fma.rn.f32 	%f1511, %f776, %f782, %f750;
	fma.rn.f32 	%f1510, %f776, %f783, %f751;
	fma.rn.f32 	%f1509, %f776, %f784, %f752;
	fma.rn.f32 	%f1508, %f776, %f785, %f753;
	fma.rn.f32 	%f1507, %f776, %f786, %f754;
	fma.rn.f32 	%f1506, %f777, %f779, %f755;
	fma.rn.f32 	%f1505, %f777, %f780, %f756;
	fma.rn.f32 	%f1504, %f777, %f781, %f757;
	fma.rn.f32 	%f1503, %f777, %f782, %f758;
	fma.rn.f32 	%f1502, %f777, %f783, %f759;
	fma.rn.f32 	%f1501, %f777, %f784, %f760;
	fma.rn.f32 	%f1500, %f777, %f785, %f761;
	fma.rn.f32 	%f1499, %f777, %f786, %f762;
	fma.rn.f32 	%f1498, %f778, %f779, %f763;
	fma.rn.f32 	%f1497, %f778, %f780, %f764;
	fma.rn.f32 	%f1496, %f778, %f781, %f765;
	fma.rn.f32 	%f1495, %f778, %f782, %f766;
	fma.rn.f32 	%f1494, %f778, %f783, %f767;
	fma.rn.f32 	%f1493, %f778, %f784, %f768;
	fma.rn.f32 	%f1492, %f778, %f785, %f769;
	fma.rn.f32 	%f1491, %f778, %f786, %f770;
	add.s32 	%r74, %r47, %r64;
	shl.b32 	%r75, %r4, 9;
	add.s32 	%r76, %r74, %r75;
	add.s32 	%r78, %r76, %r38;
	st.shared.f32 	[%r78], %f203;
	st.shared.f32 	[%r78+512], %f204;
	st.shared.f32 	[%r78+1024], %f205;
	st.shared.f32 	[%r78+1536], %f206;
	add.s32 	%r79, %r10, %r64;
	st.shared.v4.f32 	[%r79], {%f207, %f208, %f209, %f210};
	bar.sync 	0;
	add.s32 	%r99, %r99, 1;
	add.s32 	%r98, %r98, 8;
	add.s32 	%r97, %r97, %r15;
	setp.ne.s32 	%p2, %r99, -1;
	@%p2 bra 	$L__BB6_2;
$L__BB6_3:
	cvta.to.global.u64 	%rd14, %rd3;
	shl.b32 	%r80, %r11, 12;
	not.b32 	%r81, %r80;
	and.b32  	%r82, %r81, 4096;
	add.s32 	%r84, %r47, %r82;
	add.s32 	%r86, %r52, %r82;
	shl.b32 	%r87, %r1, 2;
	add.s32 	%r88, %r84, %r87;
	ld.shared.v4.f32 	{%f787, %f788, %f789, %f790}, [%r88];
	ld.shared.v4.f32 	{%f791, %f792, %f793, %f794}, [%r88+256];
	shl.b32 	%r89, %r3, 2;
	add.s32 	%r90, %r86, %r89;
	ld.shared.v4.f32 	{%f795, %f796, %f797, %f798}, [%r90];
	ld.shared.v4.f32 	{%f799, %f800, %f801, %f802}, [%r90+256];
	fma.rn.f32 	%f803, %f787, %f795, %f1554;
	fma.rn.f32 	%f804, %f787, %f796, %f1553;
	fma.rn.f32 	%f805, %f787, %f797, %f1552;
	fma.rn.f32 	%f806, %f787, %f798, %f1551;
	fma.rn.f32 	%f807, %f787, %f799, %f1550;
	fma.rn.f32 	%f808, %f787, %f800, %f1549;
	fma.rn.f32 	%f809, %f787, %f801, %f1548;
	fma.rn.f32 	%f810, %f787, %f802, %f1547;
	fma.rn.f32 	%f811, %f788, %f795, %f1546;
	fma.rn.f32 	%f812, %f788, %f796, %f1545;
	fma.rn.f32 	%f813, %f788, %f797, %f1544;
	fma.rn.f32 	%f814, %f788, %f798, %f1543;
	fma.rn.f32 	%f815, %f788, %f799, %f1542;
	fma.rn.f32 	%f816, %f788, %f800, %f1541;
	fma.rn.f32 	%f817, %f788, %f801, %f1540;
	fma.rn.f32 	%f818, %f788, %f802, %f1539;
	fma.rn.f32 	%f819, %f789, %f795, %f1538;
	fma.rn.f32 	%f820, %f789, %f796, %f1537;
	fma.rn.f32 	%f821, %f789, %f797, %f1536;
	fma.rn.f32 	%f822, %f789, %f798, %f1535;
	fma.rn.f32 	%f823, %f789, %f799, %f1534;
	fma.rn.f32 	%f824, %f789, %f800, %f1533;
	fma.rn.f32 	%f825, %f789, %f801, %f1532;
	fma.rn.f32 	%f826, %f789, %f802, %f1531;
	fma.rn.f32 	%f827, %f790, %f795, %f1530;
	fma.rn.f32 	%f828, %f790, %f796, %f1529;
	fma.rn.f32 	%f829, %f790, %f797, %f1528;
	fma.rn.f32 	%f830, %f790, %f798, %f1527;
	fma.rn.f32 	%f831, %f790, %f799, %f1526;
	fma.rn.f32 	%f832, %f790, %f800, %f1525;
	fma.rn.f32 	%f833, %f790, %f801, %f1524;
	fma.rn.f32 	%f834, %f790, %f802, %f1523;
	fma.rn.f32 	%f835, %f791, %f795, %f1522;
	fma.rn.f32 	%f836, %f791, %f796, %f1521;
	fma.rn.f32 	%f837, %f791, %f797, %f1520;
	fma.rn.f32 	%f838, %f791, %f798, %f1519;
	fma.rn.f32 	%f839, %f791, %f799, %f1518;
	fma.rn.f32 	%f840, %f791, %f800, %f1517;
	fma.rn.f32 	%f841, %f791, %f801, %f1516;
	fma.rn.f32 	%f842, %f791, %f802, %f1515;
	fma.rn.f32 	%f843, %f792, %f795, %f1514;
	fma.rn.f32 	%f844, %f792, %f796, %f1513;
	fma.rn.f32 	%f845, %f792, %f797, %f1512;
	fma.rn.f32 	%f846, %f792, %f798, %f1511;
	fma.rn.f32 	%f847, %f792, %f799, %f1510;
	fma.rn.f32 	%f848, %f792, %f800, %f1509;
	fma.rn.f32 	%f849, %f792, %f801, %f1508;
	fma.rn.f32 	%f850, %f792, %f802, %f1507;
	fma.rn.f32 	%f851, %f793, %f795, %f1506;
	fma.rn.f32 	%f852, %f793, %f796, %f1505;
	fma.rn.f32 	%f853, %f793, %f797, %f1504;
	fma.rn.f32 	%f854, %f793, %f798, %f1503;
	fma.rn.f32 	%f855, %f793, %f799, %f1502;
	fma.rn.f32 	%f856, %f793, %f800, %f1501;
	fma.rn.f32 	%f857, %f793, %f801, %f1500;
	fma.rn.f32 	%f858, %f793, %f802, %f1499;
	fma.rn.f32 	%f859, %f794, %f795, %f1498;
	fma.rn.f32 	%f860, %f794, %f796, %f1497;
	fma.rn.f32 	%f861, %f794, %f797, %f1496;
	fma.rn.f32 	%f862, %f794, %f798, %f1495;
	fma.rn.f32 	%f863, %f794, %f799, %f1494;
	fma.rn.f32 	%f864, %f794, %f800, %f1493;
	fma.rn.f32 	%f865, %f794, %f801, %f1492;
	fma.rn.f32 	%f866, %f794, %f802, %f1491;
	ld.shared.v4.f32 	{%f867, %f868, %f869, %f870}, [%r88+512];
	ld.shared.v4.f32 	{%f871, %f872, %f873, %f874}, [%r88+768];
	ld.shared.v4.f32 	{%f875, %f876, %f877, %f878}, [%r90+512];
	ld.shared.v4.f32 	{%f879, %f880, %f881, %f882}, [%r90+768];
	fma.rn.f32 	%f883, %f867, %f875, %f803;
	fma.rn.f32 	%f884, %f867, %f876, %f804;
	fma.rn.f32 	%f885, %f867, %f877, %f805;
	fma.rn.f32 	%f886, %f867, %f878, %f806;
	fma.rn.f32 	%f887, %f867, %f879, %f807;
	fma.rn.f32 	%f888, %f867, %f880, %f808;
	fma.rn.f32 	%f889, %f867, %f881, %f809;
	fma.rn.f32 	%f890, %f867, %f882, %f810;
	fma.rn.f32 	%f891, %f868, %f875, %f811;
	fma.rn.f32 	%f892, %f868, %f876, %f812;
	fma.rn.f32 	%f893, %f868, %f877, %f813;
	fma.rn.f32 	%f894, %f868, %f878, %f814;
	fma.rn.f32 	%f895, %f868, %f879, %f815;
	fma.rn.f32 	%f896, %f868, %f880, %f816;
	fma.rn.f32 	%f897, %f868, %f881, %f817;
	fma.rn.f32 	%f898, %f868, %f882, %f818;
	fma.rn.f32 	%f899, %f869, %f875, %f819;
	fma.rn.f32 	%f900, %f869, %f876, %f820;
	fma.rn.f32 	%f901, %f869, %f877, %f821;
	fma.rn.f32 	%f902, %f869, %f878, %f822;
	fma.rn.f32 	%f903, %f869, %f879, %f823;
	fma.rn.f32 	%f904, %f869, %f880, %f824;
	fma.rn.f32 	%f905, %f869, %f881, %f825;
	fma.rn.f32 	%f906, %f869, %f882, %f826;
	fma.rn.f32 	%f907, %f870, %f875, %f827;
	fma.rn.f32 	%f908, %f870, %f876, %f828;
	fma.rn.f32 	%f909, %f870, %f877, %f829;
	fma.rn.f32 	%f910, %f870, %f878, %f830;
	fma.rn.f32 	%f911, %f870, %f879, %f831;
	fma.rn.f32 	%f912, %f870, %f880, %f832;
	fma.rn.f32 	%f913, %f870, %f881, %f833;
	fma.rn.f32 	%f914, %f870, %f882, %f834;
	fma.rn.f32 	%f915, %f871, %f875, %f835;
	fma.rn.f32 	%f916, %f871, %f876, %f836;
	fma.rn.f32 	%f917, %f871, %f877, %f837;
	fma.rn.f32 	%f918, %f871, %f878, %f838;
	fma.rn.f32 	%f919, %f871, %f879, %f839;
	fma.rn.f32 	%f920, %f871, %f880, %f840;
	fma.rn.f32 	%f921, %f871, %f881, %f841;
	fma.rn.f32 	%f922, %f871, %f882, %f842;
	fma.rn.f32 	%f923, %f872, %f875, %f843;
	fma.rn.f32 	%f924, %f872, %f876, %f844;
	fma.rn.f32 	%f925, %f872, %f877, %f845;
	fma.rn.f32 	%f926, %f872, %f878, %f846;
	fma.rn.f32 	%f927, %f872, %f879, %f847;
	fma.rn.f32 	%f928, %f872, %f880, %f848;
	fma.rn.f32 	%f929, %f872, %f881, %f849;
	fma.rn.f32 	%f930, %f872, %f882, %f850;
	fma.rn.f32 	%f931, %f873, %f875, %f851;
	fma.rn.f32 	%f932, %f873, %f876, %f852;
	fma.rn.f32 	%f933, %f873, %f877, %f853;
	fma.rn.f32 	%f934, %f873, %f878, %f854;
	fma.rn.f32 	%f935, %f873, %f879, %f855;
	fma.rn.f32 	%f936, %f873, %f880, %f856;
	fma.rn.f32 	%f937, %f873, %f881, %f857;
	fma.rn.f32 	%f938, %f873, %f882, %f858;
	fma.rn.f32 	%f939, %f874, %f875, %f859;
	fma.rn.f32 	%f940, %f874, %f876, %f860;
	fma.rn.f32 	%f941, %f874, %f877, %f861;
	fma.rn.f32 	%f942, %f874, %f878, %f862;
	fma.rn.f32 	%f943, %f874, %f879, %f863;
	fma.rn.f32 	%f944, %f874, %f880, %f864;
	fma.rn.f32 	%f945, %f874, %f881, %f865;
	fma.rn.f32 	%f946, %f874, %f882, %f866;
	ld.shared.v4.f32 	{%f947, %f948, %f949, %f950}, [%r88+1024];
	ld.shared.v4.f32 	{%f951, %f952, %f953, %f954}, [%r88+1280];
	ld.shared.v4.f32 	{%f955, %f956, %f957, %f958}, [%r90+1024];
	ld.shared.v4.f32 	{%f959, %f960, %f961, %f962}, [%r90+1280];
	fma.rn.f32 	%f963, %f947, %f955, %f883;
	fma.rn.f32 	%f964, %f947, %f956, %f884;
	fma.rn.f32 	%f965, %f947, %f957, %f885;
	fma.rn.f32 	%f966, %f947, %f958, %f886;
	fma.rn.f32 	%f967, %f947, %f959, %f887;
	fma.rn.f32 	%f968, %f947, %f960, %f888;
	fma.rn.f32 	%f969, %f947, %f961, %f889;
	fma.rn.f32 	%f970, %f947, %f962, %f890;
	fma.rn.f32 	%f971, %f948, %f955, %f891;
	fma.rn.f32 	%f972, %f948, %f956, %f892;
	fma.rn.f32 	%f973, %f948, %f957, %f893;
	fma.rn.f32 	%f974, %f948, %f958, %f894;
	fma.rn.f32 	%f975, %f948, %f959, %f895;
	fma.rn.f32 	%f976, %f948, %f960, %f896;
	fma.rn.f32 	%f977, %f948, %f961, %f897;
	fma.rn.f32 	%f978, %f948, %f962, %f898;
	fma.rn.f32 	%f979, %f949, %f955, %f899;
	fma.rn.f32 	%f980, %f949, %f956, %f900;
	fma.rn.f32 	%f981, %f949, %f957, %f901;
	fma.rn.f32 	%f982, %f949, %f958, %f902;
	fma.rn.f32 	%f983, %f949, %f959, %f903;
	fma.rn.f32 	%f984, %f949, %f960, %f904;
	fma.rn.f32 	%f985, %f949, %f961, %f905;
	fma.rn.f32 	%f986, %f949, %f962, %f906;
	fma.rn.f32 	%f987, %f950, %f955, %f907;
	fma.rn.f32 	%f988, %f950, %f956, %f908;
	fma.rn.f32 	%f989, %f950, %f957, %f909;
	fma.rn.f32 	%f990, %f950, %f958, %f910;
	fma.rn.f32 	%f991, %f950, %f959, %f911;
	fma.rn.f32 	%f992, %f950, %f960, %f912;
	fma.rn.f32 	%f993, %f950, %f961, %f913;
	fma.rn.f32 	%f994, %f950, %f962, %f914;
	fma.rn.f32 	%f995, %f951, %f955, %f915;
	fma.rn.f32 	%f996, %f951, %f956, %f916;
	fma.rn.f32 	%f997, %f951, %f957, %f917;
	fma.rn.f32 	%f998, %f951, %f958, %f918;
	fma.rn.f32 	%f999, %f951, %f959, %f919;
	fma.rn.f32 	%f1000, %f951, %f960, %f920;
	fma.rn.f32 	%f1001, %f951, %f961, %f921;
	fma.rn.f32 	%f1002, %f951, %f962, %f922;
	fma.rn.f32 	%f1003, %f952, %f955, %f923;
	fma.rn.f32 	%f1004, %f952, %f956, %f924;
	fma.rn.f32 	%f1005, %f952, %f957, %f925;
	fma.rn.f32 	%f1006, %f952, %f958, %f926;
	fma.rn.f32 	%f1007, %f952, %f959, %f927;
	fma.rn.f32 	%f1008, %f952, %f960, %f928;
	fma.rn.f32 	%f1009, %f952, %f961, %f929;
	fma.rn.f32 	%f1010, %f952, %f962, %f930;
	fma.rn.f32 	%f1011, %f953, %f955, %f931;
	fma.rn.f32 	%f1012, %f953, %f956, %f932;
	fma.rn.f32 	%f1013, %f953, %f957, %f933;
	fma.rn.f32 	%f1014, %f953, %f958, %f934;
	fma.rn.f32 	%f1015, %f953, %f959, %f935;
	fma.rn.f32 	%f1016, %f953, %f960, %f936;
	fma.rn.f32 	%f1017, %f953, %f961, %f937;
	fma.rn.f32 	%f1018, %f953, %f962, %f938;
	fma.rn.f32 	%f1019, %f954, %f955, %f939;
	fma.rn.f32 	%f1020, %f954, %f956, %f940;
	fma.rn.f32 	%f1021, %f954, %f957, %f941;
	fma.rn.f32 	%f1022, %f954, %f958, %f942;
	fma.rn.f32 	%f1023, %f954, %f959, %f943;
	fma.rn.f32 	%f1024, %f954, %f960, %f944;
	fma.rn.f32 	%f1025, %f954, %f961, %f945;
	fma.rn.f32 	%f1026, %f954, %f962, %f946;
	ld.shared.v4.f32 	{%f1027, %f1028, %f1029, %f1030}, [%r88+1536];
	ld.shared.v4.f32 	{%f1031, %f1032, %f1033, %f1034}, [%r88+1792];
	ld.shared.v4.f32 	{%f1035, %f1036, %f1037, %f1038}, [%r90+1536];
	ld.shared.v4.f32 	{%f1039, %f1040, %f1041, %f1042}, [%r90+1792];
	fma.rn.f32 	%f1043, %f1027, %f1035, %f963;
	fma.rn.f32 	%f1044, %f1027, %f1036, %f964;
	fma.rn.f32 	%f1045, %f1027, %f1037, %f965;
	fma.rn.f32 	%f1046, %f1027, %f1038, %f966;
	fma.rn.f32 	%f1047, %f1027, %f1039, %f967;
	fma.rn.f32 	%f1048, %f1027, %f1040, %f968;
	fma.rn.f32 	%f1049, %f1027, %f1041, %f969;
	fma.rn.f32 	%f1050, %f1027, %f1042, %f970;
	fma.rn.f32 	%f1051, %f1028, %f1035, %f971;
	fma.rn.f32 	%f1052, %f1028, %f1036, %f972;
	fma.rn.f32 	%f1053, %f1028, %f1037, %f973;
	fma.rn.f32 	%f1054, %f1028, %f1038, %f974;
	fma.rn.f32 	%f1055, %f1028, %f1039, %f975;
	fma.rn.f32 	%f1056, %f1028, %f1040, %f976;
	fma.rn.f32 	%f1057, %f1028, %f1041, %f977;
	fma.rn.f32 	%f1058, %f1028, %f1042, %f978;
	fma.rn.f32 	%f1059, %f1029, %f1035, %f979;
	fma.rn.f32 	%f1060, %f1029, %f1036, %f980;
	fma.rn.f32 	%f1061, %f1029, %f1037, %f981;
	fma.rn.f32 	%f1062, %f1029, %f1038, %f982;
	fma.rn.f32 	%f1063, %f1029, %f1039, %f983;
	fma.rn.f32 	%f1064, %f1029, %f1040, %f984;
	fma.rn.f32 	%f1065, %f1029, %f1041, %f985;
	fma.rn.f32 	%f1066, %f1029, %f1042, %f986;
	fma.rn.f32 	%f1067, %f1030, %f1035, %f987;
	fma.rn.f32 	%f1068, %f1030, %f1036, %f988;
	fma.rn.f32 	%f1069, %f1030, %f1037, %f989;
	fma.rn.f32 	%f1070, %f1030, %f1038, %f990;
	fma.rn.f32 	%f1071, %f1030, %f1039, %f991;
	fma.rn.f32 	%f1072, %f1030, %f1040, %f992;
	fma.rn.f32 	%f1073, %f1030, %f1041, %f993;
	fma.rn.f32 	%f1074, %f1030, %f1042, %f994;
	fma.rn.f32 	%f1075, %f1031, %f1035, %f995;
	fma.rn.f32 	%f1076, %f1031, %f1036, %f996;
	fma.rn.f32 	%f1077, %f1031, %f1037, %f997;
	fma.rn.f32 	%f1078, %f1031, %f1038, %f998;
	fma.rn.f32 	%f1079, %f1031, %f1039, %f999;
	fma.rn.f32 	%f1080, %f1031, %f1040, %f1000;
	fma.rn.f32 	%f1081, %f1031, %f1041, %f1001;
	fma.rn.f32 	%f1082, %f1031, %f1042, %f1002;
	fma.rn.f32 	%f1083, %f1032, %f1035, %f1003;
	fma.rn.f32 	%f1084, %f1032, %f1036, %f1004;
	fma.rn.f32 	%f1085, %f1032, %f1037, %f1005;
	fma.rn.f32 	%f1086, %f1032, %f1038, %f1006;
	fma.rn.f32 	%f1087, %f1032, %f1039, %f1007;
	fma.rn.f32 	%f1088, %f1032, %f1040, %f1008;
	fma.rn.f32 	%f1089, %f1032, %f1041, %f1009;
	fma.rn.f32 	%f1090, %f1032, %f1042, %f1010;
	fma.rn.f32 	%f1091, %f1033, %f1035, %f1011;
	fma.rn.f32 	%f1092, %f1033, %f1036, %f1012;
	fma.rn.f32 	%f1093, %f1033, %f1037, %f1013;
	fma.rn.f32 	%f1094, %f1033, %f1038, %f1014;
	fma.rn.f32 	%f1095, %f1033, %f1039, %f1015;
	fma.rn.f32 	%f1096, %f1033, %f1040, %f1016;
	fma.rn.f32 	%f1097, %f1033, %f1041, %f1017;
	fma.rn.f32 	%f1098, %f1033, %f1042, %f1018;
	fma.rn.f32 	%f1099, %f1034, %f1035, %f1019;
	fma.rn.f32 	%f1100, %f1034, %f1036, %f1020;
	fma.rn.f32 	%f1101, %f1034, %f1037, %f1021;
	fma.rn.f32 	%f1102, %f1034, %f1038, %f1022;
	fma.rn.f32 	%f1103, %f1034, %f1039, %f1023;
	fma.rn.f32 	%f1104, %f1034, %f1040, %f1024;
	fma.rn.f32 	%f1105, %f1034, %f1041, %f1025;
	fma.rn.f32 	%f1106, %f1034, %f1042, %f1026;
	ld.shared.v4.f32 	{%f1107, %f1108, %f1109, %f1110}, [%r88+2048];
	ld.shared.v4.f32 	{%f1111, %f1112, %f1113, %f1114}, [%r88+2304];
	ld.shared.v4.f32 	{%f1115, %f1116, %f1117, %f1118}, [%r90+2048];
	ld.shared.v4.f32 	{%f1119, %f1120, %f1121, %f1122}, [%r90+2304];
	fma.rn.f32 	%f1123, %f1107, %f1115, %f1043;
	fma.rn.f32 	%f1124, %f1107, %f1116, %f1044;
	fma.rn.f32 	%f1125, %f1107, %f1117, %f1045;
	fma.rn.f32 	%f1126, %f1107, %f1118, %f1046;
	fma.rn.f32 	%f1127, %f1107, %f1119, %f1047;
	fma.rn.f32 	%f1128, %f1107, %f1120, %f1048;
	fma.rn.f32 	%f1129, %f1107, %f1121, %f1049;
	fma.rn.f32 	%f1130, %f1107, %f1122, %f1050;
	fma.rn.f32 	%f1131, %f1108, %f1115, %f1051;
	fma.rn.f32 	%f1132, %f1108, %f1116, %f1052;
	fma.rn.f32 	%f1133, %f1108, %f1117, %f1053;
	fma.rn.f32 	%f1134, %f1108, %f1118, %f1054;
	fma.rn.f32 	%f1135, %f1108, %f1119, %f1055;
	fma.rn.f32 	%f1136, %f1108, %f1120, %f1056;
	fma.rn.f32 	%f1137, %f1108, %f1121, %f1057;
	fma.rn.f32 	%f1138, %f1108, %f1122, %f1058;
	fma.rn.f32 	%f1139, %f1109, %f1115, %f1059;
	fma.rn.f32 	%f1140, %f1109, %f1116, %f1060;
	fma.rn.f32 	%f1141, %f1109, %f1117, %f1061;
	fma.rn.f32 	%f1142, %f1109, %f1118, %f1062;
	fma.rn.f32 	%f1143, %f1109, %f1119, %f1063;
	fma.rn.f32 	%f1144, %f1109, %f1120, %f1064;
	fma.rn.f32 	%f1145, %f1109, %f1121, %f1065;
	fma.rn.f32 	%f1146, %f1109, %f1122, %f1066;
	fma.rn.f32 	%f1147, %f1110, %f1115, %f1067;
	fma.rn.f32 	%f1148, %f1110, %f1116, %f1068;
	fma.rn.f32 	%f1149, %f1110, %f1117, %f1069;
	fma.rn.f32 	%f1150, %f1110, %f1118, %f1070;
	fma.rn.f32 	%f1151, %f1110, %f1119, %f1071;
	fma.rn.f32 	%f1152, %f1110, %f1120, %f1072;
	fma.rn.f32 	%f1153, %f1110, %f1121, %f1073;
	fma.rn.f32 	%f1154, %f1110, %f1122, %f1074;
	fma.rn.f32 	%f1155, %f1111, %f1115, %f1075;
	fma.rn.f32 	%f1156, %f1111, %f1116, %f1076;
	fma.rn.f32 	%f1157, %f1111, %f1117, %f1077;
	fma.rn.f32 	%f1158, %f1111, %f1118, %f1078;
	fma.rn.f32 	%f1159, %f1111, %f1119, %f1079;
	fma.rn.f32 	%f1160, %f1111, %f1120, %f1080;
	fma.rn.f32 	%f1161, %f1111, %f1121, %f1081;
	fma.rn.f32 	%f1162, %f1111, %f1122, %f1082;
	fma.rn.f32 	%f1163, %f1112, %f1115, %f1083;
	fma.rn.f32 	%f1164, %f1112, %f1116, %f1084;
	fma.rn.f32 	%f1165, %f1112, %f1117, %f1085;
	fma.rn.f32 	%f1166, %f1112, %f1118, %f1086;
	fma.rn.f32 	%f1167, %f1112, %f1119, %f1087;
	fma.rn.f32 	%f1168, %f1112, %f1120, %f1088;
	fma.rn.f32 	%f1169, %f1112, %f1121, %f1089;
	fma.rn.f32 	%f1170, %f1112, %f1122, %f1090;
	fma.rn.f32 	%f1171, %f1113, %f1115, %f1091;
	fma.rn.f32 	%f1172, %f1113, %f1116, %f1092;
	fma.rn.f32 	%f1173, %f1113, %f1117, %f1093;
	fma.rn.f32 	%f1174, %f1113, %f1118, %f1094;
	fma.rn.f32 	%f1175, %f1113, %f1119, %f1095;
	fma.rn.f32 	%f1176, %f1113, %f1120, %f1096;
	fma.rn.f32 	%f1177, %f1113, %f1121, %f1097;
	fma.rn.f32 	%f1178, %f1113, %f1122, %f1098;
	fma.rn.f32 	%f1179, %f1114, %f1115, %f1099;
	fma.rn.f32 	%f1180, %f1114, %f1116, %f1100;
	fma.rn.f32 	%f1181, %f1114, %f1117, %f1101;
	fma.rn.f32 	%f1182, %f1114, %f1118, %f1102;
	fma.rn.f32 	%f1183, %f1114, %f1119, %f1103;
	fma.rn.f32 	%f1184, %f1114, %f1120, %f1104;
	fma.rn.f32 	%f1185, %f1114, %f1121, %f1105;
	fma.rn.f32 	%f1186, %f1114, %f1122, %f1106;
	ld.shared.v4.f32 	{%f1187, %f1188, %f1189, %f1190}, [%r88+2560];
	ld.shared.v4.f32 	{%f1191, %f1192, %f1193, %f1194}, [%r88+2816];
	ld.shared.v4.f32 	{%f1195, %f1196, %f1197, %f1198}, [%r90+2560];
	ld.shared.v4.f32 	{%f1199, %f1200, %f1201, %f1202}, [%r90+2816];
	fma.rn.f32 	%f1203, %f1187, %f1195, %f1123;
	fma.rn.f32 	%f1204, %f1187, %f1196, %f1124;
	fma.rn.f32 	%f1205, %f1187, %f1197, %f1125;
	fma.rn.f32 	%f1206, %f1187, %f1198, %f1126;
	fma.rn.f32 	%f1207, %f1187, %f1199, %f1127;
	fma.rn.f32 	%f1208, %f1187, %f1200, %f1128;
	fma.rn.f32 	%f1209, %f1187, %f1201, %f1129;
	fma.rn.f32 	%f1210, %f1187, %f1202, %f1130;
	fma.rn.f32 	%f1211, %f1188, %f1195, %f1131;
	fma.rn.f32 	%f1212, %f1188, %f1196, %f1132;
	fma.rn.f32 	%f1213, %f1188, %f1197, %f1133;
	fma.rn.f32 	%f1214, %f1188, %f1198, %f1134;
	fma.rn.f32 	%f1215, %f1188, %f1199, %f1135;
	fma.rn.f32 	%f1216, %f1188, %f1200, %f1136;
	fma.rn.f32 	%f1217, %f1188, %f1201, %f1137;
	fma.rn.f32 	%f1218, %f1188, %f1202, %f1138;
	fma.rn.f32 	%f1219, %f1189, %f1195, %f1139;
	fma.rn.f32 	%f1220, %f1189, %f1196, %f1140;
	fma.rn.f32 	%f1221, %f1189, %f1197, %f1141;
	fma.rn.f32 	%f1222, %f1189, %f1198, %f1142;
	fma.rn.f32 	%f1223, %f1189, %f1199, %f1143;
	fma.rn.f32 	%f1224, %f1189, %f1200, %f1144;
	fma.rn.f32 	%f1225, %f1189, %f1201, %f1145;
	fma.rn.f32 	%f1226, %f1189, %f1202, %f1146;
	fma.rn.f32 	%f1227, %f1190, %f1195, %f1147;
	fma.rn.f32 	%f1228, %f1190, %f1196, %f1148;
	fma.rn.f32 	%f1229, %f1190, %f1197, %f1149;
	fma.rn.f32 	%f1230, %f1190, %f1198, %f1150;
	fma.rn.f32 	%f1231, %f1190, %f1199, %f1151;
	fma.rn.f32 	%f1232, %f1190, %f1200, %f1152;
	fma.rn.f32 	%f1233, %f1190, %f1201, %f1153;
	fma.rn.f32 	%f1234, %f1190, %f1202, %f1154;
	fma.rn.f32 	%f1235, %f1191, %f1195, %f1155;
	fma.rn.f32 	%f1236, %f1191, %f1196, %f1156;
	fma.rn.f32 	%f1237, %f1191, %f1197, %f1157;
	fma.rn.f32 	%f1238, %f1191, %f1198, %f1158;
	fma.rn.f32 	%f1239, %f1191, %f1199, %f1159;
	fma.rn.f32 	%f1240, %f1191, %f1200, %f1160;
	fma.rn.f32 	%f1241, %f1191, %f1201, %f1161;
	fma.rn.f32 	%f1242, %f1191, %f1202, %f1162;
	fma.rn.f32 	%f1243, %f1192, %f1195, %f1163;
	fma.rn.f32 	%f1244, %f1192, %f1196, %f1164;
	fma.rn.f32 	%f1245, %f1192, %f1197, %f1165;
	fma.rn.f32 	%f1246, %f1192, %f1198, %f1166;
	fma.rn.f32 	%f1247, %f1192, %f1199, %f1167;
	fma.rn.f32 	%f1248, %f1192, %f1200, %f1168;
	fma.rn.f32 	%f1249, %f1192, %f1201, %f1169;
	fma.rn.f32 	%f1250, %f1192, %f1202, %f1170;
	fma.rn.f32 	%f1251, %f1193, %f1195, %f1171;
	fma.rn.f32 	%f1252, %f1193, %f1196, %f1172;
	fma.rn.f32 	%f1253, %f1193, %f1197, %f1173;
	fma.rn.f32 	%f1254, %f1193, %f1198, %f1174;
	fma.rn.f32 	%f1255, %f1193, %f1199, %f1175;
	fma.rn.f32 	%f1256, %f1193, %f1200, %f1176;
	fma.rn.f32 	%f1257, %f1193, %f1201, %f1177;
	fma.rn.f32 	%f1258, %f1193, %f1202, %f1178;
	fma.rn.f32 	%f1259, %f1194, %f1195, %f1179;
	fma.rn.f32 	%f1260, %f1194, %f1196, %f1180;
	fma.rn.f32 	%f1261, %f1194, %f1197, %f1181;
	fma.rn.f32 	%f1262, %f1194, %f1198, %f1182;
	fma.rn.f32 	%f1263, %f1194, %f1199, %f1183;
	fma.rn.f32 	%f1264, %f1194, %f1200, %f1184;
	fma.rn.f32 	%f1265, %f1194, %f1201, %f1185;
	fma.rn.f32 	%f1266, %f1194, %f1202, %f1186;
	ld.shared.v4.f32 	{%f1267, %f1268, %f1269, %f1270}, [%r88+3072];
	ld.shared.v4.f32 	{%f1271, %f1272, %f1273, %f1274}, [%r88+3328];
	ld.shared.v4.f32 	{%f1275, %f1276, %f1277, %f1278}, [%r90+3072];
	ld.shared.v4.f32 	{%f1279, %f1280, %f1281, %f1282}, [%r90+3328];
	fma.rn.f32 	%f1283, %f1267, %f1275, %f1203;
	fma.rn.f32 	%f1284, %f1267, %f1276, %f1204;
	fma.rn.f32 	%f1285, %f1267, %f1277, %f1205;
	fma.rn.f32 	%f1286, %f1267, %f1278, %f1206;
	fma.rn.f32 	%f1287, %f1267, %f1279, %f1207;
	fma.rn.f32 	%f1288, %f1267, %f1280, %f1208;
	fma.rn.f32 	%f1289, %f1267, %f1281, %f1209;
	fma.rn.f32 	%f1290, %f1267, %f1282, %f1210;
	fma.rn.f32 	%f1291, %f1268, %f1275, %f1211;
	fma.rn.f32 	%f1292, %f1268, %f1276, %f1212;
	fma.rn.f32 	%f1293, %f1268, %f1277, %f1213;
	fma.rn.f32 	%f1294, %f1268, %f1278, %f1214;
	fma.rn.f32 	%f1295, %f1268, %f1279, %f1215;
	fma.rn.f32 	%f1296, %f1268, %f1280, %f1216;
	fma.rn.f32 	%f1297, %f1268, %f1281, %f1217;
	fma.rn.f32 	%f1298, %f1268, %f1282, %f1218;
	fma.rn.f32 	%f1299, %f1269, %f1275, %f1219;
	fma.rn.f32 	%f1300, %f1269, %f1276, %f1220;
	fma.rn.f32 	%f1301, %f1269, %f1277, %f1221;
	fma.rn.f32 	%f1302, %f1269, %f1278, %f1222;
	fma.rn.f32 	%f1303, %f1269, %f1279, %f1223;
	fma.rn.f32 	%f1304, %f1269, %f1280, %f1224;
	fma.rn.f32 	%f1305, %f1269, %f1281, %f1225;
	fma.rn.f32 	%f1306, %f1269, %f1282, %f1226;
	fma.rn.f32 	%f1307, %f1270, %f1275, %f1227;
	fma.rn.f32 	%f1308, %f1270, %f1276, %f1228;
	fma.rn.f32 	%f1309, %f1270, %f1277, %f1229;
	fma.rn.f32 	%f1310, %f1270, %f1278, %f1230;
	fma.rn.f32 	%f1311, %f1270, %f1279, %f1231;
	fma.rn.f32 	%f1312, %f1270, %f1280, %f1232;
	fma.rn.f32 	%f1313, %f1270, %f1281, %f1233;
	fma.rn.f32 	%f1314, %f1270, %f1282, %f1234;
	fma.rn.f32 	%f1315, %f1271, %f1275, %f1235;
	fma.rn.f32 	%f1316, %f1271, %f1276, %f1236;
	fma.rn.f32 	%f1317, %f1271, %f1277, %f1237;
	fma.rn.f32 	%f1318, %f1271, %f1278, %f1238;
	fma.rn.f32 	%f1319, %f1271, %f1279, %f1239;
	fma.rn.f32 	%f1320, %f1271, %f1280, %f1240;
	fma.rn.f32 	%f1321, %f1271, %f1281, %f1241;
	fma.rn.f32 	%f1322, %f1271, %f1282, %f1242;
	fma.rn.f32 	%f1323, %f1272, %f1275, %f1243;
	fma.rn.f32 	%f1324, %f1272, %f1276, %f1244;
	fma.rn.f32 	%f1325, %f1272, %f1277, %f1245;
	fma.rn.f32 	%f1326, %f1272, %f1278, %f1246;
	fma.rn.f32 	%f1327, %f1272, %f1279, %f1247;
	fma.rn.f32 	%f1328, %f1272, %f1280, %f1248;
	fma.rn.f32 	%f1329, %f1272, %f1281, %f1249;
	fma.rn.f32 	%f1330, %f1272, %f1282, %f1250;
	fma.rn.f32 	%f1331, %f1273, %f1275, %f1251;
	fma.rn.f32 	%f1332, %f1273, %f1276, %f1252;
	fma.rn.f32 	%f1333, %f1273, %f1277, %f1253;
	fma.rn.f32 	%f1334, %f1273, %f1278, %f1254;
	fma.rn.f32 	%f1335, %f1273, %f1279, %f1255;
	fma.rn.f32 	%f1336, %f1273, %f1280, %f1256;
	fma.rn.f32 	%f1337, %f1273, %f1281, %f1257;
	fma.rn.f32 	%f1338, %f1273, %f1282, %f1258;
	fma.rn.f32 	%f1339, %f1274, %f1275, %f1259;
	fma.rn.f32 	%f1340, %f1274, %f1276, %f1260;
	fma.rn.f32 	%f1341, %f1274, %f1277, %f1261;
	fma.rn.f32 	%f1342, %f1274, %f1278, %f1262;
	fma.rn.f32 	%f1343, %f1274, %f1279, %f1263;
	fma.rn.f32 	%f1344, %f1274, %f1280, %f1264;
	fma.rn.f32 	%f1345, %f1274, %f1281, %f1265;
	fma.rn.f32 	%f1346, %f1274, %f1282, %f1266;
	ld.shared.v4.f32 	{%f1347, %f1348, %f1349, %f1350}, [%r88+3584];
	ld.shared.v4.f32 	{%f1351, %f1352, %f1353, %f1354}, [%r88+3840];
	ld.shared.v4.f32 	{%f1355, %f1356, %f1357, %f1358}, [%r90+3584];
	ld.shared.v4.f32 	{%f1359, %f1360, %f1361, %f1362}, [%r90+3840];
	fma.rn.f32 	%f1363, %f1347, %f1355, %f1283;
	fma.rn.f32 	%f1364, %f1347, %f1356, %f1284;
	fma.rn.f32 	%f1365, %f1347, %f1357, %f1285;
	fma.rn.f32 	%f1366, %f1347, %f1358, %f1286;
	fma.rn.f32 	%f1367, %f1347, %f1359, %f1287;
	fma.rn.f32 	%f1368, %f1347, %f1360, %f1288;
	fma.rn.f32 	%f1369, %f1347, %f1361, %f1289;
	fma.rn.f32 	%f1370, %f1347, %f1362, %f1290;
	fma.rn.f32 	%f1371, %f1348, %f1355, %f1291;
	fma.rn.f32 	%f1372, %f1348, %f1356, %f1292;
	fma.rn.f32 	%f1373, %f1348, %f1357, %f1293;
	fma.rn.f32 	%f1374, %f1348, %f1358, %f1294;
	fma.rn.f32 	%f1375, %f1348, %f1359, %f1295;
	fma.rn.f32 	%f1376, %f1348, %f1360, %f1296;
	fma.rn.f32 	%f1377, %f1348, %f1361, %f1297;
	fma.rn.f32 	%f1378, %f1348, %f1362, %f1298;
	fma.rn.f32 	%f1379, %f1349, %f1355, %f1299;
	fma.rn.f32 	%f1380, %f1349, %f1356, %f1300;
	fma.rn.f32 	%f1381, %f1349, %f1357, %f1301;
	fma.rn.f32 	%f1382, %f1349, %f1358, %f1302;
	fma.rn.f32 	%f1383, %f1349, %f1359, %f1303;
	fma.rn.f32 	%f1384, %f1349, %f1360, %f1304;
	fma.rn.f32 	%f1385, %f1349, %f1361, %f1305;
	fma.rn.f32 	%f1386, %f1349, %f1362, %f1306;
	fma.rn.f32 	%f1387, %f1350, %f1355, %f1307;
	fma.rn.f32 	%f1388, %f1350, %f1356, %f1308;
	fma.rn.f32 	%f1389, %f1350, %f1357, %f1309;
	fma.rn.f32 	%f1390, %f1350, %f1358, %f1310;
	fma.rn.f32 	%f1391, %f1350, %f1359, %f1311;
	fma.rn.f32 	%f1392, %f1350, %f1360, %f1312;
	fma.rn.f32 	%f1393, %f1350, %f1361, %f1313;
	fma.rn.f32 	%f1394, %f1350, %f1362, %f1314;
	fma.rn.f32 	%f1395, %f1351, %f1355, %f1315;
	fma.rn.f32 	%f1396, %f1351, %f1356, %f1316;
	fma.rn.f32 	%f1397, %f1351, %f1357, %f1317;
	fma.rn.f32 	%f1398, %f1351, %f1358, %f1318;
	fma.rn.f32 	%f1399, %f1351, %f1359, %f1319;
	fma.rn.f32 	%f1400, %f1351, %f1360, %f1320;
	fma.rn.f32 	%f1401, %f1351, %f1361, %f1321;
	fma.rn.f32 	%f1402, %f1351, %f1362, %f1322;
	fma.rn.f32 	%f1403, %f1352, %f1355, %f1323;
	fma.rn.f32 	%f1404, %f1352, %f1356, %f1324;
	fma.rn.f32 	%f1405, %f1352, %f1357, %f1325;
	fma.rn.f32 	%f1406, %f1352, %f1358, %f1326;
	fma.rn.f32 	%f1407, %f1352, %f1359, %f1327;
	fma.rn.f32 	%f1408, %f1352, %f1360, %f1328;
	fma.rn.f32 	%f1409, %f1352, %f1361, %f1329;
	fma.rn.f32 	%f1410, %f1352, %f1362, %f1330;
	fma.rn.f32 	%f1411, %f1353, %f1355, %f1331;
	fma.rn.f32 	%f1412, %f1353, %f1356, %f1332;
	fma.rn.f32 	%f1413, %f1353, %f1357, %f1333;
	fma.rn.f32 	%f1414, %f1353, %f1358, %f1334;
	fma.rn.f32 	%f1415, %f1353, %f1359, %f1335;
	fma.rn.f32 	%f1416, %f1353, %f1360, %f1336;
	fma.rn.f32 	%f1417, %f1353, %f1361, %f1337;
	fma.rn.f32 	%f1418, %f1353, %f1362, %f1338;
	fma.rn.f32 	%f1419, %f1354, %f1355, %f1339;
	fma.rn.f32 	%f1420, %f1354, %f1356, %f1340;
	fma.rn.f32 	%f1421, %f1354, %f1357, %f1341;
	fma.rn.f32 	%f1422, %f1354, %f1358, %f1342;
	fma.rn.f32 	%f1423, %f1354, %f1359, %f1343;
	fma.rn.f32 	%f1424, %f1354, %f1360, %f1344;
	fma.rn.f32 	%f1425, %f1354, %f1361, %f1345;
	fma.rn.f32 	%f1426, %f1354, %f1362, %f1346;
	bar.sync 	0;
	add.s32 	%r91, %r1, %r7;
	add.s32 	%r92, %r3, %r8;
	mad.lo.s32 	%r93, %r91, %r24, %r92;
	mul.wide.s32 	%rd15, %r93, 4;
	add.s64 	%rd16, %rd14, %rd15;
	st.global.v4.f32 	[%rd16], {%f1363, %f1364, %f1365, %f1366};
	st.global.v4.f32 	[%rd16+256], {%f1367, %f1368, %f1369, %f1370};
	mul.wide.s32 	%rd17, %r24, 4;
	add.s64 	%rd18, %rd16, %rd17;
	st.global.v4.f32 	[%rd18], {%f1371, %f1372, %f1373, %f1374};
	st.global.v4.f32 	[%rd18+256], {%f1375, %f1376, %f1377, %f1378};
	add.s64 	%rd19, %rd18, %rd17;
	st.global.v4.f32 	[%rd19], {%f1379, %f1380, %f1381, %f1382};
	st.global.v4.f32 	[%rd19+256], {%f1383, %f1384, %f1385, %f1386};
	add.s64 	%rd20, %rd19, %rd17;
	st.global.v4.f32 	[%rd20], {%f1387, %f1388, %f1389, %f1390};
	st.global.v4.f32 	[%rd20+256], {%f1391, %f1392, %f1393, %f1394};
	add.s32 	%r94, %r91, 64;
	mad.lo.s32 	%r95, %r94, %r24, %r92;
	mul.wide.s32 	%rd21, %r95, 4;
	add.s64 	%rd22, %rd14, %rd21;
	st.global.v4.f32 	[%rd22], {%f1395, %f1396, %f1397, %f1398};
	st.global.v4.f32 	[%rd22+256], {%f1399, %f1400, %f1401, %f1402};
	add.s64 	%rd23, %rd22, %rd17;
	st.global.v4.f32 	[%rd23], {%f1403, %f1404, %f1405, %f1406};
	st.global.v4.f32 	[%rd23+256], {%f1407, %f1408, %f1409, %f1410};
	add.s64 	%rd24, %rd23, %rd17;
	st.global.v4.f32 	[%rd24], {%f1411, %f1412, %f1413, %f1414};
	st.global.v4.f32 	[%rd24+256], {%f1415, %f1416, %f1417, %f1418};
	add.s64 	%rd25, %rd24, %rd17;
	st.global.v4.f32 	[%rd25], {%f1419, %f1420, %f1421, %f1422};
	st.global.v4.f32 	[%rd25+256], {%f1423, %f1424, %f1425, %f1426};
	ret;

}


// ===== COMPILED SASS (sm_100) =====

	.target	sm_100

	.elftype	@"ET_EXEC"


//--------------------- .note.nv.tkinfo           --------------------------
	.section	.note.nv.tkinfo,"",@"SHT_NOTE"
	.sectionflags	@"SHF_NOTE_NV_TKINFO"
	.tkinfo
        /*0018*/ 	.word	0x00000002
        /*0030*/ 	.string	""
        /*0030*/ 	.string	"ptxas"
        /*0030*/ 	.string	"Cuda compilation tools, release 13.0, V13.0.88"
        /*0030*/ 	.string	"Build cuda_13.0.r13.0/compiler.36424714_0"
        /*0030*/ 	.string	"-arch sm_100 -m 64 "



//--------------------- .note.nv.cuinfo           --------------------------
	.section	.note.nv.cuinfo,"",@"SHT_NOTE"
	.sectionflags	@"SHF_NOTE_NV_CUINFO"
        /*0018*/ 	.short	0x0002
        /*001a*/ 	.short	0x0064
        /*001c*/ 	.short	0x0082
	.zero		2


//--------------------- .nv.info                  --------------------------
	.section	.nv.info,"",@"SHT_CUDA_INFO"
	.align	4


	//----- nvinfo : EIATTR_REGCOUNT
	.align		4
        /*0000*/ 	.byte	0x04, 0x2f
        /*0002*/ 	.short	(.L_1 - .L_0)
	.align		4
.L_0:
        /*0004*/ 	.word	index@(_Z10naiveSgemmPfS_S_iii)
        /*0008*/ 	.word	0x00000020


	//----- nvinfo : EIATTR_FRAME_SIZE
	.align		4
.L_1:
        /*000c*/ 	.byte	0x04, 0x11
        /*000e*/ 	.short	(.L_3 - .L_2)
	.align		4
.L_2:
        /*0010*/ 	.word	index@(_Z10naiveSgemmPfS_S_iii)
        /*0014*/ 	.word	0x00000000


	//----- nvinfo : EIATTR_REGCOUNT
	.align		4
.L_3:
        /*0018*/ 	.byte	0x04, 0x2f
        /*001a*/ 	.short	(.L_5 - .L_4)
	.align		4
.L_4:
        /*001c*/ 	.word	index@(_Z10shmemSgemmPfS_S_iii)
        /*0020*/ 	.word	0x00000080


	//----- nvinfo : EIATTR_FRAME_SIZE
	.align		4
.L_5:
        /*0024*/ 	.byte	0x04, 0x11
        /*0026*/ 	.short	(.L_7 - .L_6)
	.align		4
.L_6:
        /*0028*/ 	.word	index@(_Z10shmemSgemmPfS_S_iii)
        /*002c*/ 	.word	0x00000000


	//----- nvinfo : EIATTR_REGCOUNT
	.align		4
.L_7:
        /*0030*/ 	.byte	0x04, 0x2f
        /*0032*/ 	.short	(.L_9 - .L_8)
	.align		4
.L_8:
        /*0034*/ 	.word	index@(_Z14shmemNoBCSgemmPfS_S_iii)
        /*0038*/ 	.word	0x0000007f


	//----- nvinfo : EIATTR_FRAME_SIZE
	.align		4
.L_9:
        /*003c*/ 	.byte	0x04, 0x11
        /*003e*/ 	.short	(.L_11 - .L_10)
	.align		4
.L_10:
        /*0040*/ 	.word	index@(_Z14shmemNoBCSgemmPfS_S_iii)
        /*0044*/ 	.word	0x00000000


	//----- nvinfo : EIATTR_REGCOUNT
	.align		4
.L_11:
        /*0048*/ 	.byte	0x04, 0x2f
        /*004a*/ 	.short	(.L_13 - .L_12)
	.align		4
.L_12:
        /*004c*/ 	.word	index@(_Z23shmemNoBCDoubleBufSgemmPfS_S_iii)
        /*0050*/ 	.word	0x0000007d


	//----- nvinfo : EIATTR_FRAME_SIZE
	.align		4
.L_13:
        /*0054*/ 	.byte	0x04, 0x11
        /*0056*/ 	.short	(.L_15 - .L_14)
	.align		4
.L_14:
        /*0058*/ 	.word	index@(_Z23shmemNoBCDoubleBufSgemmPfS_S_iii)
        /*005c*/ 	.word	0x00000000


	//----- nvinfo : EIATTR_REGCOUNT
	.align		4
.L_15:
        /*0060*/ 	.byte	0x04, 0x2f
        /*0062*/ 	.short	(.L_17 - .L_16)
	.align		4
.L_16:
        /*0064*/ 	.word	index@(_Z31shmemNoBCDoubleBufWarpTileSgemmPfS_S_iii)
        /*0068*/ 	.word	0x0000007f


	//----- nvinfo : EIATTR_FRAME_SIZE
	.align		4
.L_17:
        /*006c*/ 	.byte	0x04, 0x11
        /*006e*/ 	.short	(.L_19 - .L_18)
	.align		4
.L_18:
        /*0070*/ 	.word	index@(_Z31shmemNoBCDoubleBufWarpTileSgemmPfS_S_iii)
        /*0074*/ 	.word	0x00000000


	//----- nvinfo : EIATTR_REGCOUNT
	.align		4
.L_19:
        /*0078*/ 	.byte	0x04, 0x2f
        /*007a*/ 	.short	(.L_21 - .L_20)
	.align		4
.L_20:
        /*007c*/ 	.word	index@(_Z37shmemNoBCDoubleBufWarpTileLessRgSgemmPfS_S_iii)
        /*0080*/ 	.word	0x0000007f


	//----- nvinfo : EIATTR_FRAME_SIZE
	.align		4
.L_21:
        /*0084*/ 	.byte	0x04, 0x11
        /*0086*/ 	.short	(.L_23 - .L_22)
	.align		4
.L_22:
        /*0088*/ 	.word	index@(_Z37shmemNoBCDoubleBufWarpTileLessRgSgemmPfS_S_iii)
        /*008c*/ 	.word	0x00000000


	//----- nvinfo : EIATTR_REGCOUNT
	.align		4
.L_23:
        /*0090*/ 	.byte	0x04, 0x2f
        /*0092*/ 	.short	(.L_25 - .L_24)
	.align		4
.L_24:
        /*0094*/ 	.word	index@(_Z38shmemNoBCDoubleBufWarpTileLessRgZSgemmPfS_S_iii)
        /*0098*/ 	.word	0x0000007f


	//----- nvinfo : EIATTR_FRAME_SIZE
	.align		4
.L_25:
        /*009c*/ 	.byte	0x04, 0x11
        /*009e*/ 	.short	(.L_27 - .L_26)
	.align		4
.L_26:
        /*00a0*/ 	.word	index@(_Z38shmemNoBCDoubleBufWarpTileLessRgZSgemmPfS_S_iii)
        /*00a4*/ 	.word	0x00000000


	//----- nvinfo : EIATTR_MIN_STACK_SIZE
	.align		4
.L_27:
        /*00a8*/ 	.byte	0x04, 0x12
        /*00aa*/ 	.short	(.L_29 - .L_28)
	.align		4
.L_28:
        /*00ac*/ 	.word	index@(_Z38shmemNoBCDoubleBufWarpTileLessRgZSgemmPfS_S_iii)
        /*00b0*/ 	.word	0x00000000


	//----- nvinfo : EIATTR_MIN_STACK_SIZE
	.align		4
.L_29:
        /*00b4*/ 	.byte	0x04, 0x12
        /*00b6*/ 	.short	(.L_31 - .L_30)
	.align		4
.L_30:
        /*00b8*/ 	.word	index@(_Z37shmemNoBCDoubleBufWarpTileLessRgSgemmPfS_S_iii)
        /*00bc*/ 	.word	0x00000000


	//----- nvinfo : EIATTR_MIN_STACK_SIZE
	.align		4
.L_31:
        /*00c0*/ 	.byte	0x04, 0x12
        /*00c2*/ 	.short	(.L_33 - .L_32)
	.align		4
.L_32:
        /*00c4*/ 	.word	index@(_Z31shmemNoBCDoubleBufWarpTileSgemmPfS_S_iii)
        /*00c8*/ 	.word	0x00000000


	//----- nvinfo : EIATTR_MIN_STACK_SIZE
	.align		4
.L_33:
        /*00cc*/ 	.byte	0x04, 0x12
        /*00ce*/ 	.short	(.L_35 - .L_34)
	.align		4
.L_34:
        /*00d0*/ 	.word	index@(_Z23shmemNoBCDoubleBufSgemmPfS_S_iii)
        /*00d4*/ 	.word	0x00000000


	//----- nvinfo : EIATTR_MIN_STACK_SIZE
	.align		4
.L_35:
        /*00d8*/ 	.byte	0x04, 0x12
        /*00da*/ 	.short	(.L_37 - .L_36)
	.align		4
.L_36:
        /*00dc*/ 	.word	index@(_Z14shmemNoBCSgemmPfS_S_iii)
        /*00e0*/ 	.word	0x00000000


	//----- nvinfo : EIATTR_MIN_STACK_SIZE
	.align		4
.L_37:
        /*00e4*/ 	.byte	0x04, 0x12
        /*00e6*/ 	.short	(.L_39 - .L_38)
	.align		4
.L_38:
        /*00e8*/ 	.word	index@(_Z10shmemSgemmPfS_S_iii)
        /*00ec*/ 	.word	0x00000000


	//----- nvinfo : EIATTR_MIN_STACK_SIZE
	.align		4
.L_39:
        /*00f0*/ 	.byte	0x04, 0x12
        /*00f2*/ 	.short	(.L_41 - .L_40)
	.align		4
.L_40:
        /*00f4*/ 	.word	index@(_Z10naiveSgemmPfS_S_iii)
        /*00f8*/ 	.word	0x00000000
.L_41:


//--------------------- .nv.compat                --------------------------
	.section	.nv.compat,"",@"SHT_CUDA_COMPAT_INFO"
	.align	4
        /*0000*/ 	.byte	0x02, 0x09, 0x00, 0x00, 0x02, 0x02, 0x01, 0x00, 0x02, 0x05, 0x05, 0x00, 0x03, 0x07, 0x01, 0x01
        /*0010*/ 	.byte	0x02, 0x03, 0x00, 0x00, 0x02, 0x06, 0x01, 0x00, 0x04, 0x0b, 0x08, 0x00, 0x09, 0x00, 0x00, 0x00
        /*0020*/ 	.byte	0x00, 0x00, 0x00, 0x00


//--------------------- .nv.info._Z38shmemNoBCDoubleBufWarpTileLessRgZSgemmPfS_S_iii --------------------------
	.section	.nv.info._Z38shmemNoBCDoubleBufWarpTileLessRgZSgemmPfS_S_iii,"",@"SHT_CUDA_INFO"
	.sectionflags	@""
	.align	4


	//----- nvinfo : EIATTR_CUDA_API_VERSION
	.align		4
        /*0000*/ 	.byte	0x04, 0x37
        /*0002*/ 	.short	(.L_43 - .L_42)
.L_42:
        /*0004*/ 	.word	0x00000082


	//----- nvinfo : EIATTR_KPARAM_INFO
	.align		4
.L_43:
        /*0008*/ 	.byte	0x04, 0x17
        /*000a*/ 	.short	(.L_45 - .L_44)
.L_44:
        /*000c*/ 	.word	0x00000000
        /*0010*/ 	.short	0x0005
        /*0012*/ 	.short	0x0020
        /*0014*/ 	.byte	0x00, 0xf0, 0x11, 0x00


	//----- nvinfo : EIATTR_KPARAM_INFO
	.align		4
.L_45:
        /*0018*/ 	.byte	0x04, 0x17
        /*001a*/ 	.short	(.L_47 - .L_46)
.L_46:
        /*001c*/ 	.word	0x00000000
        /*0020*/ 	.short	0x0004
        /*0022*/ 	.short	0x001c
        /*0024*/ 	.byte	0x00, 0xf0, 0x11, 0x00


	//----- nvinfo : EIATTR_KPARAM_INFO
	.align		4
.L_47:
        /*0028*/ 	.byte	0x04, 0x17
        /*002a*/ 	.short	(.L_49 - .L_48)
.L_48:
        /*002c*/ 	.word	0x00000000
        /*0030*/ 	.short	0x0003
        /*0032*/ 	.short	0x0018
        /*0034*/ 	.byte	0x00, 0xf0, 0x11, 0x00


	//----- nvinfo : EIATTR_KPARAM_INFO
	.align		4
.L_49:
        /*0038*/ 	.byte	0x04, 0x17
        /*003a*/ 	.short	(.L_51 - .L_50)
.L_50:
        /*003c*/ 	.word	0x00000000
        /*0040*/ 	.short	0x0002
        /*0042*/ 	.short	0x0010
        /*0044*/ 	.byte	0x00, 0xf5, 0x21, 0x00


	//----- nvinfo : EIATTR_KPARAM_INFO
	.align		4
.L_51:
        /*0048*/ 	.byte	0x04, 0x17
        /*004a*/ 	.short	(.L_53 - .L_52)
.L_52:
        /*004c*/ 	.word	0x00000000
        /*0050*/ 	.short	0x0001
        /*0052*/ 	.short	0x0008
        /*0054*/ 	.byte	0x00, 0xf5, 0x21, 0x00


	//----- nvinfo : EIATTR_KPARAM_INFO
	.align		4
.L_53:
        /*0058*/ 	.byte	0x04, 0x17
        /*005a*/ 	.short	(.L_55 - .L_54)
.L_54:
        /*005c*/ 	.word	0x00000000
        /*0060*/ 	.short	0x0000
        /*0062*/ 	.short	0x0000
        /*0064*/ 	.byte	0x00, 0xf5, 0x21, 0x00


	//----- nvinfo : EIATTR_SPARSE_MMA_MASK
	.align		4
.L_55:
        /*0068*/ 	.byte	0x03, 0x50
        /*006a*/ 	.short	0x0000


	//----- nvinfo : EIATTR_MAXREG_COUNT
	.align		4
        /*006c*/ 	.byte	0x03, 0x1b
        /*006e*/ 	.short	0x0080


	//----- nvinfo : EIATTR_NUM_BARRIERS
	.align		4
        /*0070*/ 	.byte	0x02, 0x4c
        /*0072*/ 	.byte	0x01
	.zero		1


	//----- nvinfo : EIATTR_MERCURY_ISA_VERSION
	.align		4
        /*0074*/ 	.byte	0x03, 0x5f
        /*0076*/ 	.short	0x0101


	//----- nvinfo : EIATTR_VRC_CTA_INIT_COUNT
	.align		4
        /*0078*/ 	.byte	0x02, 0x4a
	.zero		1
	.zero		1


	//----- nvinfo : EIATTR_EXIT_INSTR_OFFSETS
	.align		4
        /*007c*/ 	.byte	0x04, 0x1c
        /*007e*/ 	.short	(.L_57 - .L_56)


	//   ....[0]....
.L_56:
        /*0080*/ 	.word	0x00004e80


	//----- nvinfo : EIATTR_MAX_THREADS
	.align		4
.L_57:
        /*0084*/ 	.byte	0x04, 0x05
        /*0086*/ 	.short	(.L_59 - .L_58)
.L_58:
        /*0088*/ 	.word	0x00000100
        /*008c*/ 	.word	0x00000001
        /*0090*/ 	.word	0x00000001


	//----- nvinfo : EIATTR_CBANK_PARAM_SIZE
	.align		4
.L_59:
        /*0094*/ 	.byte	0x03, 0x19
        /*0096*/ 	.short	0x0024


	//----- nvinfo : EIATTR_PARAM_CBANK
	.align		4
        /*0098*/ 	.byte	0x04, 0x0a
        /*009a*/ 	.short	(.L_61 - .L_60)
	.align		4
.L_60:
        /*009c*/ 	.word	index@(.nv.constant0._Z38shmemNoBCDoubleBufWarpTileLessRgZSgemmPfS_S_iii)
        /*00a0*/ 	.short	0x0380
        /*00a2*/ 	.short	0x0024


	//----- nvinfo : EIATTR_SW_WAR
	.align		4
.L_61:
        /*00a4*/ 	.byte	0x04, 0x36
        /*00a6*/ 	.short	(.L_63 - .L_62)
.L_62:
        /*00a8*/ 	.word	0x00000008
.L_63:


//--------------------- .nv.info._Z37shmemNoBCDoubleBufWarpTileLessRgSgemmPfS_S_iii --------------------------
	.section	.nv.info._Z37shmemNoBCDoubleBufWarpTileLessRgSgemmPfS_S_iii,"",@"SHT_CUDA_INFO"
	.sectionflags	@""
	.align	4


	//----- nvinfo : EIATTR_CUDA_API_VERSION
	.align		4
        /*0000*/ 	.byte	0x04, 0x37
        /*0002*/ 	.short	(.L_65 - .L_64)
.L_64:
        /*0004*/ 	.word	0x00000082


	//----- nvinfo : EIATTR_KPARAM_INFO
	.align		4
.L_65:
        /*0008*/ 	.byte	0x04, 0x17
        /*000a*/ 	.short	(.L_67 - .L_66)
.L_66:
        /*000c*/ 	.word	0x00000000
        /*0010*/ 	.short	0x0005
        /*0012*/ 	.short	0x0020
        /*0014*/ 	.byte	0x00, 0xf0, 0x11, 0x00


	//----- nvinfo : EIATTR_KPARAM_INFO
	.align		4
.L_67:
        /*0018*/ 	.byte	0x04, 0x17
        /*001a*/ 	.short	(.L_69 - .L_68)
.L_68:
        /*001c*/ 	.word	0x00000000
        /*0020*/ 	.short	0x0004
        /*0022*/ 	.short	0x001c
        /*0024*/ 	.byte	0x00, 0xf0, 0x11, 0x00


	//----- nvinfo : EIATTR_KPARAM_INFO
	.align		4
.L_69:
        /*0028*/ 	.byte	0x04, 0x17
        /*002a*/ 	.short	(.L_71 - .L_70)
.L_70:
        /*002c*/ 	.word	0x00000000
        /*0030*/ 	.short	0x0003
        /*0032*/ 	.short	0x0018
        /*0034*/ 	.byte	0x00, 0xf0, 0x11, 0x00


	//----- nvinfo : EIATTR_KPARAM_INFO
	.align		4
.L_71:
        /*0038*/ 	.byte	0x04, 0x17
        /*003a*/ 	.short	(.L_73 - .L_72)
.L_72:
        /*003c*/ 	.word	0x00000000
        /*0040*/ 	.short	0x0002
        /*0042*/ 	.short	0x0010
        /*0044*/ 	.byte	0x00, 0xf5, 0x21, 0x00


	//----- nvinfo : EIATTR_KPARAM_INFO
	.align		4
.L_73:
        /*0048*/ 	.byte	0x04, 0x17
        /*004a*/ 	.short	(.L_75 - .L_74)
.L_74:
        /*004c*/ 	.word	0x00000000
        /*0050*/ 	.short	0x0001
        /*0052*/ 	.short	0x0008
        /*0054*/ 	.byte	0x00, 0xf5, 0x21, 0x00


	//----- nvinfo : EIATTR_KPARAM_INFO
	.align		4
.L_75:
        /*0058*/ 	.byte	0x04, 0x17
        /*005a*/ 	.short	(.L_77 - .L_76)
.L_76:
        /*005c*/ 	.word	0x00000000
        /*0060*/ 	.short	0x0000
        /*0062*/ 	.short	0x0000
        /*0064*/ 	.byte	0x00, 0xf5, 0x21, 0x00


	//----- nvinfo : EIATTR_SPARSE_MMA_MASK
	.align		4
.L_77:
        /*0068*/ 	.byte	0x03, 0x50
        /*006a*/ 	.short	0x0000


	//----- nvinfo : EIATTR_MAXREG_COUNT
	.align		4
        /*006c*/ 	.byte	0x03, 0x1b
        /*006e*/ 	.short	0x00ff


	//----- nvinfo : EIATTR_NUM_BARRIERS
	.align		4
        /*0070*/ 	.byte	0x02, 0x4c
        /*0072*/ 	.byte	0x01
	.zero		1


	//----- nvinfo : EIATTR_MERCURY_ISA_VERSION
	.align		4
        /*0074*/ 	.byte	0x03, 0x5f
        /*0076*/ 	.short	0x0101


	//----- nvinfo : EIATTR_VRC_CTA_INIT_COUNT
	.align		4
        /*0078*/ 	.byte	0x02, 0x4a
	.zero		1
	.zero		1


	//----- nvinfo : EIATTR_EXIT_INSTR_OFFSETS
	.align		4
        /*007c*/ 	.byte	0x04, 0x1c
        /*007e*/ 	.short	(.L_79 - .L_78)


	//   ....[0]....
.L_78:
        /*0080*/ 	.word	0x00004f20


	//----- nvinfo : EIATTR_CBANK_PARAM_SIZE
	.align		4
.L_79:
        /*0084*/ 	.byte	0x03, 0x19
        /*0086*/ 	.short	0x0024


	//----- nvinfo : EIATTR_PARAM_CBANK
	.align		4
        /*0088*/ 	.byte	0x04, 0x0a
        /*008a*/ 	.short	(.L_81 - .L_80)
	.align		4
.L_80:
        /*008c*/ 	.word	index@(.nv.constant0._Z37shmemNoBCDoubleBufWarpTileLessRgSgemmPfS_S_iii)
        /*0090*/ 	.short	0x0380
        /*0092*/ 	.short	0x0024


	//----- nvinfo : EIATTR_SW_WAR
	.align		4
.L_81:
        /*0094*/ 	.byte	0x04, 0x36
        /*0096*/ 	.short	(.L_83 - .L_82)
.L_82:
        /*0098*/ 	.word	0x00000008
.L_83:


//--------------------- .nv.info._Z31shmemNoBCDoubleBufWarpTileSgemmPfS_S_iii --------------------------
	.section	.nv.info._Z31shmemNoBCDoubleBufWarpTileSgemmPfS_S_iii,"",@"SHT_CUDA_INFO"
	.sectionflags	@""
	.align	4


	//----- nvinfo : EIATTR_CUDA_API_VERSION
	.align		4
        /*0000*/ 	.byte	0x04, 0x37
        /*0002*/ 	.short	(.L_85 - .L_84)
.L_84:
        /*0004*/ 	.word	0x00000082


	//----- nvinfo : EIATTR_KPARAM_INFO
	.align		4
.L_85:
        /*0008*/ 	.byte	0x04, 0x17
        /*000a*/ 	.short	(.L_87 - .L_86)
.L_86:
        /*000c*/ 	.word	0x00000000
        /*0010*/ 	.short	0x0005
        /*0012*/ 	.short	0x0020
        /*0014*/ 	.byte	0x00, 0xf0, 0x11, 0x00


	//----- nvinfo : EIATTR_KPARAM_INFO
	.align		4
.L_87:
        /*0018*/ 	.byte	0x04, 0x17
        /*001a*/ 	.short	(.L_89 - .L_88)
.L_88:
        /*001c*/ 	.word	0x00000000
        /*0020*/ 	.short	0x0004
        /*0022*/ 	.short	0x001c
        /*0024*/ 	.byte	0x00, 0xf0, 0x11, 0x00


	//----- nvinfo : EIATTR_KPARAM_INFO
	.align		4
.L_89:
        /*0028*/ 	.byte	0x04, 0x17
        /*002a*/ 	.short	(.L_91 - .L_90)
.L_90:
        /*002c*/ 	.word	0x00000000
        /*0030*/ 	.short	0x0003
        /*0032*/ 	.short	0x0018
        /*0034*/ 	.byte	0x00, 0xf0, 0x11, 0x00


	//----- nvinfo : EIATTR_KPARAM_INFO
	.align		4
.L_91:
        /*0038*/ 	.byte	0x04, 0x17
        /*003a*/ 	.short	(.L_93 - .L_92)
.L_92:
        /*003c*/ 	.word	0x00000000
        /*0040*/ 	.short	0x0002
        /*0042*/ 	.short	0x0010
        /*0044*/ 	.byte	0x00, 0xf5, 0x21, 0x00


	//----- nvinfo : EIATTR_KPARAM_INFO
	.align		4
.L_93:
        /*0048*/ 	.byte	0x04, 0x17
        /*004a*/ 	.short	(.L_95 - .L_94)
.L_94:
        /*004c*/ 	.word	0x00000000
        /*0050*/ 	.short	0x0001
        /*0052*/ 	.short	0x0008
        /*0054*/ 	.byte	0x00, 0xf5, 0x21, 0x00


	//----- nvinfo : EIATTR_KPARAM_INFO
	.align		4
.L_95:
        /*0058*/ 	.byte	0x04, 0x17
        /*005a*/ 	.short	(.L_97 - .L_96)
.L_96:
        /*005c*/ 	.word	0x00000000
        /*0060*/ 	.short	0x0000
        /*0062*/ 	.short	0x0000
        /*0064*/ 	.byte	0x00, 0xf5, 0x21, 0x00


	//----- nvinfo : EIATTR_SPARSE_MMA_MASK
	.align		4
.L_97:
        /*0068*/ 	.byte	0x03, 0x50
        /*006a*/ 	.short	0x0000


	//----- nvinfo : EIATTR_MAXREG_COUNT
	.align		4
        /*006c*/ 	.byte	0x03, 0x1b
        /*006e*/ 	.short	0x00ff


	//----- nvinfo : EIATTR_NUM_BARRIERS
	.align		4
        /*0070*/ 	.byte	0x02, 0x4c
        /*0072*/ 	.byte	0x01
	.zero		1


	//----- nvinfo : EIATTR_MERCURY_ISA_VERSION
	.align		4
        /*0074*/ 	.byte	0x03, 0x5f
        /*0076*/ 	.short	0x0101


	//----- nvinfo : EIATTR_VRC_CTA_INIT_COUNT
	.align		4
        /*0078*/ 	.byte	0x02, 0x4a
	.zero		1
	.zero		1


	//----- nvinfo : EIATTR_EXIT_INSTR_OFFSETS
	.align		4
        /*007c*/ 	.byte	0x04, 0x1c
        /*007e*/ 	.short	(.L_99 - .L_98)


	//   ....[0]....
.L_98:
        /*0080*/ 	.word	0x00004f20


	//----- nvinfo : EIATTR_CBANK_PARAM_SIZE
	.align		4
.L_99:
        /*0084*/ 	.byte	0x03, 0x19
        /*0086*/ 	.short	0x0024


	//----- nvinfo : EIATTR_PARAM_CBANK
	.align		4
        /*0088*/ 	.byte	0x04, 0x0a
        /*008a*/ 	.short	(.L_101 - .L_100)
	.align		4
.L_100:
        /*008c*/ 	.word	index@(.nv.constant0._Z31shmemNoBCDoubleBufWarpTileSgemmPfS_S_iii)
        /*0090*/ 	.short	0x0380
        /*0092*/ 	.short	0x0024


	//----- nvinfo : EIATTR_SW_WAR
	.align		4
.L_101:
        /*0094*/ 	.byte	0x04, 0x36
        /*0096*/ 	.short	(.L_103 - .L_102)
.L_102:
        /*0098*/ 	.word	0x00000008
.L_103:


//--------------------- .nv.info._Z23shmemNoBCDoubleBufSgemmPfS_S_iii --------------------------
	.section	.nv.info._Z23shmemNoBCDoubleBufSgemmPfS_S_iii,"",@"SHT_CUDA_INFO"
	.sectionflags	@""
	.align	4


	//----- nvinfo : EIATTR_CUDA_API_VERSION
	.align		4
        /*0000*/ 	.byte	0x04, 0x37
        /*0002*/ 	.short	(.L_105 - .L_104)
.L_104:
        /*0004*/ 	.word	0x00000082


	//----- nvinfo : EIATTR_KPARAM_INFO
	.align		4
.L_105:
        /*0008*/ 	.byte	0x04, 0x17
        /*000a*/ 	.short	(.L_107 - .L_106)
.L_106:
        /*000c*/ 	.word	0x00000000
        /*0010*/ 	.short	0x0005
        /*0012*/ 	.short	0x0020
        /*0014*/ 	.byte	0x00, 0xf0, 0x11, 0x00


	//----- nvinfo : EIATTR_KPARAM_INFO
	.align		4
.L_107:
        /*0018*/ 	.byte	0x04, 0x17
        /*001a*/ 	.short	(.L_109 - .L_108)
.L_108:
        /*001c*/ 	.word	0x00000000
        /*0020*/ 	.short	0x0004
        /*0022*/ 	.short	0x001c
        /*0024*/ 	.byte	0x00, 0xf0, 0x11, 0x00


	//----- nvinfo : EIATTR_KPARAM_INFO
	.align		4
.L_109:
        /*0028*/ 	.byte	0x04, 0x17
        /*002a*/ 	.short	(.L_111 - .L_110)
.L_110:
        /*002c*/ 	.word	0x00000000
        /*0030*/ 	.short	0x0003
        /*0032*/ 	.short	0x0018
        /*0034*/ 	.byte	0x00, 0xf0, 0x11, 0x00


	//----- nvinfo : EIATTR_KPARAM_INFO
	.align		4
.L_111:
        /*0038*/ 	.byte	0x04, 0x17
        /*003a*/ 	.short	(.L_113 - .L_112)
.L_112:
        /*003c*/ 	.word	0x00000000
        /*0040*/ 	.short	0x0002
        /*0042*/ 	.short	0x0010
        /*0044*/ 	.byte	0x00, 0xf5, 0x21, 0x00


	//----- nvinfo : EIATTR_KPARAM_INFO
	.align		4
.L_113:
        /*0048*/ 	.byte	0x04, 0x17
        /*004a*/ 	.short	(.L_115 - .L_114)
.L_114:
        /*004c*/ 	.word	0x00000000
        /*0050*/ 	.short	0x0001
        /*0052*/ 	.short	0x0008
        /*0054*/ 	.byte	0x00, 0xf5, 0x21, 0x00


	//----- nvinfo : EIATTR_KPARAM_INFO
	.align		4
.L_115:
        /*0058*/ 	.byte	0x04, 0x17
        /*005a*/ 	.short	(.L_117 - .L_116)
.L_116:
        /*005c*/ 	.word	0x00000000
        /*0060*/ 	.short	0x0000
        /*0062*/ 	.short	0x0000
        /*0064*/ 	.byte	0x00, 0xf5, 0x21, 0x00


	//----- nvinfo : EIATTR_SPARSE_MMA_MASK
	.align		4
.L_117:
        /*0068*/ 	.byte	0x03, 0x50
        /*006a*/ 	.short	0x0000


	//----- nvinfo : EIATTR_MAXREG_COUNT
	.align		4
        /*006c*/ 	.byte	0x03, 0x1b
        /*006e*/ 	.short	0x00ff


	//----- nvinfo : EIATTR_NUM_BARRIERS
	.align		4
        /*0070*/ 	.byte	0x02, 0x4c
        /*0072*/ 	.byte	0x01
	.zero		1


	//----- nvinfo : EIATTR_MERCURY_ISA_VERSION
	.align		4
        /*0074*/ 	.byte	0x03, 0x5f
        /*0076*/ 	.short	0x0101


	//----- nvinfo : EIATTR_VRC_CTA_INIT_COUNT
	.align		4
        /*0078*/ 	.byte	0x02, 0x4a
	.zero		1
	.zero		1


	//----- nvinfo : EIATTR_EXIT_INSTR_OFFSETS
	.align		4
        /*007c*/ 	.byte	0x04, 0x1c
        /*007e*/ 	.short	(.L_119 - .L_118)


	//   ....[0]....
.L_118:
        /*0080*/ 	.word	0x00004ec0


	//----- nvinfo : EIATTR_CBANK_PARAM_SIZE
	.align		4
.L_119:
        /*0084*/ 	.byte	0x03, 0x19
        /*0086*/ 	.short	0x0024


	//----- nvinfo : EIATTR_PARAM_CBANK
	.align		4
        /*0088*/ 	.byte	0x04, 0x0a
        /*008a*/ 	.short	(.L_121 - .L_120)
	.align		4
.L_120:
        /*008c*/ 	.word	index@(.nv.constant0._Z23shmemNoBCDoubleBufSgemmPfS_S_iii)
        /*0090*/ 	.short	0x0380
        /*0092*/ 	.short	0x0024


	//----- nvinfo : EIATTR_SW_WAR
	.align		4
.L_121:
        /*0094*/ 	.byte	0x04, 0x36
        /*0096*/ 	.short	(.L_123 - .L_122)
.L_122:
        /*0098*/ 	.word	0x00000008
.L_123:


//--------------------- .nv.info._Z14shmemNoBCSgemmPfS_S_iii --------------------------
	.section	.nv.info._Z14shmemNoBCSgemmPfS_S_iii,"",@"SHT_CUDA_INFO"
	.sectionflags	@""
	.align	4


	//----- nvinfo : EIATTR_CUDA_API_VERSION
	.align		4
        /*0000*/ 	.byte	0x04, 0x37
        /*0002*/ 	.short	(.L_125 - .L_124)
.L_124:
        /*0004*/ 	.word	0x00000082


	//----- nvinfo : EIATTR_KPARAM_INFO
	.align		4
.L_125:
        /*0008*/ 	.byte	0x04, 0x17
        /*000a*/ 	.short	(.L_127 - .L_126)
.L_126:
        /*000c*/ 	.word	0x00000000
        /*0010*/ 	.short	0x0005
        /*0012*/ 	.short	0x0020
        /*0014*/ 	.byte	0x00, 0xf0, 0x11, 0x00


	//----- nvinfo : EIATTR_KPARAM_INFO
	.align		4
.L_127:
        /*0018*/ 	.byte	0x04, 0x17
        /*001a*/ 	.short	(.L_129 - .L_128)
.L_128:
        /*001c*/ 	.word	0x00000000
        /*0020*/ 	.short	0x0004
        /*0022*/ 	.short	0x001c
        /*0024*/ 	.byte	0x00, 0xf0, 0x11, 0x00


	//----- nvinfo : EIATTR_KPARAM_INFO
	.align		4
.L_129:
        /*0028*/ 	.byte	0x04, 0x17
        /*002a*/ 	.short	(.L_131 - .L_130)
.L_130:
        /*002c*/ 	.word	0x00000000
        /*0030*/ 	.short	0x0003
        /*0032*/ 	.short	0x0018
        /*0034*/ 	.byte	0x00, 0xf0, 0x11, 0x00


	//----- nvinfo : EIATTR_KPARAM_INFO
	.align		4
.L_131:
        /*0038*/ 	.byte	0x04, 0x17
        /*003a*/ 	.short	(.L_133 - .L_132)
.L_132:
        /*003c*/ 	.word	0x00000000
        /*0040*/ 	.short	0x0002
        /*0042*/ 	.short	0x0010
        /*0044*/ 	.byte	0x00, 0xf5, 0x21, 0x00


	//----- nvinfo : EIATTR_KPARAM_INFO
	.align		4
.L_133:
        /*0048*/ 	.byte	0x04, 0x17
        /*004a*/ 	.short	(.L_135 - .L_134)
.L_134:
        /*004c*/ 	.word	0x00000000
        /*0050*/ 	.short	0x0001
        /*0052*/ 	.short	0x0008
        /*0054*/ 	.byte	0x00, 0xf5, 0x21, 0x00


	//----- nvinfo : EIATTR_KPARAM_INFO
	.align		4
.L_135:
        /*0058*/ 	.byte	0x04, 0x17
        /*005a*/ 	.short	(.L_137 - .L_136)
.L_136:
        /*005c*/ 	.word	0x00000000
        /*0060*/ 	.short	0x0000
        /*0062*/ 	.short	0x0000
        /*0064*/ 	.byte	0x00, 0xf5, 0x21, 0x00


	//----- nvinfo : EIATTR_SPARSE_MMA_MASK
	.align		4
.L_137:
        /*0068*/ 	.byte	0x03, 0x50
        /*006a*/ 	.short	0x0000


	//----- nvinfo : EIATTR_MAXREG_COUNT
	.align		4
        /*006c*/ 	.byte	0x03, 0x1b
        /*006e*/ 	.short	0x00ff


	//----- nvinfo : EIATTR_NUM_BARRIERS
	.align		4
        /*0070*/ 	.byte	0x02, 0x4c
        /*0072*/ 	.byte	0x01
	.zero		1


	//----- nvinfo : EIATTR_MERCURY_ISA_VERSION
	.align		4
        /*0074*/ 	.byte	0x03, 0x5f
        /*0076*/ 	.short	0x0101


	//----- nvinfo : EIATTR_VRC_CTA_INIT_COUNT
	.align		4
        /*0078*/ 	.byte	0x02, 0x4a
	.zero		1
	.zero		1


	//----- nvinfo : EIATTR_EXIT_INSTR_OFFSETS
	.align		4
        /*007c*/ 	.byte	0x04, 0x1c
        /*007e*/ 	.short	(.L_139 - .L_138)


	//   ....[0]....
.L_138:
        /*0080*/ 	.word	0x00002a50


	//----- nvinfo : EIATTR_CBANK_PARAM_SIZE
	.align		4
.L_139:
        /*0084*/ 	.byte	0x03, 0x19
        /*0086*/ 	.short	0x0024


	//----- nvinfo : EIATTR_PARAM_CBANK
	.align		4
        /*0088*/ 	.byte	0x04, 0x0a
        /*008a*/ 	.short	(.L_141 - .L_140)
	.align		4
.L_140:
        /*008c*/ 	.word	index@(.nv.constant0._Z14shmemNoBCSgemmPfS_S_iii)
        /*0090*/ 	.short	0x0380
        /*0092*/ 	.short	0x0024


	//----- nvinfo : EIATTR_SW_WAR
	.align		4
.L_141:
        /*0094*/ 	.byte	0x04, 0x36
        /*0096*/ 	.short	(.L_143 - .L_142)
.L_142:
        /*0098*/ 	.word	0x00000008
.L_143:


//--------------------- .nv.info._Z10shmemSgemmPfS_S_iii --------------------------
	.section	.nv.info._Z10shmemSgemmPfS_S_iii,"",@"SHT_CUDA_INFO"
	.sectionflags	@""
	.align	4


	//----- nvinfo : EIATTR_CUDA_API_VERSION
	.align		4
        /*0000*/ 	.byte	0x04, 0x37
        /*0002*/ 	.short	(.L_145 - .L_144)
.L_144:
        /*0004*/ 	.word	0x00000082


	//----- nvinfo : EIATTR_KPARAM_INFO
	.align		4
.L_145:
        /*0008*/ 	.byte	0x04, 0x17
        /*000a*/ 	.short	(.L_147 - .L_146)
.L_146:
        /*000c*/ 	.word	0x00000000
        /*0010*/ 	.short	0x0005
        /*0012*/ 	.short	0x0020
        /*0014*/ 	.byte	0x00, 0xf0, 0x11, 0x00


	//----- nvinfo : EIATTR_KPARAM_INFO
	.align		4
.L_147:
        /*0018*/ 	.byte	0x04, 0x17
        /*001a*/ 	.short	(.L_149 - .L_148)
.L_148:
        /*001c*/ 	.word	0x00000000
        /*0020*/ 	.short	0x0004
        /*0022*/ 	.short	0x001c
        /*0024*/ 	.byte	0x00, 0xf0, 0x11, 0x00


	//----- nvinfo : EIATTR_KPARAM_INFO
	.align		4
.L_149:
        /*0028*/ 	.byte	0x04, 0x17
        /*002a*/ 	.short	(.L_151 - .L_150)
.L_150:
        /*002c*/ 	.word	0x00000000
        /*0030*/ 	.short	0x0003
        /*0032*/ 	.short	0x0018
        /*0034*/ 	.byte	0x00, 0xf0, 0x11, 0x00


	//----- nvinfo : EIATTR_KPARAM_INFO
	.align		4
.L_151:
        /*0038*/ 	.byte	0x04, 0x17
        /*003a*/ 	.short	(.L_153 - .L_152)
.L_152:
        /*003c*/ 	.word	0x00000000
        /*0040*/ 	.short	0x0002
        /*0042*/ 	.short	0x0010
        /*0044*/ 	.byte	0x00, 0xf5, 0x21, 0x00


	//----- nvinfo : EIATTR_KPARAM_INFO
	.align		4
.L_153:
        /*0048*/ 	.byte	0x04, 0x17
        /*004a*/ 	.short	(.L_155 - .L_154)
.L_154:
        /*004c*/ 	.word	0x00000000
        /*0050*/ 	.short	0x0001
        /*0052*/ 	.short	0x0008
        /*0054*/ 	.byte	0x00, 0xf5, 0x21, 0x00


	//----- nvinfo : EIATTR_KPARAM_INFO
	.align		4
.L_155:
        /*0058*/ 	.byte	0x04, 0x17
        /*005a*/ 	.short	(.L_157 - .L_156)
.L_156:
        /*005c*/ 	.word	0x00000000
        /*0060*/ 	.short	0x0000
        /*0062*/ 	.short	0x0000
        /*0064*/ 	.byte	0x00, 0xf5, 0x21, 0x00


	//----- nvinfo : EIATTR_SPARSE_MMA_MASK
	.align		4
.L_157:
        /*0068*/ 	.byte	0x03, 0x50
        /*006a*/ 	.short	0x0000


	//----- nvinfo : EIATTR_MAXREG_COUNT
	.align		4
        /*006c*/ 	.byte	0x03, 0x1b
        /*006e*/ 	.short	0x00ff


	//----- nvinfo : EIATTR_NUM_BARRIERS
	.align		4
        /*0070*/ 	.byte	0x02, 0x4c
        /*0072*/ 	.byte	0x01
	.zero		1


	//----- nvinfo : EIATTR_MERCURY_ISA_VERSION
	.align		4
        /*0074*/ 	.byte	0x03, 0x5f
        /*0076*/ 	.short	0x0101


	//----- nvinfo : EIATTR_VRC_CTA_INIT_COUNT
	.align		4
        /*0078*/ 	.byte	0x02, 0x4a
	.zero		1
	.zero		1


	//----- nvinfo : EIATTR_EXIT_INSTR_OFFSETS
	.align		4
        /*007c*/ 	.byte	0x04, 0x1c
        /*007e*/ 	.short	(.L_159 - .L_158)


	//   ....[0]....
.L_158:
        /*0080*/ 	.word	0x00002a10


	//----- nvinfo : EIATTR_CBANK_PARAM_SIZE
	.align		4
.L_159:
        /*0084*/ 	.byte	0x03, 0x19
        /*0086*/ 	.short	0x0024


	//----- nvinfo : EIATTR_PARAM_CBANK
	.align		4
        /*0088*/ 	.byte	0x04, 0x0a
        /*008a*/ 	.short	(.L_161 - .L_160)
	.align		4
.L_160:
        /*008c*/ 	.word	index@(.nv.constant0._Z10shmemSgemmPfS_S_iii)
        /*0090*/ 	.short	0x0380
        /*0092*/ 	.short	0x0024


	//----- nvinfo : EIATTR_SW_WAR
	.align		4
.L_161:
        /*0094*/ 	.byte	0x04, 0x36
        /*0096*/ 	.short	(.L_163 - .L_162)
.L_162:
        /*0098*/ 	.word	0x00000008
.L_163:


//--------------------- .nv.info._Z10naiveSgemmPfS_S_iii --------------------------
	.section	.nv.info._Z10naiveSgemmPfS_S_iii,"",@"SHT_CUDA_INFO"
	.sectionflags	@""
	.align	4


	//----- nvinfo : EIATTR_CUDA_API_VERSION
	.align		4
        /*0000*/ 	.byte	0x04, 0x37
        /*0002*/ 	.short	(.L_165 - .L_164)
.L_164:
        /*0004*/ 	.word	0x00000082


	//----- nvinfo : EIATTR_KPARAM_INFO
	.align		4
.L_165:
        /*0008*/ 	.byte	0x04, 0x17
        /*000a*/ 	.short	(.L_167 - .L_166)
.L_166:
        /*000c*/ 	.word	0x00000000
        /*0010*/ 	.short	0x0005
        /*0012*/ 	.short	0x0020
        /*0014*/ 	.byte	0x00, 0xf0, 0x11, 0x00


	//----- nvinfo : EIATTR_KPARAM_INFO
	.align		4
.L_167:
        /*0018*/ 	.byte	0x04, 0x17
        /*001a*/ 	.short	(.L_169 - .L_168)
.L_168:
        /*001c*/ 	.word	0x00000000
        /*0020*/ 	.short	0x0004
        /*0022*/ 	.short	0x001c
        /*0024*/ 	.byte	0x00, 0xf0, 0x11, 0x00


	//----- nvinfo : EIATTR_KPARAM_INFO
	.align		4
.L_169:
        /*0028*/ 	.byte	0x04, 0x17
        /*002a*/ 	.short	(.L_171 - .L_170)
.L_170:
        /*002c*/ 	.word	0x00000000
        /*0030*/ 	.short	0x0003
        /*0032*/ 	.short	0x0018
        /*0034*/ 	.byte	0x00, 0xf0, 0x11, 0x00


	//----- nvinfo : EIATTR_KPARAM_INFO
	.align		4
.L_171:
        /*0038*/ 	.byte	0x04, 0x17
        /*003a*/ 	.short	(.L_173 - .L_172)
.L_172:
        /*003c*/ 	.word	0x00000000
        /*0040*/ 	.short	0x0002
        /*0042*/ 	.short	0x0010
        /*0044*/ 	.byte	0x00, 0xf5, 0x21, 0x00


	//----- nvinfo : EIATTR_KPARAM_INFO
	.align		4
.L_173:
        /*0048*/ 	.byte	0x04, 0x17
        /*004a*/ 	.short	(.L_175 - .L_174)
.L_174:
        /*004c*/ 	.word	0x00000000
        /*0050*/ 	.short	0x0001
        /*0052*/ 	.short	0x0008
        /*0054*/ 	.byte	0x00, 0xf5, 0x21, 0x00


	//----- nvinfo : EIATTR_KPARAM_INFO
	.align		4
.L_175:
        /*0058*/ 	.byte	0x04, 0x17
        /*005a*/ 	.short	(.L_177 - .L_176)
.L_176:
        /*005c*/ 	.word	0x00000000
        /*0060*/ 	.short	0x0000
        /*0062*/ 	.short	0x0000
        /*0064*/ 	.byte	0x00, 0xf5, 0x21, 0x00


	//----- nvinfo : EIATTR_SPARSE_MMA_MASK
	.align		4
.L_177:
        /*0068*/ 	.byte	0x03, 0x50
        /*006a*/ 	.short	0x0000


	//----- nvinfo : EIATTR_MAXREG_COUNT
	.align		4
        /*006c*/ 	.byte	0x03, 0x1b
        /*006e*/ 	.short	0x00ff


	//----- nvinfo : EIATTR_MERCURY_ISA_VERSION
	.align		4
        /*0070*/ 	.byte	0x03, 0x5f
        /*0072*/ 	.short	0x0101


	//----- nvinfo : EIATTR_VRC_CTA_INIT_COUNT
	.align		4
        /*0074*/ 	.byte	0x02, 0x4a
	.zero		1
	.zero		1


	//----- nvinfo : EIATTR_EXIT_INSTR_OFFSETS
	.align		4
        /*0078*/ 	.byte	0x04, 0x1c
        /*007a*/ 	.short	(.L_179 - .L_178)


	//   ....[0]....
.L_178:
        /*007c*/ 	.word	0x000000c0


	//   ....[1]....
        /*0080*/ 	.word	0x000008e0


	//----- nvinfo : EIATTR_CBANK_PARAM_SIZE
	.align		4
.L_179:
        /*0084*/ 	.byte	0x03, 0x19
        /*0086*/ 	.short	0x0024


	//----- nvinfo : EIATTR_PARAM_CBANK
	.align		4
        /*0088*/ 	.byte	0x04, 0x0a
        /*008a*/ 	.short	(.L_181 - .L_180)
	.align		4
.L_180:
        /*008c*/ 	.word	index@(.nv.constant0._Z10naiveSgemmPfS_S_iii)
        /*0090*/ 	.short	0x0380
        /*0092*/ 	.short	0x0024


	//----- nvinfo : EIATTR_SW_WAR
	.align		4
.L_181:
        /*0094*/ 	.byte	0x04, 0x36
        /*0096*/ 	.short	(.L_183 - .L_182)
.L_182:
        /*0098*/ 	.word	0x00000008
.L_183:


//--------------------- .nv.callgraph             --------------------------
	.section	.nv.callgraph,"",@"SHT_CUDA_CALLGRAPH"
	.align	4
	.sectionentsize	8
	.align		4
        /*0000*/ 	.word	0x00000000
	.align		4
        /*0004*/ 	.word	0xffffffff
	.align		4
        /*0008*/ 	.word	0x00000000
	.align		4
        /*000c*/ 	.word	0xfffffffe
	.align		4
        /*0010*/ 	.word	0x00000000
	.align		4
        /*0014*/ 	.word	0xfffffffd
	.align		4
        /*0018*/ 	.word	0x00000000
	.align		4
        /*001c*/ 	.word	0xfffffffc


//--------------------- .text._Z38shmemNoBCDoubleBufWarpTileLessRgZSgemmPfS_S_iii --------------------------
	.section	.text._Z38shmemNoBCDoubleBufWarpTileLessRgZSgemmPfS_S_iii,"ax",@progbits
	.align	128
        .global         _Z38shmemNoBCDoubleBufWarpTileLessRgZSgemmPfS_S_iii
        .type           _Z38shmemNoBCDoubleBufWarpTileLessRgZSgemmPfS_S_iii,@function
        .size           _Z38shmemNoBCDoubleBufWarpTileLessRgZSgemmPfS_S_iii,(.L_x_23 - _Z38shmemNoBCDoubleBufWarpTileLessRgZSgemmPfS_S_iii)
        .other          _Z38shmemNoBCDoubleBufWarpTileLessRgZSgemmPfS_S_iii,@"STO_CUDA_ENTRY STV_DEFAULT"
_Z38shmemNoBCDoubleBufWarpTileLessRgZSgemmPfS_S_iii:
.text._Z38shmemNoBCDoubleBufWarpTileLessRgZSgemmPfS_S_iii:
[----:B------:R-:W-:Y:S01]  /*0000*/  LDC R1, c[0x0][0x37c] ;  /* 0x0000df00ff017b82 */ /* 0x000fe20000000800 */
[----:B------:R-:W0:Y:S01]  /*0010*/  S2R R61, SR_TID.Y ;  /* 0x00000000003d7919 */ /* 0x000e220000002200 */
[----:B------:R-:W0:Y:S06]  /*0020*/  LDCU UR4, c[0x0][0x360] ;  /* 0x00006c00ff0477ac */ /* 0x000e2c0008000800 */
[----:B------:R-:W1:Y:S01]  /*0030*/  LDC R6, c[0x0][0x39c] ;  /* 0x0000e700ff067b82 */ /* 0x000e620000000800 */
[----:B------:R-:W0:Y:S01]  /*0040*/  S2R R0, SR_TID.X ;  /* 0x0000000000007919 */ /* 0x000e220000002100 */
[----:B------:R-:W2:Y:S01]  /*0050*/  LDCU UR8, c[0x0][0x3a0] ;  /* 0x00007400ff0877ac */ /* 0x000ea20008000800 */
[----:B------:R-:W3:Y:S01]  /*0060*/  S2R R65, SR_CTAID.X ;  /* 0x0000000000417919 */ /* 0x000ee20000002500 */
[----:B------:R-:W4:Y:S04]  /*0070*/  LDCU.64 UR12, c[0x0][0x358] ;  /* 0x00006b00ff0c77ac */ /* 0x000f280008000a00 */
[----:B------:R-:W5:Y:S01]  /*0080*/  LDC.64 R94, c[0x0][0x380] ;  /* 0x0000e000ff5e7b82 */ /* 0x000f620000000a00 */
[----:B------:R-:W2:Y:S07]  /*0090*/  S2R R72, SR_CTAID.Y ;  /* 0x0000000000487919 */ /* 0x000eae0000002600 */
[----:B------:R-:W4:Y:S01]  /*00a0*/  LDC.64 R92, c[0x0][0x388] ;  /* 0x0000e200ff5c7b82 */ /* 0x000f220000000a00 */
[----:B0-----:R-:W-:Y:S01]  /*00b0*/  IMAD R61, R61, UR4, R0 ;  /* 0x000000043d3d7c24 */ /* 0x001fe2000f8e0200 */
[----:B---3--:R-:W-:-:S04]  /*00c0*/  SHF.L.U32 R65, R65, 0x7, RZ ;  /* 0x0000000741417819 */ /* 0x008fc800000006ff */
[--C-:B------:R-:W-:Y:S02]  /*00d0*/  SHF.R.U32.HI R89, RZ, 0x1, R61.reuse ;  /* 0x00000001ff597819 */ /* 0x100fe4000001163d */
[----:B------:R-:W-:Y:S02]  /*00e0*/  SHF.L.U32 R28, R61, 0x2, RZ ;  /* 0x000000023d1c7819 */ /* 0x000fe400000006ff */
[----:B--2---:R-:W-:Y:S02]  /*00f0*/  LEA R0, R72, R89, 0x7 ;  /* 0x0000005948007211 */ /* 0x004fe400078e38ff */
[----:B------:R-:W-:Y:S02]  /*0100*/  LOP3.LUT R81, R28, 0x4, RZ, 0xc0, !PT ;  /* 0x000000041c517812 */ /* 0x000fe400078ec0ff */
[----:B------:R-:W-:Y:S02]  /*0110*/  SHF.R.U32.HI R29, RZ, 0x5, R61 ;  /* 0x00000005ff1d7819 */ /* 0x000fe4000001163d */
[----:B------:R-:W-:Y:S01]  /*0120*/  LOP3.LUT R2, R65, 0x7c, R28, 0xf8, !PT ;  /* 0x0000007c41027812 */ /* 0x000fe200078ef81c */
[----:B------:R-:W-:-:S04]  /*0130*/  IMAD R85, R0, UR8, R81 ;  /* 0x0000000800557c24 */ /* 0x000fc8000f8e0251 */
[----:B-1----:R-:W-:Y:S02]  /*0140*/  IMAD R5, R29, R6, R2 ;  /* 0x000000061d057224 */ /* 0x002fe400078e0202 */
[----:B-----5:R-:W-:-:S04]  /*0150*/  IMAD.WIDE R2, R85, 0x4, R94 ;  /* 0x0000000455027825 */ /* 0x020fc800078e025e */
[----:B----4-:R-:W-:Y:S01]  /*0160*/  IMAD.WIDE R4, R5, 0x4, R92 ;  /* 0x0000000405047825 */ /* 0x010fe200078e025c */
[----:B------:R-:W2:Y:S04]  /*0170*/  LDG.E.128.CONSTANT R8, desc[UR12][R2.64] ;  /* 0x0000000c02087981 */ /* 0x000ea8000c1e9d00 */
[----:B------:R0:W3:Y:S01]  /*0180*/  LDG.E.128.CONSTANT R16, desc[UR12][R4.64] ;  /* 0x0000000c04107981 */ /* 0x0000e2000c1e9d00 */
[----:B------:R-:W1:Y:S01]  /*0190*/  S2UR UR7, SR_CgaCtaId ;  /* 0x00000000000779c3 */ /* 0x000e620000008800 */
[----:B------:R-:W-:Y:S01]  /*01a0*/  UMOV UR4, 0x400 ;  /* 0x0000040000047882 */ /* 0x000fe20000000000 */
[C---:B------:R-:W-:Y:S01]  /*01b0*/  SHF.L.U32 R12, R61.reuse, 0xb, RZ ;  /* 0x0000000b3d0c7819 */ /* 0x040fe200000006ff */
[----:B------:R-:W-:Y:S01]  /*01c0*/  UIADD3 UR6, UPT, UPT, UR4, 0x2000, URZ ;  /* 0x0000200004067890 */ /* 0x000fe2000fffe0ff */
[----:B------:R-:W-:Y:S01]  /*01d0*/  SHF.L.U32 R13, R61, 0x4, RZ ;  /* 0x000000043d0d7819 */ /* 0x000fe200000006ff */
[----:B------:R-:W-:Y:S01]  /*01e0*/  UISETP.GE.AND UP0, UPT, UR8, 0x10, UPT ;  /* 0x000000100800788c */ /* 0x000fe2000bf06270 */
[----:B------:R-:W-:Y:S01]  /*01f0*/  LOP3.LUT R12, R12, 0x800, RZ, 0xc0, !PT ;  /* 0x000008000c0c7812 */ /* 0x000fe200078ec0ff */
[----:B------:R-:W-:Y:S01]  /*0200*/  HFMA2 R90, -RZ, RZ, 0, 0 ;  /* 0x00000000ff5a7431 */ /* 0x000fe200000001ff */
[----:B------:R-:W-:Y:S01]  /*0210*/  SHF.L.U32 R89, R89, 0x2, RZ ;  /* 0x0000000259597819 */ /* 0x000fe200000006ff */
[----:B------:R-:W-:Y:S01]  /*0220*/  HFMA2 R62, -RZ, RZ, 0, 0 ;  /* 0x00000000ff3e7431 */ /* 0x000fe200000001ff */
[----:B0-----:R-:W-:Y:S01]  /*0230*/  LOP3.LUT R4, R13, 0x1f0, RZ, 0xc0, !PT ;  /* 0x000001f00d047812 */ /* 0x001fe200078ec0ff */
[----:B------:R-:W-:Y:S01]  /*0240*/  HFMA2 R60, -RZ, RZ, 0, 0 ;  /* 0x00000000ff3c7431 */ /* 0x000fe200000001ff */
[--C-:B------:R-:W-:Y:S01]  /*0250*/  SHF.R.U32.HI R7, RZ, 0x3, R61.reuse ;  /* 0x00000003ff077819 */ /* 0x100fe2000001163d */
[----:B------:R-:W-:Y:S01]  /*0260*/  HFMA2 R84, -RZ, RZ, 0, 0 ;  /* 0x00000000ff547431 */ /* 0x000fe200000001ff */
[----:B------:R-:W-:Y:S01]  /*0270*/  SHF.R.U32.HI R0, RZ, 0x2, R61 ;  /* 0x00000002ff007819 */ /* 0x000fe2000001163d */
[----:B------:R-:W-:Y:S01]  /*0280*/  HFMA2 R80, -RZ, RZ, 0, 0 ;  /* 0x00000000ff507431 */ /* 0x000fe200000001ff */
[----:B------:R-:W-:Y:S01]  /*0290*/  LOP3.LUT R2, R7, 0x2, RZ, 0xc0, !PT ;  /* 0x0000000207027812 */ /* 0x000fe200078ec0ff */
[----:B------:R-:W-:Y:S01]  /*02a0*/  HFMA2 R7, -RZ, RZ, 0, 0 ;  /* 0x00000000ff077431 */ /* 0x000fe200000001ff */
[----:B------:R-:W-:-:S02]  /*02b0*/  LOP3.LUT R0, R0, 0xfff0, RZ, 0xc0, !PT ;  /* 0x0000fff000007812 */ /* 0x000fc400078ec0ff */
[----:B------:R-:W-:Y:S02]  /*02c0*/  CS2R R78, SRZ ;  /* 0x00000000004e7805 */ /* 0x000fe4000001ff00 */
[--C-:B------:R-:W-:Y:S02]  /*02d0*/  LOP3.LUT R63, R2, 0x1, R61.reuse, 0xf8, !PT ;  /* 0x00000001023f7812 */ /* 0x100fe400078ef83d */
[----:B------:R-:W-:Y:S02]  /*02e0*/  CS2R R66, SRZ ;  /* 0x0000000000427805 */ /* 0x000fe4000001ff00 */
[----:B------:R-:W-:Y:S02]  /*02f0*/  LOP3.LUT R2, R89, 0x1c, RZ, 0xc0, !PT ;  /* 0x0000001c59027812 */ /* 0x000fe400078ec0ff */
[----:B------:R-:W-:Y:S01]  /*0300*/  CS2R R76, SRZ ;  /* 0x00000000004c7805 */ /* 0x000fe2000001ff00 */
[----:B-1----:R-:W-:Y:S01]  /*0310*/  ULEA UR6, UR7, UR6, 0x18 ;  /* 0x0000000607067291 */ /* 0x002fe2000f8ec0ff */
[----:B------:R-:W-:Y:S01]  /*0320*/  LEA R63, R63, R0, 0x2 ;  /* 0x000000003f3f7211 */ /* 0x000fe200078e10ff */
[----:B------:R-:W-:Y:S01]  /*0330*/  ULEA UR5, UR7, UR4, 0x18 ;  /* 0x0000000407057291 */ /* 0x000fe2000f8ec0ff */
[----:B------:R-:W-:Y:S01]  /*0340*/  LOP3.LUT R61, R2, 0x20, R61, 0xf8, !PT ;  /* 0x00000020023d7812 */ /* 0x000fe200078ef83d */
[----:B------:R-:W-:Y:S01]  /*0350*/  USHF.R.S32.HI UR4, URZ, 0x1f, UR8 ;  /* 0x0000001fff047899 */ /* 0x000fe20008011408 */
[----:B------:R-:W-:-:S02]  /*0360*/  CS2R R74, SRZ ;  /* 0x00000000004a7805 */ /* 0x000fc4000001ff00 */
[----:B------:R-:W-:Y:S02]  /*0370*/  LEA R83, R29, UR6, 0x9 ;  /* 0x000000061d537c11 */ /* 0x000fe4000f8e48ff */
[----:B------:R-:W-:Y:S02]  /*0380*/  CS2R R50, SRZ ;  /* 0x0000000000327805 */ /* 0x000fe4000001ff00 */
[----:B------:R-:W-:Y:S01]  /*0390*/  IADD3 R12, PT, PT, R89, UR5, R12 ;  /* 0x00000005590c7c10 */ /* 0x000fe2000fffe00c */
[----:B------:R-:W-:Y:S01]  /*03a0*/  ULEA.HI UR4, UR4, UR8, URZ, 0x3 ;  /* 0x0000000804047291 */ /* 0x000fe2000f8f18ff */
[----:B------:R-:W-:Y:S02]  /*03b0*/  IADD3 R83, PT, PT, R83, R4, RZ ;  /* 0x0000000453537210 */ /* 0x000fe40007ffe0ff */
[----:B------:R-:W-:Y:S02]  /*03c0*/  CS2R R4, SRZ ;  /* 0x0000000000047805 */ /* 0x000fe4000001ff00 */
[----:B------:R-:W-:-:S02]  /*03d0*/  MOV R88, RZ ;  /* 0x000000ff00587202 */ /* 0x000fc40000000f00 */
[----:B------:R-:W-:Y:S02]  /*03e0*/  CS2R R70, SRZ ;  /* 0x0000000000467805 */ /* 0x000fe4000001ff00 */
[----:B------:R-:W-:Y:S02]  /*03f0*/  CS2R R58, SRZ ;  /* 0x00000000003a7805 */ /* 0x000fe4000001ff00 */
[----:B------:R-:W-:Y:S02]  /*0400*/  CS2R R68, SRZ ;  /* 0x0000000000447805 */ /* 0x000fe4000001ff00 */
[----:B------:R-:W-:Y:S02]  /*0410*/  CS2R R56, SRZ ;  /* 0x0000000000387805 */ /* 0x000fe4000001ff00 */
[----:B------:R-:W-:Y:S02]  /*0420*/  CS2R R52, SRZ ;  /* 0x0000000000347805 */ /* 0x000fe4000001ff00 */
[----:B------:R-:W-:-:S02]  /*0430*/  CS2R R44, SRZ ;  /* 0x00000000002c7805 */ /* 0x000fc4000001ff00 */
[----:B------:R-:W-:Y:S02]  /*0440*/  CS2R R26, SRZ ;  /* 0x00000000001a7805 */ /* 0x000fe4000001ff00 */
[----:B------:R-:W-:Y:S02]  /*0450*/  MOV R64, RZ ;  /* 0x000000ff00407202 */ /* 0x000fe40000000f00 */
[----:B------:R-:W-:Y:S02]  /*0460*/  CS2R R2, SRZ ;  /* 0x0000000000027805 */ /* 0x000fe4000001ff00 */
[----:B------:R-:W-:Y:S02]  /*0470*/  MOV R86, RZ ;  /* 0x000000ff00567202 */ /* 0x000fe40000000f00 */
[----:B------:R-:W-:Y:S02]  /*0480*/  CS2R R24, SRZ ;  /* 0x0000000000187805 */ /* 0x000fe4000001ff00 */
[----:B------:R-:W-:-:S02]  /*0490*/  CS2R R22, SRZ ;  /* 0x0000000000167805 */ /* 0x000fc4000001ff00 */
[----:B------:R-:W-:Y:S02]  /*04a0*/  CS2R R54, SRZ ;  /* 0x0000000000367805 */ /* 0x000fe4000001ff00 */
[----:B------:R-:W-:Y:S02]  /*04b0*/  CS2R R46, SRZ ;  /* 0x00000000002e7805 */ /* 0x000fe4000001ff00 */
[----:B------:R-:W-:Y:S02]  /*04c0*/  CS2R R20, SRZ ;  /* 0x0000000000147805 */ /* 0x000fe4000001ff00 */
[----:B------:R-:W-:Y:S02]  /*04d0*/  MOV R0, RZ ;  /* 0x000000ff00007202 */ /* 0x000fe40000000f00 */
[----:B------:R-:W-:Y:S02]  /*04e0*/  CS2R R48, SRZ ;  /* 0x0000000000307805 */ /* 0x000fe4000001ff00 */
[----:B------:R-:W-:-:S02]  /*04f0*/  CS2R R14, SRZ ;  /* 0x00000000000e7805 */ /* 0x000fc4000001ff00 */
[----:B------:R-:W-:Y:S01]  /*0500*/  MOV R82, RZ ;  /* 0x000000ff00527202 */ /* 0x000fe20000000f00 */
[----:B------:R-:W-:Y:S01]  /*0510*/  USHF.R.S32.HI UR7, URZ, 0x3, UR4 ;  /* 0x00000003ff077899 */ /* 0x000fe20008011404 */
[----:B------:R-:W-:Y:S01]  /*0520*/  MOV R73, RZ ;  /* 0x000000ff00497202 */ /* 0x000fe20000000f00 */
[----:B--2---:R-:W-:Y:S04]  /*0530*/  STS [R12], R8 ;  /* 0x000000080c007388 */ /* 0x004fe80000000800 */
[----:B------:R0:W-:Y:S04]  /*0540*/  STS [R12+0x200], R9 ;  /* 0x000200090c007388 */ /* 0x0001e80000000800 */
[----:B------:R-:W-:Y:S04]  /*0550*/  STS [R12+0x400], R10 ;  /* 0x0004000a0c007388 */ /* 0x000fe80000000800 */
[----:B------:R1:W-:Y:S01]  /*0560*/  STS [R12+0x600], R11 ;  /* 0x0006000b0c007388 */ /* 0x0003e20000000800 */
[----:B0-----:R-:W-:-:S03]  /*0570*/  CS2R R8, SRZ ;  /* 0x0000000000087805 */ /* 0x001fc6000001ff00 */
[----:B---3--:R0:W-:Y:S01]  /*0580*/  STS.128 [R83], R16 ;  /* 0x0000001053007388 */ /* 0x0081e20000000c00 */
[----:B-1----:R-:W-:Y:S02]  /*0590*/  CS2R R12, SRZ ;  /* 0x00000000000c7805 */ /* 0x002fe4000001ff00 */
[----:B------:R-:W-:Y:S02]  /*05a0*/  CS2R R10, SRZ ;  /* 0x00000000000a7805 */ /* 0x000fe4000001ff00 */
[----:B0-----:R-:W-:Y:S02]  /*05b0*/  CS2R R18, SRZ ;  /* 0x0000000000127805 */ /* 0x001fe4000001ff00 */
[----:B------:R-:W-:Y:S01]  /*05c0*/  CS2R R16, SRZ ;  /* 0x0000000000107805 */ /* 0x000fe2000001ff00 */
[----:B------:R-:W-:Y:S06]  /*05d0*/  BAR.SYNC.DEFER_BLOCKING 0x0 ;  /* 0x0000000000007b1d */ /* 0x000fec0000010000 */
[----:B------:R-:W-:Y:S05]  /*05e0*/  BRA.U !UP0, `(.L_x_0) ;  /* 0x0000002508107547 */ /* 0x000fea000b800000 */
[----:B------:R-:W-:Y:S01]  /*05f0*/  IADD3 R29, PT, PT, R29, 0x8, RZ ;  /* 0x000000081d1d7810 */ /* 0x000fe20007ffe0ff */
[----:B------:R-:W-:Y:S01]  /*0600*/  UISETP.LT.AND UP0, UPT, UR7, 0x2, UPT ;  /* 0x000000020700788c */ /* 0x000fe2000bf01270 */
[----:B------:R-:W-:Y:S02]  /*0610*/  LOP3.LUT R28, R28, 0x7c, RZ, 0xc0, !PT ;  /* 0x0000007c1c1c7812 */ /* 0x000fe400078ec0ff */
[----:B------:R-:W-:Y:S01]  /*0620*/  IADD3 R85, PT, PT, R85, 0x8, RZ ;  /* 0x0000000855557810 */ /* 0x000fe20007ffe0ff */
[----:B------:R-:W-:Y:S01]  /*0630*/  IMAD R29, R29, R6, R65 ;  /* 0x000000061d1d7224 */ /* 0x000fe200078e0241 */
[----:B------:R-:W-:Y:S01]  /*0640*/  USEL UR4, UR7, 0x2, !UP0 ;  /* 0x0000000207047887 */ /* 0x000fe2000c000000 */
[----:B------:R-:W-:-:S03]  /*0650*/  MOV R78, RZ ;  /* 0x000000ff004e7202 */ /* 0x000fc60000000f00 */
[----:B------:R-:W-:Y:S01]  /*0660*/  IADD3 R87, PT, PT, R28, R29, RZ ;  /* 0x0000001d1c577210 */ /* 0x000fe20007ffe0ff */
[----:B------:R-:W-:-:S03]  /*0670*/  UIADD3 UR8, UPT, UPT, -UR4, URZ, URZ ;  /* 0x000000ff04087290 */ /* 0x000fc6000fffe1ff */
[----:B------:R-:W-:-:S09]  /*0680*/  UMOV UR4, URZ ;  /* 0x000000ff00047c82 */ /* 0x000fd20008000000 */
.L_x_1:
[----:B------:R-:W-:-:S04]  /*0690*/  UIADD3 UR4, UPT, UPT, UR4, 0x1, URZ ;  /* 0x0000000104047890 */ /* 0x000fc8000fffe0ff */
[----:B------:R-:W-:-:S04]  /*06a0*/  USHF.L.U32 UR9, UR4, 0xc, URZ ;  /* 0x0000000c04097899 */ /* 0x000fc800080006ff */
[----:B------:R-:W-:-:S04]  /*06b0*/  ULOP3.LUT UR9, UR9, 0x1000, URZ, 0xc0, !UPT ;  /* 0x0000100009097892 */ /* 0x000fc8000f8ec0ff */
[----:B------:R-:W-:-:S04]  /*06c0*/  ULOP3.LUT UR10, UR9, 0x1000, URZ, 0x3c, !UPT ;  /* 0x00001000090a7892 */ /* 0x000fc8000f8e3cff */
[----:B------:R-:W-:Y:S02]  /*06d0*/  UIADD3 UR11, UPT, UPT, UR5, UR10, URZ ;  /* 0x0000000a050b7290 */ /* 0x000fe4000fffe0ff */
[----:B------:R-:W-:-:S04]  /*06e0*/  UIADD3 UR10, UPT, UPT, UR6, UR10, URZ ;  /* 0x0000000a060a7290 */ /* 0x000fc8000fffe0ff */
[----:B------:R-:W-:Y:S02]  /*06f0*/  LEA R96, R63, UR11, 0x2 ;  /* 0x0000000b3f607c11 */ /* 0x000fe4000f8e10ff */
[----:B------:R-:W-:-:S03]  /*0700*/  LEA R91, R61, UR10, 0x2 ;  /* 0x0000000a3d5b7c11 */ /* 0x000fc6000f8e10ff */
[----:B------:R-:W-:Y:S04]  /*0710*/  LDS.128 R28, [R96] ;  /* 0x00000000601c7984 */ /* 0x000fe80000000c00 */
[----:B------:R-:W0:Y:S04]  /*0720*/  LDS.128 R32, [R91] ;  /* 0x000000005b207984 */ /* 0x000e280000000c00 */
[----:B------:R-:W1:Y:S04]  /*0730*/  LDS.128 R36, [R96+0x100] ;  /* 0x0001000060247984 */ /* 0x000e680000000c00 */
[----:B------:R-:W2:Y:S01]  /*0740*/  LDS.128 R40, [R91+0x100] ;  /* 0x000100005b287984 */ /* 0x000ea20000000c00 */
[-C--:B0-----:R-:W-:Y:S01]  /*0750*/  FFMA R123, R28, R32.reuse, R51 ;  /* 0x000000201c7b7223 */ /* 0x081fe20000000033 */
[-C--:B------:R-:W-:Y:S01]  /*0760*/  FFMA R110, R29, R32.reuse, R48 ;  /* 0x000000201d6e7223 */ /* 0x080fe20000000030 */
[-C--:B------:R-:W-:Y:S01]  /*0770*/  FFMA R101, R30, R32.reuse, R49 ;  /* 0x000000201e657223 */ /* 0x080fe20000000031 */
[-C--:B------:R-:W-:Y:S01]  /*0780*/  FFMA R102, R31, R32.reuse, R46 ;  /* 0x000000201f667223 */ /* 0x080fe2000000002e */
[-C--:B-1----:R-:W-:Y:S01]  /*0790*/  FFMA R99, R36, R32.reuse, R47 ;  /* 0x0000002024637223 */ /* 0x082fe2000000002f */
[-C--:B------:R-:W-:Y:S01]  /*07a0*/  FFMA R98, R37, R32.reuse, R44 ;  /* 0x0000002025627223 */ /* 0x080fe2000000002c */
[-C--:B------:R-:W-:Y:S01]  /*07b0*/  FFMA R97, R38, R32.reuse, R45 ;  /* 0x0000002026617223 */ /* 0x080fe2000000002d */
[----:B------:R-:W-:Y:S01]  /*07c0*/  FFMA R32, R39, R32, R50 ;  /* 0x0000002027207223 */ /* 0x000fe20000000032 */
[-C--:B------:R-:W-:Y:S01]  /*07d0*/  FFMA R124, R29, R33.reuse, R80 ;  /* 0x000000211d7c7223 */ /* 0x080fe20000000050 */
[----:B------:R-:W-:Y:S01]  /*07e0*/  FFMA R111, R37, R34, R86 ;  /* 0x00000022256f7223 */ /* 0x000fe20000000056 */
[-C--:B------:R-:W-:Y:S01]  /*07f0*/  FFMA R106, R31, R33.reuse, R54 ;  /* 0x000000211f6a7223 */ /* 0x080fe20000000036 */
[-C--:B------:R-:W-:Y:S01]  /*0800*/  FFMA R104, R36, R33.reuse, R55 ;  /* 0x0000002124687223 */ /* 0x080fe20000000037 */
[CC--:B------:R-:W-:Y:S01]  /*0810*/  FFMA R100, R37.reuse, R33.reuse, R52 ;  /* 0x0000002125647223 */ /* 0x0c0fe20000000034 */
[----:B------:R-:W-:Y:S01]  /*0820*/  FFMA R80, R38, R33, R53 ;  /* 0x0000002126507223 */ /* 0x000fe20000000035 */
[----:B------:R-:W-:Y:S01]  /*0830*/  LDS.128 R44, [R96+0x200] ;  /* 0x00020000602c7984 */ /* 0x000fe20000000c00 */
[-C--:B------:R-:W-:Y:S01]  /*0840*/  FFMA R86, R37, R35.reuse, R2 ;  /* 0x0000002325567223 */ /* 0x080fe20000000002 */
[----:B------:R-:W-:Y:S01]  /*0850*/  FFMA R122, R29, R35, R8 ;  /* 0x000000231d7a7223 */ /* 0x000fe20000000008 */
[C---:B--2---:R-:W-:Y:S01]  /*0860*/  FFMA R109, R28.reuse, R40, R11 ;  /* 0x000000281c6d7223 */ /* 0x044fe2000000000b */
[----:B------:R-:W0:Y:S01]  /*0870*/  LDS.128 R48, [R91+0x200] ;  /* 0x000200005b307984 */ /* 0x000e220000000c00 */
[C---:B------:R-:W-:Y:S01]  /*0880*/  FFMA R2, R28.reuse, R41, R10 ;  /* 0x000000291c027223 */ /* 0x040fe2000000000a */
[C---:B------:R-:W-:Y:S01]  /*0890*/  FFMA R107, R28.reuse, R42, R9 ;  /* 0x0000002a1c6b7223 */ /* 0x040fe20000000009 */
[-C--:B------:R-:W-:Y:S01]  /*08a0*/  FFMA R108, R28, R33.reuse, R71 ;  /* 0x000000211c6c7223 */ /* 0x080fe20000000047 */
[----:B------:R-:W1:Y:S01]  /*08b0*/  LDS.128 R52, [R91+0x300] ;  /* 0x000300005b347984 */ /* 0x000e620000000c00 */
[-C--:B------:R-:W-:Y:S01]  /*08c0*/  FFMA R116, R30, R33.reuse, R69 ;  /* 0x000000211e747223 */ /* 0x080fe20000000045 */
[----:B------:R-:W-:Y:S01]  /*08d0*/  FFMA R88, R39, R33, R88 ;  /* 0x0000002127587223 */ /* 0x000fe20000000058 */
[-C--:B------:R-:W-:Y:S01]  /*08e0*/  FFMA R73, R28, R34.reuse, R73 ;  /* 0x000000221c497223 */ /* 0x080fe20000000049 */
[----:B------:R-:W2:Y:S01]  /*08f0*/  LDS.128 R8, [R96+0x300] ;  /* 0x0003000060087984 */ /* 0x000ea20000000c00 */
[-C--:B------:R-:W-:Y:S01]  /*0900*/  FFMA R103, R29, R34.reuse, R82 ;  /* 0x000000221d677223 */ /* 0x080fe20000000052 */
[-C--:B------:R-:W-:Y:S01]  /*0910*/  FFMA R75, R30, R34.reuse, R75 ;  /* 0x000000221e4b7223 */ /* 0x080fe2000000004b */
[-C--:B------:R-:W-:Y:S01]  /*0920*/  FFMA R119, R31, R34.reuse, R84 ;  /* 0x000000221f777223 */ /* 0x080fe20000000054 */
[-C--:B------:R-:W-:Y:S01]  /*0930*/  FFMA R77, R36, R34.reuse, R77 ;  /* 0x00000022244d7223 */ /* 0x080fe2000000004d */
[CC--:B------:R-:W-:Y:S01]  /*0940*/  FFMA R69, R38.reuse, R34.reuse, R79 ;  /* 0x0000002226457223 */ /* 0x0c0fe2000000004f */
[----:B------:R-:W-:Y:S01]  /*0950*/  FFMA R33, R39, R34, R90 ;  /* 0x0000002227217223 */ /* 0x000fe2000000005a */
[-C--:B------:R-:W-:Y:S01]  /*0960*/  FFMA R34, R38, R35.reuse, R7 ;  /* 0x0000002326227223 */ /* 0x080fe20000000007 */
[----:B------:R-:W-:Y:S01]  /*0970*/  FFMA R84, R28, R35, R13 ;  /* 0x000000231c547223 */ /* 0x000fe2000000000d */
[CC--:B------:R-:W-:Y:S01]  /*0980*/  FFMA R7, R30.reuse, R42.reuse, R19 ;  /* 0x0000002a1e077223 */ /* 0x0c0fe20000000013 */
[----:B------:R-:W-:Y:S01]  /*0990*/  FFMA R115, R31, R42, R21 ;  /* 0x0000002a1f737223 */ /* 0x000fe20000000015 */
[----:B------:R-:W-:Y:S01]  /*09a0*/  FFMA R13, R30, R40, R17 ;  /* 0x000000281e0d7223 */ /* 0x000fe20000000011 */
[----:B------:R-:W-:Y:S01]  /*09b0*/  FFMA R21, R36, R42, R25 ;  /* 0x0000002a24157223 */ /* 0x000fe20000000019 */
[----:B------:R-:W-:Y:S01]  /*09c0*/  FFMA R28, R28, R43, R16 ;  /* 0x0000002b1c1c7223 */ /* 0x000fe20000000010 */
[-C--:B------:R-:W-:Y:S01]  /*09d0*/  FFMA R114, R30, R35.reuse, R3 ;  /* 0x000000231e727223 */ /* 0x080fe20000000003 */
[----:B------:R-:W-:Y:S01]  /*09e0*/  FFMA R82, R36, R35, R5 ;  /* 0x0000002324527223 */ /* 0x000fe20000000005 */
[-C--:B------:R-:W-:Y:S01]  /*09f0*/  FFMA R118, R29, R43.reuse, R18 ;  /* 0x0000002b1d767223 */ /* 0x080fe20000000012 */
[-C--:B------:R-:W-:Y:S01]  /*0a00*/  FFMA R16, R30, R43.reuse, R26 ;  /* 0x0000002b1e107223 */ /* 0x080fe2000000001a */
[-C--:B------:R-:W-:Y:S01]  /*0a10*/  FFMA R56, R31, R43.reuse, R56 ;  /* 0x0000002b1f387223 */ /* 0x080fe20000000038 */
[-C--:B------:R-:W-:Y:S01]  /*0a20*/  FFMA R60, R36, R43.reuse, R60 ;  /* 0x0000002b243c7223 */ /* 0x080fe2000000003c */
[-C--:B------:R-:W-:Y:S01]  /*0a30*/  FFMA R66, R37, R43.reuse, R66 ;  /* 0x0000002b25427223 */ /* 0x080fe20000000042 */
[-C--:B------:R-:W-:Y:S01]  /*0a40*/  FFMA R70, R38, R43.reuse, R70 ;  /* 0x0000002b26467223 */ /* 0x080fe20000000046 */
[----:B------:R-:W-:Y:S01]  /*0a50*/  FFMA R78, R39, R43, R78 ;  /* 0x0000002b274e7223 */ /* 0x000fe2000000004e */
[C---:B------:R-:W-:Y:S01]  /*0a60*/  FFMA R5, R29.reuse, R40, R12 ;  /* 0x000000281d057223 */ /* 0x040fe2000000000c */
[CC--:B------:R-:W-:Y:S01]  /*0a70*/  FFMA R120, R29.reuse, R41.reuse, R14 ;  /* 0x000000291d787223 */ /* 0x0c0fe2000000000e */
[----:B------:R-:W-:Y:S01]  /*0a80*/  FFMA R105, R29, R42, R15 ;  /* 0x0000002a1d697223 */ /* 0x000fe2000000000f */
[-C--:B------:R-:W-:Y:S01]  /*0a90*/  FFMA R18, R30, R41.reuse, R20 ;  /* 0x000000291e127223 */ /* 0x080fe20000000014 */
[CC--:B------:R-:W-:Y:S01]  /*0aa0*/  FFMA R117, R31.reuse, R40.reuse, R24 ;  /* 0x000000281f757223 */ /* 0x0c0fe20000000018 */
[----:B------:R-:W-:Y:S01]  /*0ab0*/  FFMA R112, R31, R41, R22 ;  /* 0x000000291f707223 */ /* 0x000fe20000000016 */
[----:B------:R-:W-:Y:S01]  /*0ac0*/  FFMA R113, R36, R40, R23 ;  /* 0x0000002824717223 */ /* 0x000fe20000000017 */
[----:B------:R-:W-:Y:S01]  /*0ad0*/  FFMA R3, R37, R42, R27 ;  /* 0x0000002a25037223 */ /* 0x000fe2000000001b */
[----:B------:R-:W-:Y:S01]  /*0ae0*/  FFMA R90, R31, R35, R0 ;  /* 0x000000231f5a7223 */ /* 0x000fe20000000000 */
[----:B0-----:R-:W-:Y:S01]  /*0af0*/  FFMA R17, R46, R48, R101 ;  /* 0x000000302e117223 */ /* 0x001fe20000000065 */
[----:B------:R-:W-:Y:S01]  /*0b00*/  FFMA R19, R45, R50, R103 ;  /* 0x000000322d137223 */ /* 0x000fe20000000067 */
[----:B------:R-:W-:Y:S01]  /*0b10*/  FFMA R43, R44, R49, R108 ;  /* 0x000000312c2b7223 */ /* 0x000fe2000000006c */
[----:B------:R-:W-:Y:S01]  /*0b20*/  LDS.128 R24, [R91+0x400] ;  /* 0x000400005b187984 */ /* 0x000fe20000000c00 */
[C---:B-1----:R-:W-:Y:S01]  /*0b30*/  FFMA R101, R46.reuse, R54, R7 ;  /* 0x000000362e657223 */ /* 0x042fe20000000007 */
[----:B------:R-:W-:Y:S01]  /*0b40*/  FFMA R103, R46, R52, R13 ;  /* 0x000000342e677223 */ /* 0x000fe2000000000d */
[----:B------:R-:W-:Y:S01]  /*0b50*/  FFMA R108, R44, R55, R28 ;  /* 0x000000372c6c7223 */ /* 0x000fe2000000001c */
[----:B------:R-:W-:Y:S01]  /*0b60*/  LDS.128 R12, [R91+0x500] ;  /* 0x000500005b0c7984 */ /* 0x000fe20000000c00 */
[C---:B--2---:R-:W-:Y:S01]  /*0b70*/  FFMA R7, R8.reuse, R48, R99 ;  /* 0x0000003008077223 */ /* 0x044fe20000000063 */
[----:B------:R-:W-:Y:S01]  /*0b80*/  FFMA R99, R8, R54, R21 ;  /* 0x0000003608637223 */ /* 0x000fe20000000015 */
[-C--:B------:R-:W-:Y:S01]  /*0b90*/  FFMA R58, R36, R41.reuse, R58 ;  /* 0x00000029243a7223 */ /* 0x080fe2000000003a */
[----:B------:R-:W0:Y:S01]  /*0ba0*/  LDS.128 R20, [R96+0x500] ;  /* 0x0005000060147984 */ /* 0x000e220000000c00 */
[CC--:B------:R-:W-:Y:S01]  /*0bb0*/  FFMA R36, R38.reuse, R41.reuse, R68 ;  /* 0x0000002926247223 */ /* 0x0c0fe20000000044 */
[CC--:B------:R-:W-:Y:S01]  /*0bc0*/  FFMA R79, R37.reuse, R40.reuse, R62 ;  /* 0x00000028254f7223 */ /* 0x0c0fe2000000003e */
[-C--:B------:R-:W-:Y:S01]  /*0bd0*/  FFMA R64, R37, R41.reuse, R64 ;  /* 0x0000002925407223 */ /* 0x080fe20000000040 */
[----:B------:R-:W1:Y:S01]  /*0be0*/  LDS.128 R28, [R96+0x400] ;  /* 0x00040000601c7984 */ /* 0x000e620000000c00 */
[C---:B------:R-:W-:Y:S01]  /*0bf0*/  FFMA R76, R39.reuse, R41, R76 ;  /* 0x00000029274c7223 */ /* 0x040fe2000000004c */
[-C--:B------:R-:W-:Y:S01]  /*0c00*/  FFMA R57, R38, R40.reuse, R57 ;  /* 0x0000002826397223 */ /* 0x080fe20000000039 */
[C---:B------:R-:W-:Y:S01]  /*0c10*/  FFMA R71, R39.reuse, R40, R74 ;  /* 0x0000002827477223 */ /* 0x040fe2000000004a */
[C---:B------:R-:W-:Y:S01]  /*0c20*/  FFMA R37, R10.reuse, R48, R97 ;  /* 0x000000300a257223 */ /* 0x040fe20000000061 */
[----:B------:R-:W-:Y:S01]  /*0c30*/  FFMA R36, R10, R53, R36 ;  /* 0x000000350a247223 */ /* 0x000fe20000000024 */
[C---:B------:R-:W-:Y:S01]  /*0c40*/  FFMA R0, R39.reuse, R35, R4 ;  /* 0x0000002327007223 */ /* 0x040fe20000000004 */
[----:B------:R-:W-:Y:S01]  /*0c50*/  FFMA R121, R39, R42, R67 ;  /* 0x0000002a27797223 */ /* 0x000fe20000000043 */
[-C--:B------:R-:W-:Y:S01]  /*0c60*/  FFMA R41, R44, R51.reuse, R84 ;  /* 0x000000332c297223 */ /* 0x080fe20000000054 */
[----:B------:R-:W-:Y:S01]  /*0c70*/  FFMA R40, R8, R51, R82 ;  /* 0x0000003308287223 */ /* 0x000fe20000000052 */
[C---:B------:R-:W-:Y:S01]  /*0c80*/  FFMA R35, R45.reuse, R48, R110 ;  /* 0x000000302d237223 */ /* 0x040fe2000000006e */
[C---:B------:R-:W-:Y:S01]  /*0c90*/  FFMA R124, R45.reuse, R49, R124 ;  /* 0x000000312d7c7223 */ /* 0x040fe2000000007c */
[C---:B------:R-:W-:Y:S01]  /*0ca0*/  FFMA R122, R45.reuse, R51, R122 ;  /* 0x000000332d7a7223 */ /* 0x040fe2000000007a */
[C---:B------:R-:W-:Y:S01]  /*0cb0*/  FFMA R5, R45.reuse, R52, R5 ;  /* 0x000000342d057223 */ /* 0x040fe20000000005 */
[C---:B------:R-:W-:Y:S01]  /*0cc0*/  FFMA R120, R45.reuse, R53, R120 ;  /* 0x000000352d787223 */ /* 0x040fe20000000078 */
[CC--:B------:R-:W-:Y:S01]  /*0cd0*/  FFMA R105, R45.reuse, R54.reuse, R105 ;  /* 0x000000362d697223 */ /* 0x0c0fe20000000069 */
[----:B------:R-:W-:Y:S01]  /*0ce0*/  FFMA R118, R45, R55, R118 ;  /* 0x000000372d767223 */ /* 0x000fe20000000076 */
[----:B------:R-:W-:Y:S01]  /*0cf0*/  FFMA R67, R9, R54, R3 ;  /* 0x0000003609437223 */ /* 0x000fe20000000003 */
[CC--:B------:R-:W-:Y:S01]  /*0d00*/  FFMA R73, R44.reuse, R50.reuse, R73 ;  /* 0x000000322c497223 */ /* 0x0c0fe20000000049 */
[-C--:B------:R-:W-:Y:S01]  /*0d10*/  FFMA R39, R44, R53.reuse, R2 ;  /* 0x000000352c277223 */ /* 0x080fe20000000002 */
        /* <DEDUP_REMOVED lines=8> */
[-C--:B------:R-:W-:Y:S01]  /*0da0*/  FFMA R3, R10, R50.reuse, R69 ;  /* 0x000000320a037223 */ /* 0x080fe20000000045 */
[C---:B------:R-:W-:Y:S01]  /*0db0*/  FFMA R45, R11.reuse, R50, R33 ;  /* 0x000000320b2d7223 */ /* 0x040fe20000000021 */
[C---:B------:R-:W-:Y:S01]  /*0dc0*/  FFMA R76, R11.reuse, R53, R76 ;  /* 0x000000350b4c7223 */ /* 0x040fe2000000004c */
[----:B------:R-:W-:Y:S01]  /*0dd0*/  FFMA R59, R38, R42, R59 ;  /* 0x0000002a263b7223 */ /* 0x000fe2000000003b */
[-C--:B------:R-:W-:Y:S01]  /*0de0*/  FFMA R68, R11, R49.reuse, R88 ;  /* 0x000000310b447223 */ /* 0x080fe20000000058 */
[-C--:B------:R-:W-:Y:S01]  /*0df0*/  FFMA R38, R10, R49.reuse, R80 ;  /* 0x000000310a267223 */ /* 0x080fe20000000050 */
[C---:B------:R-:W-:Y:S01]  /*0e00*/  FFMA R42, R47.reuse, R49, R106 ;  /* 0x000000312f2a7223 */ /* 0x040fe2000000006a */
[----:B------:R-:W-:Y:S01]  /*0e10*/  FFMA R84, R47, R48, R102 ;  /* 0x000000302f547223 */ /* 0x000fe20000000066 */
[C---:B0-----:R-:W-:Y:S01]  /*0e20*/  FFMA R53, R22.reuse, R24, R37 ;  /* 0x0000001816357223 */ /* 0x041fe20000000025 */
[----:B------:R-:W-:Y:S01]  /*0e30*/  FFMA R50, R22, R13, R36 ;  /* 0x0000000d16327223 */ /* 0x000fe20000000024 */
[----:B------:R-:W-:Y:S01]  /*0e40*/  FFMA R88, R20, R27, R40 ;  /* 0x0000001b14587223 */ /* 0x000fe20000000028 */
[----:B------:R-:W-:-:S04]  /*0e50*/  IMAD.WIDE R36, R85, 0x4, R94 ;  /* 0x0000000455247825 */ /* 0x000fc800078e025e */
[----:B-1----:R-:W-:Y:S01]  /*0e60*/  FFMA R82, R28, R27, R41 ;  /* 0x0000001b1c527223 */ /* 0x002fe20000000029 */
[C---:B------:R-:W-:Y:S01]  /*0e70*/  FFMA R2, R47.reuse, R51, R90 ;  /* 0x000000332f027223 */ /* 0x040fe2000000005a */
[----:B------:R-:W-:Y:S01]  /*0e80*/  FFMA R117, R47, R52, R117 ;  /* 0x000000342f757223 */ /* 0x000fe20000000075 */
[----:B------:R-:W-:-:S04]  /*0e90*/  IMAD.WIDE R40, R87, 0x4, R92 ;  /* 0x0000000457287825 */ /* 0x000fc800078e025c */
[C---:B------:R-:W-:Y:S01]  /*0ea0*/  FFMA R115, R47.reuse, R54, R115 ;  /* 0x000000362f737223 */ /* 0x040fe20000000073 */
[----:B------:R-:W-:Y:S01]  /*0eb0*/  FFMA R56, R47, R55, R56 ;  /* 0x000000372f387223 */ /* 0x000fe20000000038 */
[-C--:B------:R-:W-:Y:S01]  /*0ec0*/  FFMA R109, R44, R52.reuse, R109 ;  /* 0x000000342c6d7223 */ /* 0x080fe2000000006d */
[-C--:B------:R-:W-:Y:S01]  /*0ed0*/  FFMA R113, R8, R52.reuse, R113 ;  /* 0x0000003408717223 */ /* 0x080fe20000000071 */
[-C--:B------:R-:W-:Y:S01]  /*0ee0*/  FFMA R79, R9, R52.reuse, R79 ;  /* 0x00000034094f7223 */ /* 0x080fe2000000004f */
[-C--:B------:R-:W-:Y:S01]  /*0ef0*/  FFMA R57, R10, R52.reuse, R57 ;  /* 0x000000340a397223 */ /* 0x080fe20000000039 */
[C---:B------:R-:W-:Y:S01]  /*0f00*/  FFMA R47, R11.reuse, R52, R71 ;  /* 0x000000340b2f7223 */ /* 0x040fe20000000047 */
[-C--:B------:R-:W-:Y:S01]  /*0f10*/  FFMA R107, R44, R54.reuse, R107 ;  /* 0x000000362c6b7223 */ /* 0x080fe2000000006b */
[-C--:B------:R-:W-:Y:S01]  /*0f20*/  FFMA R59, R10, R54.reuse, R59 ;  /* 0x000000360a3b7223 */ /* 0x080fe2000000003b */
[----:B------:R-:W-:Y:S01]  /*0f30*/  FFMA R97, R11, R54, R121 ;  /* 0x000000360b617223 */ /* 0x000fe20000000079 */
[----:B------:R-:W-:Y:S01]  /*0f40*/  FFMA R110, R28, R13, R39 ;  /* 0x0000000d1c6e7223 */ /* 0x000fe20000000027 */
[-C--:B------:R-:W-:Y:S01]  /*0f50*/  FFMA R52, R22, R25.reuse, R38 ;  /* 0x0000001916347223 */ /* 0x080fe20000000026 */
[-C--:B------:R-:W-:Y:S01]  /*0f60*/  FFMA R106, R28, R25.reuse, R43 ;  /* 0x000000191c6a7223 */ /* 0x080fe2000000002b */
[----:B------:R-:W-:Y:S01]  /*0f70*/  FFMA R54, R31, R25, R42 ;  /* 0x000000191f367223 */ /* 0x000fe2000000002a */
[----:B------:R-:W2:Y:S01]  /*0f80*/  LDG.E.128.CONSTANT R36, desc[UR12][R36.64] ;  /* 0x0000000c24247981 */ /* 0x000ea2000c1e9d00 */
[----:B------:R-:W-:Y:S01]  /*0f90*/  FFMA R16, R46, R55, R16 ;  /* 0x000000372e107223 */ /* 0x000fe20000000010 */
[-C--:B------:R-:W-:Y:S01]  /*0fa0*/  FFMA R123, R44, R48.reuse, R123 ;  /* 0x000000302c7b7223 */ /* 0x080fe2000000007b */
[C---:B------:R-:W-:Y:S01]  /*0fb0*/  FFMA R116, R46.reuse, R49, R116 ;  /* 0x000000312e747223 */ /* 0x040fe20000000074 */
[----:B------:R-:W3:Y:S01]  /*0fc0*/  LDG.E.128.CONSTANT R40, desc[UR12][R40.64] ;  /* 0x0000000c28287981 */ /* 0x000ee2000c1e9d00 */
[----:B------:R-:W-:Y:S01]  /*0fd0*/  FFMA R114, R46, R51, R114 ;  /* 0x000000332e727223 */ /* 0x000fe20000000072 */
[----:B------:R-:W-:Y:S01]  /*0fe0*/  FFMA R46, R10, R55, R70 ;  /* 0x000000370a2e7223 */ /* 0x000fe20000000046 */
[C---:B------:R-:W-:Y:S01]  /*0ff0*/  FFMA R90, R8.reuse, R49, R104 ;  /* 0x00000031085a7223 */ /* 0x040fe20000000068 */
[----:B------:R-:W-:Y:S01]  /*1000*/  FFMA R60, R8, R55, R60 ;  /* 0x00000037083c7223 */ /* 0x000fe2000000003c */
[CC--:B------:R-:W-:Y:S01]  /*1010*/  FFMA R4, R9.reuse, R48.reuse, R98 ;  /* 0x0000003009047223 */ /* 0x0c0fe20000000062 */
[C---:B------:R-:W-:Y:S01]  /*1020*/  FFMA R62, R9.reuse, R49, R100 ;  /* 0x00000031093e7223 */ /* 0x040fe20000000064 */
[C---:B------:R-:W-:Y:S01]  /*1030*/  FFMA R86, R9.reuse, R51, R86 ;  /* 0x0000003309567223 */ /* 0x040fe20000000056 */
[----:B------:R-:W-:Y:S01]  /*1040*/  FFMA R66, R9, R55, R66 ;  /* 0x0000003709427223 */ /* 0x000fe20000000042 */
[-C--:B------:R-:W-:Y:S01]  /*1050*/  FFMA R74, R10, R51.reuse, R34 ;  /* 0x000000330a4a7223 */ /* 0x080fe20000000022 */
[C---:B------:R-:W-:Y:S01]  /*1060*/  FFMA R70, R11.reuse, R48, R32 ;  /* 0x000000300b467223 */ /* 0x040fe20000000020 */
[C---:B------:R-:W-:Y:S01]  /*1070*/  FFMA R44, R11.reuse, R51, R0 ;  /* 0x000000330b2c7223 */ /* 0x040fe20000000000 */
[----:B------:R-:W-:Y:S01]  /*1080*/  FFMA R78, R11, R55, R78 ;  /* 0x000000370b4e7223 */ /* 0x000fe2000000004e */
[C---:B------:R-:W-:Y:S01]  /*1090*/  FFMA R51, R28.reuse, R24, R123 ;  /* 0x000000181c337223 */ /* 0x040fe2000000007b */
[C---:B------:R-:W-:Y:S01]  /*10a0*/  FFMA R73, R28.reuse, R26, R73 ;  /* 0x0000001a1c497223 */ /* 0x040fe20000000049 */
[C---:B------:R-:W-:Y:S01]  /*10b0*/  FFMA R109, R28.reuse, R12, R109 ;  /* 0x0000000c1c6d7223 */ /* 0x040fe2000000006d */
[C---:B------:R-:W-:Y:S01]  /*10c0*/  FFMA R107, R28.reuse, R14, R107 ;  /* 0x0000000e1c6b7223 */ /* 0x040fe2000000006b */
[----:B------:R-:W-:Y:S01]  /*10d0*/  FFMA R108, R28, R15, R108 ;  /* 0x0000000f1c6c7223 */ /* 0x000fe2000000006c */
[C---:B------:R-:W-:Y:S01]  /*10e0*/  FFMA R48, R29.reuse, R24, R35 ;  /* 0x000000181d307223 */ /* 0x040fe20000000023 */
[C---:B------:R-:W-:Y:S01]  /*10f0*/  FFMA R80, R29.reuse, R25, R124 ;  /* 0x000000191d507223 */ /* 0x040fe2000000007c */
[C---:B------:R-:W-:Y:S01]  /*1100*/  FFMA R55, R29.reuse, R26, R19 ;  /* 0x0000001a1d377223 */ /* 0x040fe20000000013 */
        /* <DEDUP_REMOVED lines=19> */
[----:B------:R-:W-:Y:S01]  /*1240*/  FFMA R56, R31, R15, R56 ;  /* 0x0000000f1f387223 */ /* 0x000fe20000000038 */
[----:B------:R-:W-:Y:S01]  /*1250*/  LDS.128 R32, [R96+0x600] ;  /* 0x0006000060207984 */ /* 0x000fe20000000c00 */
[C---:B------:R-:W-:Y:S01]  /*1260*/  FFMA R7, R20.reuse, R24, R7 ;  /* 0x0000001814077223 */ /* 0x040fe20000000007 */
[C---:B------:R-:W-:Y:S01]  /*1270*/  FFMA R90, R20.reuse, R25, R90 ;  /* 0x00000019145a7223 */ /* 0x040fe2000000005a */
[C---:B------:R-:W-:Y:S01]  /*1280*/  FFMA R77, R20.reuse, R26, R77 ;  /* 0x0000001a144d7223 */ /* 0x040fe2000000004d */
[----:B------:R-:W0:Y:S01]  /*1290*/  LDS.128 R16, [R91+0x600] ;  /* 0x000600005b107984 */ /* 0x000e220000000c00 */
[C---:B------:R-:W-:Y:S01]  /*12a0*/  FFMA R113, R20.reuse, R12, R113 ;  /* 0x0000000c14717223 */ /* 0x040fe20000000071 */
[C---:B------:R-:W-:Y:S01]  /*12b0*/  FFMA R58, R20.reuse, R13, R58 ;  /* 0x0000000d143a7223 */ /* 0x040fe2000000003a */
[C---:B------:R-:W-:Y:S01]  /*12c0*/  FFMA R99, R20.reuse, R14, R99 ;  /* 0x0000000e14637223 */ /* 0x040fe20000000063 */
[----:B------:R-:W1:Y:S01]  /*12d0*/  LDS.128 R28, [R96+0x700] ;  /* 0x00070000601c7984 */ /* 0x000e620000000c00 */
[----:B------:R-:W-:Y:S01]  /*12e0*/  FFMA R60, R20, R15, R60 ;  /* 0x0000000f143c7223 */ /* 0x000fe2000000003c */
[C---:B------:R-:W-:Y:S01]  /*12f0*/  FFMA R4, R21.reuse, R24, R4 ;  /* 0x0000001815047223 */ /* 0x040fe20000000004 */
[C---:B------:R-:W-:Y:S01]  /*1300*/  FFMA R62, R21.reuse, R25, R62 ;  /* 0x00000019153e7223 */ /* 0x040fe2000000003e */
[----:B------:R-:W4:Y:S01]  /*1310*/  LDS.128 R8, [R91+0x700] ;  /* 0x000700005b087984 */ /* 0x000f220000000c00 */
        /* <DEDUP_REMOVED lines=19> */
[----:B------:R-:W-:Y:S04]  /*1450*/  LDS.128 R24, [R96+0x800] ;  /* 0x0008000060187984 */ /* 0x000fe80000000c00 */
[----:B------:R-:W5:Y:S04]  /*1460*/  LDS.128 R20, [R91+0x800] ;  /* 0x000800005b147984 */ /* 0x000f680000000c00 */
[----:B------:R-:W5:Y:S01]  /*1470*/  LDS.128 R12, [R91+0x900] ;  /* 0x000900005b0c7984 */ /* 0x000f620000000c00 */
[C---:B0-----:R-:W-:Y:S01]  /*1480*/  FFMA R51, R32.reuse, R16, R51 ;  /* 0x0000001020337223 */ /* 0x041fe20000000033 */
[C---:B------:R-:W-:Y:S01]  /*1490*/  FFMA R106, R32.reuse, R17, R106 ;  /* 0x00000011206a7223 */ /* 0x040fe2000000006a */
[C---:B------:R-:W-:Y:S01]  /*14a0*/  FFMA R73, R32.reuse, R18, R73 ;  /* 0x0000001220497223 */ /* 0x040fe20000000049 */
[----:B------:R-:W-:Y:S01]  /*14b0*/  FFMA R82, R32, R19, R82 ;  /* 0x0000001320527223 */ /* 0x000fe20000000052 */
[C---:B------:R-:W-:Y:S01]  /*14c0*/  FFMA R48, R33.reuse, R16, R48 ;  /* 0x0000001021307223 */ /* 0x040fe20000000030 */
        /* <DEDUP_REMOVED lines=11> */
[C---:B-1----:R-:W-:Y:S01]  /*1580*/  FFMA R7, R28.reuse, R16, R7 ;  /* 0x000000101c077223 */ /* 0x042fe20000000007 */
        /* <DEDUP_REMOVED lines=15> */
[C---:B----4-:R-:W-:Y:S01]  /*1680*/  FFMA R109, R32.reuse, R8, R109 ;  /* 0x00000008206d7223 */ /* 0x050fe2000000006d */
        /* <DEDUP_REMOVED lines=15> */
[----:B------:R-:W0:Y:S01]  /*1780*/  LDS.128 R16, [R96+0x900] ;  /* 0x0009000060107984 */ /* 0x000e220000000c00 */
        /* <DEDUP_REMOVED lines=16> */
[C---:B-----5:R-:W-:Y:S01]  /*1890*/  FFMA R51, R24.reuse, R20, R51 ;  /* 0x0000001418337223 */ /* 0x060fe20000000033 */
        /* <DEDUP_REMOVED lines=27> */
[----:B------:R-:W1:Y:S01]  /*1a50*/  LDS.128 R28, [R91+0xa00] ;  /* 0x000a00005b1c7984 */ /* 0x000e620000000c00 */
[C---:B------:R-:W-:Y:S01]  /*1a60*/  FFMA R2, R27.reuse, R23, R2 ;  /* 0x000000171b027223 */ /* 0x040fe20000000002 */
[C---:B------:R-:W-:Y:S01]  /*1a70*/  FFMA R117, R27.reuse, R12, R117 ;  /* 0x0000000c1b757223 */ /* 0x040fe20000000075 */
[C---:B------:R-:W-:Y:S01]  /*1a80*/  FFMA R112, R27.reuse, R13, R112 ;  /* 0x0000000d1b707223 */ /* 0x040fe20000000070 */
[----:B------:R-:W4:Y:S01]  /*1a90*/  LDS.128 R8, [R91+0xb00] ;  /* 0x000b00005b087984 */ /* 0x000f220000000c00 */
[C---:B------:R-:W-:Y:S01]  /*1aa0*/  FFMA R115, R27.reuse, R14, R115 ;  /* 0x0000000e1b737223 */ /* 0x040fe20000000073 */
[----:B------:R-:W-:-:S02]  /*1ab0*/  FFMA R56, R27, R15, R56 ;  /* 0x0000000f1b387223 */ /* 0x000fc40000000038 */
[----:B------:R-:W5:Y:S01]  /*1ac0*/  LDS.128 R24, [R96+0xb00] ;  /* 0x000b000060187984 */ /* 0x000f620000000c00 */
[CC--:B0-----:R-:W-:Y:S01]  /*1ad0*/  FFMA R70, R19.reuse, R20.reuse, R70 ;  /* 0x0000001413467223 */ /* 0x0c1fe20000000046 */
[-C--:B------:R-:W-:Y:S01]  /*1ae0*/  FFMA R68, R19, R21.reuse, R68 ;  /* 0x0000001513447223 */ /* 0x080fe20000000044 */
        /* <DEDUP_REMOVED lines=29> */
[----:B------:R-:W-:Y:S01]  /*1cc0*/  FFMA R78, R19, R15, R78 ;  /* 0x0000000f134e7223 */ /* 0x000fe2000000004e */
[----:B------:R-:W-:Y:S01]  /*1cd0*/  LDS.128 R20, [R96+0xc00] ;  /* 0x000c000060147984 */ /* 0x000fe20000000c00 */
[C---:B-1----:R-:W-:Y:S01]  /*1ce0*/  FFMA R51, R32.reuse, R28, R51 ;  /* 0x0000001c20337223 */ /* 0x042fe20000000033 */
[C---:B------:R-:W-:Y:S01]  /*1cf0*/  FFMA R106, R32.reuse, R29, R106 ;  /* 0x0000001d206a7223 */ /* 0x040fe2000000006a */
[C---:B------:R-:W-:Y:S01]  /*1d00*/  FFMA R73, R32.reuse, R30, R73 ;  /* 0x0000001e20497223 */ /* 0x040fe20000000049 */
[----:B------:R-:W0:Y:S01]  /*1d10*/  LDS.128 R16, [R91+0xc00] ;  /* 0x000c00005b107984 */ /* 0x000e220000000c00 */
[C---:B------:R-:W-:Y:S01]  /*1d20*/  FFMA R82, R32.reuse, R31, R82 ;  /* 0x0000001f20527223 */ /* 0x040fe20000000052 */
[C---:B----4-:R-:W-:Y:S01]  /*1d30*/  FFMA R109, R32.reuse, R8, R109 ;  /* 0x00000008206d7223 */ /* 0x050fe2000000006d */
[C---:B------:R-:W-:Y:S01]  /*1d40*/  FFMA R110, R32.reuse, R9, R110 ;  /* 0x00000009206e7223 */ /* 0x040fe2000000006e */
[----:B------:R-:W1:Y:S01]  /*1d50*/  LDS.128 R12, [R91+0xd00] ;  /* 0x000d00005b0c7984 */ /* 0x000e620000000c00 */
        /* <DEDUP_REMOVED lines=10> */
[C---:B-----5:R-:W-:Y:S01]  /*1e00*/  FFMA R32, R27.reuse, R28, R70 ;  /* 0x0000001c1b207223 */ /* 0x060fe20000000046 */
[----:B------:R-:W-:-:S02]  /*1e10*/  FFMA R34, R27, R29, R68 ;  /* 0x0000001d1b227223 */ /* 0x000fc40000000044 */
[----:B------:R-:W4:Y:S01]  /*1e20*/  LDS.128 R68, [R96+0xd00] ;  /* 0x000d000060447984 */ /* 0x000f220000000c00 */
        /* <DEDUP_REMOVED lines=16> */
[-C--:B------:R-:W-:Y:S01]  /*1f30*/  FFMA R7, R24, R28.reuse, R7 ;  /* 0x0000001c18077223 */ /* 0x080fe20000000007 */
[C---:B------:R-:W-:Y:S01]  /*1f40*/  FFMA R33, R26.reuse, R28, R53 ;  /* 0x0000001c1a217223 */ /* 0x040fe20000000035 */
[----:B------:R-:W-:Y:S01]  /*1f50*/  FFMA R35, R26, R30, R3 ;  /* 0x0000001e1a237223 */ /* 0x000fe20000000003 */
[C---:B------:R-:W-:Y:S01]  /*1f60*/  FFMA R88, R24.reuse, R31, R88 ;  /* 0x0000001f18587223 */ /* 0x040fe20000000058 */
[----:B------:R-:W-:Y:S01]  /*1f70*/  FFMA R90, R24, R29, R90 ;  /* 0x0000001d185a7223 */ /* 0x000fe2000000005a */
[C---:B0-----:R-:W-:Y:S01]  /*1f80*/  FFMA R51, R20.reuse, R16, R51 ;  /* 0x0000001014337223 */ /* 0x041fe20000000033 */
[C---:B------:R-:W-:Y:S01]  /*1f90*/  FFMA R53, R20.reuse, R17, R106 ;  /* 0x0000001114357223 */ /* 0x040fe2000000006a */
[C---:B------:R-:W-:Y:S01]  /*1fa0*/  FFMA R73, R20.reuse, R18, R73 ;  /* 0x0000001214497223 */ /* 0x040fe20000000049 */
[C---:B------:R-:W-:Y:S01]  /*1fb0*/  FFMA R3, R20.reuse, R19, R82 ;  /* 0x0000001314037223 */ /* 0x040fe20000000052 */
[C---:B-1----:R-:W-:Y:S01]  /*1fc0*/  FFMA R109, R20.reuse, R12, R109 ;  /* 0x0000000c146d7223 */ /* 0x042fe2000000006d */
        /* <DEDUP_REMOVED lines=9> */
[----:B------:R-:W-:Y:S01]  /*2060*/  FFMA R62, R25, R29, R62 ;  /* 0x0000001d193e7223 */ /* 0x000fe2000000003e */
[----:B------:R-:W-:Y:S01]  /*2070*/  FFMA R106, R21, R12, R5 ;  /* 0x0000000c156a7223 */ /* 0x000fe20000000005 */
[----:B------:R-:W-:Y:S01]  /*2080*/  FFMA R20, R22, R13, R100 ;  /* 0x0000000d16147223 */ /* 0x000fe20000000064 */
        /* <DEDUP_REMOVED lines=18> */
[----:B------:R-:W-:Y:S01]  /*21b0*/  FFMA R82, R21, R18, R55 ;  /* 0x0000001215527223 */ /* 0x000fe20000000037 */
        /* <DEDUP_REMOVED lines=15> */
[CC--:B------:R-:W-:Y:S01]  /*22b0*/  FFMA R114, R23.reuse, R16.reuse, R84 ;  /* 0x0000001017727223 */ /* 0x0c0fe20000000054 */
[C---:B----4-:R-:W-:Y:S01]  /*22c0*/  FFMA R117, R68.reuse, R16, R7 ;  /* 0x0000001044757223 */ /* 0x050fe20000000007 */
[C---:B------:R-:W-:Y:S01]  /*22d0*/  FFMA R54, R23.reuse, R17, R54 ;  /* 0x0000001117367223 */ /* 0x040fe20000000036 */
[----:B------:R0:W-:Y:S01]  /*22e0*/  LDS.128 R28, [R96+0xf00] ;  /* 0x000f0000601c7984 */ /* 0x0001e20000000c00 */
[C---:B------:R-:W-:Y:S01]  /*22f0*/  FFMA R84, R23.reuse, R18, R119 ;  /* 0x0000001217547223 */ /* 0x040fe20000000077 */
[C---:B------:R-:W-:Y:S01]  /*2300*/  FFMA R2, R23.reuse, R19, R2 ;  /* 0x0000001317027223 */ /* 0x040fe20000000002 */
        /* <DEDUP_REMOVED lines=11> */
[C---:B0-----:R-:W-:Y:S01]  /*23c0*/  FFMA R96, R69.reuse, R16, R4 ;  /* 0x0000001045607223 */ /* 0x041fe20000000004 */
        /* <DEDUP_REMOVED lines=9> */
[----:B------:R-:W-:Y:S01]  /*2460*/  FFMA R79, R70, R18, R35 ;  /* 0x00000012464f7223 */ /* 0x000fe20000000023 */
[C---:B------:R-:W-:Y:S01]  /*2470*/  FFMA R50, R71.reuse, R16, R32 ;  /* 0x0000001047327223 */ /* 0x040fe20000000020 */
[----:B------:R-:W-:-:S02]  /*2480*/  FFMA R86, R71, R17, R34 ;  /* 0x0000001147567223 */ /* 0x000fc40000000022 */
[----:B------:R-:W0:Y:S01]  /*2490*/  LDS.128 R32, [R91+0xf00] ;  /* 0x000f00005b207984 */ /* 0x000e220000000c00 */
        /* <DEDUP_REMOVED lines=9> */
[----:B------:R-:W-:Y:S01]  /*2530*/  UIADD3 UR10, UPT, UPT, UR5, UR9, URZ ;  /* 0x00000009050a7290 */ /* 0x000fe2000fffe0ff */
[C---:B------:R-:W-:Y:S01]  /*2540*/  FFMA R97, R71.reuse, R14, R97 ;  /* 0x0000000e47617223 */ /* 0x040fe20000000061 */
[----:B------:R-:W-:Y:S01]  /*2550*/  FFMA R78, R71, R15, R78 ;  /* 0x0000000f474e7223 */ /* 0x000fe2000000004e */
[-C--:B-1----:R-:W-:Y:S01]  /*2560*/  FFMA R51, R24, R8.reuse, R51 ;  /* 0x0000000818337223 */ /* 0x082fe20000000033 */
[-C--:B------:R-:W-:Y:S01]  /*2570*/  FFMA R48, R25, R8.reuse, R48 ;  /* 0x0000000819307223 */ /* 0x080fe20000000030 */
[-C--:B------:R-:W-:Y:S01]  /*2580*/  FFMA R49, R26, R8.reuse, R49 ;  /* 0x000000081a317223 */ /* 0x080fe20000000031 */
[-C--:B------:R-:W-:Y:S01]  /*2590*/  FFMA R46, R27, R8.reuse, R114 ;  /* 0x000000081b2e7223 */ /* 0x080fe20000000072 */
[-C--:B------:R-:W-:Y:S01]  /*25a0*/  FFMA R47, R28, R8.reuse, R117 ;  /* 0x000000081c2f7223 */ /* 0x080fe20000000075 */
[-C--:B------:R-:W-:Y:S01]  /*25b0*/  FFMA R44, R29, R8.reuse, R96 ;  /* 0x000000081d2c7223 */ /* 0x080fe20000000060 */
[-C--:B------:R-:W-:Y:S01]  /*25c0*/  FFMA R45, R30, R8.reuse, R69 ;  /* 0x000000081e2d7223 */ /* 0x080fe20000000045 */
[----:B------:R-:W-:Y:S01]  /*25d0*/  FFMA R50, R31, R8, R50 ;  /* 0x000000081f327223 */ /* 0x000fe20000000032 */
[----:B------:R-:W-:Y:S01]  /*25e0*/  FFMA R52, R29, R9, R88 ;  /* 0x000000091d347223 */ /* 0x000fe20000000058 */
[-C--:B------:R-:W-:Y:S01]  /*25f0*/  FFMA R13, R24, R11.reuse, R3 ;  /* 0x0000000b180d7223 */ /* 0x080fe20000000003 */
[----:B------:R-:W-:Y:S01]  /*2600*/  FFMA R8, R25, R11, R0 ;  /* 0x0000000b19087223 */ /* 0x000fe20000000000 */
[----:B------:R-:W-:Y:S01]  /*2610*/  FFMA R88, R31, R9, R86 ;  /* 0x000000091f587223 */ /* 0x000fe20000000056 */
[-C--:B------:R-:W-:Y:S01]  /*2620*/  FFMA R3, R26, R11.reuse, R5 ;  /* 0x0000000b1a037223 */ /* 0x080fe20000000005 */
[----:B------:R-:W-:Y:S01]  /*2630*/  FFMA R0, R27, R11, R2 ;  /* 0x0000000b1b007223 */ /* 0x000fe20000000002 */
[-C--:B------:R-:W-:Y:S01]  /*2640*/  FFMA R71, R24, R9.reuse, R53 ;  /* 0x0000000918477223 */ /* 0x080fe20000000035 */
[----:B------:R-:W-:Y:S01]  /*2650*/  FFMA R69, R26, R9, R55 ;  /* 0x000000091a457223 */ /* 0x000fe20000000037 */
[CC--:B------:R-:W-:Y:S01]  /*2660*/  FFMA R86, R29.reuse, R10.reuse, R90 ;  /* 0x0000000a1d567223 */ /* 0x0c0fe2000000005a */
[CC--:B------:R-:W-:Y:S01]  /*2670*/  FFMA R5, R28.reuse, R11.reuse, R7 ;  /* 0x0000000b1c057223 */ /* 0x0c0fe20000000007 */
[----:B------:R-:W-:Y:S01]  /*2680*/  FFMA R2, R29, R11, R4 ;  /* 0x0000000b1d027223 */ /* 0x000fe20000000004 */
[-C--:B------:R-:W-:Y:S01]  /*2690*/  FFMA R80, R25, R9.reuse, R80 ;  /* 0x0000000919507223 */ /* 0x080fe20000000050 */
[-C--:B------:R-:W-:Y:S01]  /*26a0*/  FFMA R54, R27, R9.reuse, R54 ;  /* 0x000000091b367223 */ /* 0x080fe20000000036 */
[-C--:B------:R-:W-:Y:S01]  /*26b0*/  FFMA R55, R28, R9.reuse, R115 ;  /* 0x000000091c377223 */ /* 0x080fe20000000073 */
[----:B------:R-:W-:Y:S01]  /*26c0*/  FFMA R53, R30, R9, R113 ;  /* 0x000000091e357223 */ /* 0x000fe20000000071 */
[-C--:B------:R-:W-:Y:S01]  /*26d0*/  FFMA R73, R24, R10.reuse, R73 ;  /* 0x0000000a18497223 */ /* 0x080fe20000000049 */
[-C--:B------:R-:W-:Y:S01]  /*26e0*/  FFMA R82, R25, R10.reuse, R82 ;  /* 0x0000000a19527223 */ /* 0x080fe20000000052 */
[-C--:B------:R-:W-:Y:S01]  /*26f0*/  FFMA R75, R26, R10.reuse, R75 ;  /* 0x0000000a1a4b7223 */ /* 0x080fe2000000004b */
[-C--:B------:R-:W-:Y:S01]  /*2700*/  FFMA R84, R27, R10.reuse, R84 ;  /* 0x0000000a1b547223 */ /* 0x080fe20000000054 */
[-C--:B------:R-:W-:Y:S01]  /*2710*/  FFMA R77, R28, R10.reuse, R77 ;  /* 0x0000000a1c4d7223 */ /* 0x080fe2000000004d */
[CC--:B------:R-:W-:Y:S01]  /*2720*/  FFMA R79, R30.reuse, R10.reuse, R79 ;  /* 0x0000000a1e4f7223 */ /* 0x0c0fe2000000004f */
[C---:B------:R-:W-:Y:S01]  /*2730*/  FFMA R90, R31.reuse, R10, R18 ;  /* 0x0000000a1f5a7223 */ /* 0x040fe20000000012 */
[-C--:B------:R-:W-:Y:S01]  /*2740*/  FFMA R7, R30, R11.reuse, R111 ;  /* 0x0000000b1e077223 */ /* 0x080fe2000000006f */
[----:B------:R-:W-:Y:S01]  /*2750*/  FFMA R4, R31, R11, R16 ;  /* 0x0000000b1f047223 */ /* 0x000fe20000000010 */
[C---:B0-----:R-:W-:Y:S01]  /*2760*/  FFMA R11, R24.reuse, R32, R109 ;  /* 0x00000020180b7223 */ /* 0x041fe2000000006d */
[C---:B------:R-:W-:Y:S01]  /*2770*/  FFMA R10, R24.reuse, R33, R110 ;  /* 0x00000021180a7223 */ /* 0x040fe2000000006e */
[C---:B------:R-:W-:Y:S01]  /*2780*/  FFMA R9, R24.reuse, R34, R107 ;  /* 0x0000002218097223 */ /* 0x040fe2000000006b */
[----:B------:R-:W-:Y:S01]  /*2790*/  FFMA R16, R24, R35, R108 ;  /* 0x0000002318107223 */ /* 0x000fe2000000006c */
[----:B------:R-:W-:-:S04]  /*27a0*/  LEA R24, R81, UR10, 0x9 ;  /* 0x0000000a51187c11 */ /* 0x000fc8000f8e48ff */
[----:B------:R-:W-:-:S05]  /*27b0*/  IADD3 R91, PT, PT, R89, R24, RZ ;  /* 0x00000018595b7210 */ /* 0x000fca0007ffe0ff */
[----:B--2---:R0:W-:Y:S04]  /*27c0*/  STS [R91], R36 ;  /* 0x000000245b007388 */ /* 0x0041e80000000800 */
[----:B------:R0:W-:Y:S04]  /*27d0*/  STS [R91+0x200], R37 ;  /* 0x000200255b007388 */ /* 0x0001e80000000800 */
[----:B------:R0:W-:Y:S04]  /*27e0*/  STS [R91+0x400], R38 ;  /* 0x000400265b007388 */ /* 0x0001e80000000800 */
[----:B------:R0:W-:Y:S04]  /*27f0*/  STS [R91+0x600], R39 ;  /* 0x000600275b007388 */ /* 0x0001e80000000800 */
[----:B---3--:R0:W-:Y:S01]  /*2800*/  STS.128 [R83+UR9], R40 ;  /* 0x0000002853007988 */ /* 0x0081e20008000c09 */
[----:B------:R-:W-:-:S04]  /*2810*/  UIADD3 UR8, UPT, UPT, UR8, 0x1, URZ ;  /* 0x0000000108087890 */ /* 0x000fc8000fffe0ff */
[----:B------:R-:W-:Y:S01]  /*2820*/  UISETP.NE.AND UP0, UPT, UR8, -0x1, UPT ;  /* 0xffffffff0800788c */ /* 0x000fe2000bf05270 */
        /* <DEDUP_REMOVED lines=10> */
[CC--:B------:R-:W-:Y:S01]  /*28d0*/  FFMA R19, R26.reuse, R34.reuse, R101 ;  /* 0x000000221a137223 */ /* 0x0c0fe20000000065 */
[C---:B------:R-:W-:Y:S01]  /*28e0*/  FFMA R27, R29.reuse, R34, R67 ;  /* 0x000000221d1b7223 */ /* 0x040fe20000000043 */
[----:B------:R-:W-:Y:S01]  /*28f0*/  FFMA R26, R26, R35, R98 ;  /* 0x000000231a1a7223 */ /* 0x000fe20000000062 */
[C---:B------:R-:W-:Y:S01]  /*2900*/  FFMA R23, R28.reuse, R32, R23 ;  /* 0x000000201c177223 */ /* 0x040fe20000000017 */
[C---:B------:R-:W-:Y:S01]  /*2910*/  FFMA R58, R28.reuse, R33, R58 ;  /* 0x000000211c3a7223 */ /* 0x040fe2000000003a */
[C---:B------:R-:W-:Y:S01]  /*2920*/  FFMA R25, R28.reuse, R34, R99 ;  /* 0x000000221c197223 */ /* 0x040fe20000000063 */
[----:B------:R-:W-:Y:S01]  /*2930*/  FFMA R60, R28, R35, R60 ;  /* 0x000000231c3c7223 */ /* 0x000fe2000000003c */
[CC--:B------:R-:W-:Y:S01]  /*2940*/  FFMA R62, R29.reuse, R32.reuse, R62 ;  /* 0x000000201d3e7223 */ /* 0x0c0fe2000000003e */
        /* <DEDUP_REMOVED lines=10> */
[----:B------:R-:W-:-:S02]  /*29f0*/  IADD3 R85, PT, PT, R85, 0x8, RZ ;  /* 0x0000000855557810 */ /* 0x000fc40007ffe0ff */
[----:B------:R-:W-:Y:S01]  /*2a00*/  LEA R87, R6, R87, 0x3 ;  /* 0x0000005706577211 */ /* 0x000fe200078e18ff */
[----:B------:R-:W-:Y:S06]  /*2a10*/  BAR.SYNC.DEFER_BLOCKING 0x0 ;  /* 0x0000000000007b1d */ /* 0x000fec0000010000 */
[----:B0-----:R-:W-:Y:S05]  /*2a20*/  BRA.U UP0, `(.L_x_1) ;  /* 0xffffffdd00187547 */ /* 0x001fea000b83ffff */
.L_x_0:
[----:B------:R-:W-:Y:S01]  /*2a30*/  USHF.L.U32 UR7, UR7, 0xc, URZ ;  /* 0x0000000c07077899 */ /* 0x000fe200080006ff */
[----:B------:R-:W-:-:S03]  /*2a40*/  IADD3 R65, PT, PT, R61, R65, RZ ;  /* 0x000000413d417210 */ /* 0x000fc60007ffe0ff */
[----:B------:R-:W-:-:S04]  /*2a50*/  ULOP3.LUT UR7, UR7, 0x1000, URZ, 0xc, !UPT ;  /* 0x0000100007077892 */ /* 0x000fc8000f8e0cff */
[----:B------:R-:W-:Y:S02]  /*2a60*/  UIADD3 UR5, UPT, UPT, UR5, UR7, URZ ;  /* 0x0000000705057290 */ /* 0x000fe4000fffe0ff */
[----:B------:R-:W-:-:S04]  /*2a70*/  UIADD3 UR6, UPT, UPT, UR6, UR7, URZ ;  /* 0x0000000706067290 */ /* 0x000fc8000fffe0ff */
[----:B------:R-:W-:Y:S02]  /*2a80*/  LEA R83, R63, UR5, 0x2 ;  /* 0x000000053f537c11 */ /* 0x000fe4000f8e10ff */
[----:B------:R-:W-:Y:S02]  /*2a90*/  LEA R81, R61, UR6, 0x2 ;  /* 0x000000063d517c11 */ /* 0x000fe4000f8e10ff */
[----:B------:R-:W-:Y:S01]  /*2aa0*/  LEA R63, R72, R63, 0x7 ;  /* 0x0000003f483f7211 */ /* 0x000fe200078e38ff */
[----:B------:R-:W-:Y:S03]  /*2ab0*/  LDS.128 R28, [R83] ;  /* 0x00000000531c7984 */ /* 0x000fe60000000c00 */
[C---:B------:R-:W-:Y:S01]  /*2ac0*/  IADD3 R72, PT, PT, R63.reuse, 0x40, RZ ;  /* 0x000000403f487810 */ /* 0x040fe20007ffe0ff */
[----:B------:R-:W0:Y:S01]  /*2ad0*/  LDS.128 R32, [R81] ;  /* 0x0000000051207984 */ /* 0x000e220000000c00 */
[----:B------:R-:W-:-:S03]  /*2ae0*/  IMAD R61, R63, R6, R65 ;  /* 0x000000063f3d7224 */ /* 0x000fc600078e0241 */
[----:B------:R-:W1:Y:S01]  /*2af0*/  LDS.128 R36, [R83+0x100] ;  /* 0x0001000053247984 */ /* 0x000e620000000c00 */
[----:B------:R-:W-:-:S03]  /*2b00*/  IMAD R63, R72, R6, R65 ;  /* 0x00000006483f7224 */ /* 0x000fc600078e0241 */
        /* <DEDUP_REMOVED lines=10> */
[-C--:B------:R-:W-:Y:S01]  /*2bb0*/  FFMA R102, R36, R33.reuse, R55 ;  /* 0x0000002124667223 */ /* 0x080fe20000000037 */
[-C--:B------:R-:W-:Y:S01]  /*2bc0*/  FFMA R104, R37, R33.reuse, R52 ;  /* 0x0000002125687223 */ /* 0x080fe20000000034 */
[-C--:B------:R-:W-:Y:S01]  /*2bd0*/  FFMA R106, R38, R33.reuse, R53 ;  /* 0x00000021266a7223 */ /* 0x080fe20000000035 */
[----:B------:R-:W-:Y:S01]  /*2be0*/  LDS.128 R44, [R83+0x200] ;  /* 0x00020000532c7984 */ /* 0x000fe20000000c00 */
[-C--:B------:R-:W-:Y:S01]  /*2bf0*/  FFMA R96, R28, R33.reuse, R71 ;  /* 0x000000211c607223 */ /* 0x080fe20000000047 */
[-C--:B------:R-:W-:Y:S01]  /*2c00*/  FFMA R80, R29, R33.reuse, R80 ;  /* 0x000000211d507223 */ /* 0x080fe20000000050 */
[-C--:B------:R-:W-:Y:S01]  /*2c10*/  FFMA R98, R30, R33.reuse, R69 ;  /* 0x000000211e627223 */ /* 0x080fe20000000045 */
[----:B------:R-:W0:Y:S01]  /*2c20*/  LDS.128 R48, [R81+0x200] ;  /* 0x0002000051307984 */ /* 0x000e220000000c00 */
[----:B------:R-:W-:Y:S01]  /*2c30*/  FFMA R88, R39, R33, R88 ;  /* 0x0000002127587223 */ /* 0x000fe20000000058 */
[-C--:B------:R-:W-:Y:S01]  /*2c40*/  FFMA R73, R28, R34.reuse, R73 ;  /* 0x000000221c497223 */ /* 0x080fe20000000049 */
[-C--:B------:R-:W-:Y:S01]  /*2c50*/  FFMA R33, R29, R34.reuse, R82 ;  /* 0x000000221d217223 */ /* 0x080fe20000000052 */
[----:B------:R-:W1:Y:S01]  /*2c60*/  LDS.128 R52, [R81+0x300] ;  /* 0x0003000051347984 */ /* 0x000e620000000c00 */
[-C--:B------:R-:W-:Y:S01]  /*2c70*/  FFMA R75, R30, R34.reuse, R75 ;  /* 0x000000221e4b7223 */ /* 0x080fe2000000004b */
[-C--:B------:R-:W-:Y:S01]  /*2c80*/  FFMA R69, R31, R34.reuse, R84 ;  /* 0x000000221f457223 */ /* 0x080fe20000000054 */
[-C--:B------:R-:W-:Y:S01]  /*2c90*/  FFMA R77, R36, R34.reuse, R77 ;  /* 0x00000022244d7223 */ /* 0x080fe2000000004d */
[-C--:B------:R-:W-:Y:S01]  /*2ca0*/  FFMA R71, R37, R34.reuse, R86 ;  /* 0x0000002225477223 */ /* 0x080fe20000000056 */
[-C--:B------:R-:W-:Y:S01]  /*2cb0*/  FFMA R79, R38, R34.reuse, R79 ;  /* 0x00000022264f7223 */ /* 0x080fe2000000004f */
[----:B------:R-:W-:Y:S01]  /*2cc0*/  FFMA R91, R39, R34, R90 ;  /* 0x00000022275b7223 */ /* 0x000fe2000000005a */
[-C--:B------:R-:W-:Y:S01]  /*2cd0*/  FFMA R90, R30, R35.reuse, R3 ;  /* 0x000000231e5a7223 */ /* 0x080fe20000000003 */
[-C--:B------:R-:W-:Y:S01]  /*2ce0*/  FFMA R34, R36, R35.reuse, R5 ;  /* 0x0000002324227223 */ /* 0x080fe20000000005 */
[C---:B------:R-:W-:Y:S01]  /*2cf0*/  FFMA R86, R29.reuse, R35, R8 ;  /* 0x000000231d567223 */ /* 0x040fe20000000008 */
[C---:B--2---:R-:W-:Y:S01]  /*2d00*/  FFMA R3, R28.reuse, R40, R11 ;  /* 0x000000281c037223 */ /* 0x044fe2000000000b */
[C---:B------:R-:W-:Y:S01]  /*2d10*/  FFMA R108, R28.reuse, R41, R10 ;  /* 0x000000291c6c7223 */ /* 0x040fe2000000000a */
[C---:B------:R-:W-:Y:S01]  /*2d20*/  FFMA R5, R28.reuse, R42, R9 ;  /* 0x0000002a1c057223 */ /* 0x040fe20000000009 */
[-C--:B------:R-:W-:Y:S01]  /*2d30*/  FFMA R84, R28, R35.reuse, R13 ;  /* 0x000000231c547223 */ /* 0x080fe2000000000d */
[----:B------:R-:W2:Y:S01]  /*2d40*/  LDS.128 R8, [R83+0x300] ;  /* 0x0003000053087984 */ /* 0x000ea20000000c00 */
[----:B------:R-:W-:Y:S01]  /*2d50*/  FFMA R82, R38, R35, R7 ;  /* 0x0000002326527223 */ /* 0x000fe20000000007 */
        /* <DEDUP_REMOVED lines=8> */
[-C--:B------:R-:W-:Y:S01]  /*2de0*/  FFMA R0, R31, R35.reuse, R0 ;  /* 0x000000231f007223 */ /* 0x080fe20000000000 */
[-C--:B------:R-:W-:Y:S01]  /*2df0*/  FFMA R2, R37, R35.reuse, R2 ;  /* 0x0000002325027223 */ /* 0x080fe20000000002 */
        /* <DEDUP_REMOVED lines=9> */
[----:B------:R-:W-:Y:S01]  /*2e90*/  FFMA R26, R30, R43, R26 ;  /* 0x0000002b1e1a7223 */ /* 0x000fe2000000001a */
[C---:B------:R-:W-:Y:S01]  /*2ea0*/  FFMA R31, R36.reuse, R40, R23 ;  /* 0x00000028241f7223 */ /* 0x040fe20000000017 */
[CC--:B------:R-:W-:Y:S01]  /*2eb0*/  FFMA R58, R36.reuse, R41.reuse, R58 ;  /* 0x00000029243a7223 */ /* 0x0c0fe2000000003a */
[----:B------:R-:W-:Y:S01]  /*2ec0*/  FFMA R25, R36, R42, R25 ;  /* 0x0000002a24197223 */ /* 0x000fe20000000019 */
[C---:B------:R-:W-:Y:S01]  /*2ed0*/  FFMA R57, R38.reuse, R40, R57 ;  /* 0x0000002826397223 */ /* 0x040fe20000000039 */
[CC--:B------:R-:W-:Y:S01]  /*2ee0*/  FFMA R68, R38.reuse, R41.reuse, R68 ;  /* 0x0000002926447223 */ /* 0x0c0fe20000000044 */
[----:B------:R-:W-:Y:S01]  /*2ef0*/  FFMA R59, R38, R42, R59 ;  /* 0x0000002a263b7223 */ /* 0x000fe2000000003b */
[C---:B------:R-:W-:Y:S01]  /*2f00*/  FFMA R37, R39.reuse, R40, R74 ;  /* 0x0000002827257223 */ /* 0x040fe2000000004a */
[C---:B------:R-:W-:Y:S01]  /*2f10*/  FFMA R76, R39.reuse, R41, R76 ;  /* 0x00000029274c7223 */ /* 0x040fe2000000004c */
[C---:B------:R-:W-:Y:S01]  /*2f20*/  FFMA R67, R39.reuse, R42, R67 ;  /* 0x0000002a27437223 */ /* 0x040fe20000000043 */
[-C--:B------:R-:W-:Y:S01]  /*2f30*/  FFMA R78, R39, R43.reuse, R78 ;  /* 0x0000002b274e7223 */ /* 0x080fe2000000004e */
[-C--:B------:R-:W-:Y:S01]  /*2f40*/  FFMA R36, R36, R43.reuse, R60 ;  /* 0x0000002b24247223 */ /* 0x080fe2000000003c */
        /* <DEDUP_REMOVED lines=15> */
[-C--:B------:R-:W-:Y:S01]  /*3040*/  FFMA R30, R45, R55.reuse, R18 ;  /* 0x000000372d1e7223 */ /* 0x080fe20000000012 */
[----:B------:R-:W-:Y:S01]  /*3050*/  FFMA R44, R44, R55, R16 ;  /* 0x000000372c2c7223 */ /* 0x000fe20000000010 */
[C---:B------:R-:W-:Y:S01]  /*3060*/  FFMA R43, R46.reuse, R52, R17 ;  /* 0x000000342e2b7223 */ /* 0x040fe20000000011 */
[C---:B------:R-:W-:Y:S01]  /*3070*/  FFMA R40, R46.reuse, R53, R20 ;  /* 0x000000352e287223 */ /* 0x040fe20000000014 */
[C---:B------:R-:W-:Y:S01]  /*3080*/  FFMA R45, R46.reuse, R54, R19 ;  /* 0x000000362e2d7223 */ /* 0x040fe20000000013 */
        /* <DEDUP_REMOVED lines=9> */
[C---:B------:R-:W-:Y:S01]  /*3120*/  FFMA R69, R47.reuse, R50, R69 ;  /* 0x000000322f457223 */ /* 0x040fe20000000045 */
[C---:B------:R-:W-:Y:S01]  /*3130*/  FFMA R0, R47.reuse, R51, R0 ;  /* 0x000000332f007223 */ /* 0x040fe20000000000 */
[C---:B------:R-:W-:Y:S01]  /*3140*/  FFMA R7, R47.reuse, R52, R7 ;  /* 0x000000342f077223 */ /* 0x040fe20000000007 */
[C---:B------:R-:W-:Y:S01]  /*3150*/  FFMA R42, R47.reuse, R53, R24 ;  /* 0x000000352f2a7223 */ /* 0x040fe20000000018 */
[CC--:B------:R-:W-:Y:S01]  /*3160*/  FFMA R29, R47.reuse, R54.reuse, R29 ;  /* 0x000000362f1d7223 */ /* 0x0c0fe2000000001d */
[-C--:B------:R-:W-:Y:S01]  /*3170*/  FFMA R56, R47, R55.reuse, R56 ;  /* 0x000000372f387223 */ /* 0x080fe20000000038 */
[----:B------:R-:W-:Y:S01]  /*3180*/  FFMA R46, R46, R55, R26 ;  /* 0x000000372e2e7223 */ /* 0x000fe2000000001a */
[CC--:B--2---:R-:W-:Y:S01]  /*3190*/  FFMA R47, R8.reuse, R54.reuse, R25 ;  /* 0x00000036082f7223 */ /* 0x0c4fe20000000019 */
[C---:B------:R-:W-:Y:S01]  /*31a0*/  FFMA R93, R9.reuse, R54, R27 ;  /* 0x00000036095d7223 */ /* 0x040fe2000000001b */
[C---:B------:R-:W-:Y:S01]  /*31b0*/  FFMA R87, R8.reuse, R48, R87 ;  /* 0x0000003008577223 */ /* 0x040fe20000000057 */
[----:B------:R-:W2:Y:S01]  /*31c0*/  LDS.128 R24, [R83+0x500] ;  /* 0x0005000053187984 */ /* 0x000ea20000000c00 */
        /* <DEDUP_REMOVED lines=30> */
[C---:B0-----:R-:W-:Y:S01]  /*33b0*/  FFMA R65, R12.reuse, R16, R65 ;  /* 0x000000100c417223 */ /* 0x041fe20000000041 */
[C---:B------:R-:W-:Y:S01]  /*33c0*/  FFMA R96, R12.reuse, R17, R96 ;  /* 0x000000110c607223 */ /* 0x040fe20000000060 */
[C---:B------:R-:W-:Y:S01]  /*33d0*/  FFMA R73, R12.reuse, R18, R73 ;  /* 0x000000120c497223 */ /* 0x040fe20000000049 */
[----:B------:R-:W0:Y:S01]  /*33e0*/  LDS.128 R8, [R83+0x600] ;  /* 0x0006000053087984 */ /* 0x000e220000000c00 */
[C---:B------:R-:W-:Y:S01]  /*33f0*/  FFMA R84, R12.reuse, R19, R84 ;  /* 0x000000130c547223 */ /* 0x040fe20000000054 */
[C---:B-1----:R-:W-:Y:S01]  /*3400*/  FFMA R3, R12.reuse, R20, R3 ;  /* 0x000000140c037223 */ /* 0x042fe20000000003 */
        /* <DEDUP_REMOVED lines=28> */
[C---:B--2---:R-:W-:Y:S01]  /*35d0*/  FFMA R87, R24.reuse, R16, R87 ;  /* 0x0000001018577223 */ /* 0x044fe20000000057 */
[----:B------:R-:W2:Y:S01]  /*35e0*/  LDS.128 R12, [R83+0x700] ;  /* 0x00070000530c7984 */ /* 0x000ea20000000c00 */
        /* <DEDUP_REMOVED lines=193> */
[----:B------:R-:W1:Y:S01]  /*4200*/  LDS.128 R24, [R81+0xd00] ;  /* 0x000d000051187984 */ /* 0x000e620000000c00 */
        /* <DEDUP_REMOVED lines=42> */
[----:B------:R-:W-:Y:S01]  /*44b0*/  LDS.128 R16, [R83+0xe00] ;  /* 0x000e000053107984 */ /* 0x000fe20000000c00 */
[----:B-1----:R-:W-:Y:S01]  /*44c0*/  FFMA R0, R11, R24, R7 ;  /* 0x000000180b007223 */ /* 0x002fe20000000007 */
[-C--:B------:R-:W-:Y:S01]  /*44d0*/  FFMA R62, R9, R21.reuse, R80 ;  /* 0x00000015093e7223 */ /* 0x080fe20000000050 */
[C---:B------:R-:W-:Y:S01]  /*44e0*/  FFMA R97, R8.reuse, R20, R65 ;  /* 0x0000001408617223 */ /* 0x040fe20000000041 */
[----:B------:R-:W0:Y:S01]  /*44f0*/  LDS.128 R52, [R81+0xe00] ;  /* 0x000e000051347984 */ /* 0x000e220000000c00 */
[C---:B------:R-:W-:Y:S01]  /*4500*/  FFMA R65, R8.reuse, R21, R96 ;  /* 0x0000001508417223 */ /* 0x040fe20000000060 */
[-C--:B------:R-:W-:Y:S01]  /*4510*/  FFMA R73, R8, R22.reuse, R73 ;  /* 0x0000001608497223 */ /* 0x080fe20000000049 */
[----:B--2---:R-:W-:Y:S01]  /*4520*/  FFMA R7, R12, R23, R34 ;  /* 0x000000170c077223 */ /* 0x004fe20000000022 */
[C---:B------:R-:W-:Y:S01]  /*4530*/  FFMA R34, R13.reuse, R21, R104 ;  /* 0x000000150d227223 */ /* 0x040fe20000000068 */
[----:B------:R-:W1:Y:S01]  /*4540*/  LDS.128 R48, [R83+0xf00] ;  /* 0x000f000053307984 */ /* 0x000e620000000c00 */
[----:B------:R-:W-:Y:S01]  /*4550*/  FFMA R104, R13, R22, R71 ;  /* 0x000000160d687223 */ /* 0x000fe20000000047 */
[-C--:B------:R-:W-:Y:S01]  /*4560*/  FFMA R71, R14, R23.reuse, R82 ;  /* 0x000000170e477223 */ /* 0x080fe20000000052 */
[C---:B------:R-:W-:Y:S01]  /*4570*/  FFMA R67, R8.reuse, R23, R84 ;  /* 0x0000001708437223 */ /* 0x040fe20000000054 */
[----:B------:R-:W2:Y:S01]  /*4580*/  LDS.128 R80, [R81+0xf00] ;  /* 0x000f000051507984 */ /* 0x000ea20000000c00 */
        /* <DEDUP_REMOVED lines=23> */
[-C--:B------:R-:W-:Y:S01]  /*4700*/  FFMA R46, R10, R27.reuse, R46 ;  /* 0x0000001b0a2e7223 */ /* 0x080fe2000000002e */
[-C--:B------:R-:W-:Y:S01]  /*4710*/  FFMA R110, R11, R20.reuse, R92 ;  /* 0x000000140b6e7223 */ /* 0x080fe2000000005c */
[C---:B------:R-:W-:Y:S01]  /*4720*/  FFMA R87, R12.reuse, R20, R87 ;  /* 0x000000140c577223 */ /* 0x040fe20000000057 */
[C---:B------:R-:W-:Y:S01]  /*4730*/  FFMA R77, R12.reuse, R22, R77 ;  /* 0x000000160c4d7223 */ /* 0x040fe2000000004d */
[C---:B------:R-:W-:Y:S01]  /*4740*/  FFMA R31, R12.reuse, R24, R31 ;  /* 0x000000180c1f7223 */ /* 0x040fe2000000001f */
[C---:B------:R-:W-:Y:S01]  /*4750*/  FFMA R47, R12.reuse, R26, R47 ;  /* 0x0000001a0c2f7223 */ /* 0x040fe2000000002f */
[----:B------:R-:W-:Y:S01]  /*4760*/  FFMA R74, R12, R27, R36 ;  /* 0x0000001b0c4a7223 */ /* 0x000fe20000000024 */
[----:B0-----:R-:W-:Y:S01]  /*4770*/  FFMA R37, R18, R53, R9 ;  /* 0x0000003512257223 */ /* 0x001fe20000000009 */
[----:B------:R-:W-:Y:S01]  /*4780*/  FFMA R58, R17, R54, R8 ;  /* 0x00000036113a7223 */ /* 0x000fe20000000008 */
[----:B------:R-:W-:Y:S01]  /*4790*/  FFMA R102, R13, R23, R2 ;  /* 0x000000170d667223 */ /* 0x000fe20000000002 */
[----:B------:R-:W0:Y:S01]  /*47a0*/  LDC.64 R8, c[0x0][0x390] ;  /* 0x0000e400ff087b82 */ /* 0x000e220000000a00 */
        /* <DEDUP_REMOVED lines=22> */
[----:B-1----:R-:W-:Y:S01]  /*4910*/  FFMA R21, R49, R53, R34 ;  /* 0x0000003531157223 */ /* 0x002fe20000000022 */
[----:B------:R-:W-:Y:S01]  /*4920*/  FFMA R34, R19, R54, R90 ;  /* 0x0000003613227223 */ /* 0x000fe2000000005a */
[----:B------:R-:W-:Y:S01]  /*4930*/  FFMA R15, R50, R55, R71 ;  /* 0x00000037320f7223 */ /* 0x000fe20000000047 */
[----:B--2---:R-:W-:Y:S01]  /*4940*/  FFMA R71, R16, R83, R44 ;  /* 0x0000005310477223 */ /* 0x004fe2000000002c */
[----:B------:R-:W-:Y:S01]  /*4950*/  FFMA R90, R18, R82, R45 ;  /* 0x00000052125a7223 */ /* 0x000fe2000000002d */
[----:B------:R-:W-:Y:S01]  /*4960*/  FFMA R20, R49, R52, R12 ;  /* 0x0000003431147223 */ /* 0x000fe2000000000c */
[----:B0-----:R-:W-:-:S04]  /*4970*/  IMAD.WIDE R44, R61, 0x4, R8 ;  /* 0x000000043d2c7825 */ /* 0x001fc800078e0208 */
[-C--:B------:R-:W-:Y:S01]  /*4980*/  FFMA R64, R16, R52.reuse, R97 ;  /* 0x0000003410407223 */ /* 0x080fe20000000061 */
        /* <DEDUP_REMOVED lines=10> */
[----:B------:R-:W-:Y:S01]  /*4a30*/  FFMA R14, R50, R54, R79 ;  /* 0x00000036320e7223 */ /* 0x000fe2000000004f */
[----:B------:R-:W-:Y:S01]  /*4a40*/  FFMA R76, R17, R80, R60 ;  /* 0x00000050114c7223 */ /* 0x000fe2000000003c */
[----:B------:R-:W-:Y:S01]  /*4a50*/  FFMA R54, R51, R54, R68 ;  /* 0x0000003633367223 */ /* 0x000fe20000000044 */
[----:B------:R-:W-:Y:S01]  /*4a60*/  FFMA R89, R18, R81, R40 ;  /* 0x0000005112597223 */ /* 0x000fe20000000028 */
[----:B------:R-:W-:-:S04]  /*4a70*/  IMAD.WIDE R60, R63, 0x4, R8 ;  /* 0x000000043f3c7825 */ /* 0x000fc800078e0208 */
        /* <DEDUP_REMOVED lines=8> */
[----:B------:R-:W-:-:S04]  /*4b00*/  IMAD.WIDE R2, R6, 0x4, R44 ;  /* 0x0000000406027825 */ /* 0x000fc800078e022c */
[CC--:B------:R-:W-:Y:S01]  /*4b10*/  FFMA R59, R17.reuse, R55.reuse, R86 ;  /* 0x00000037113b7223 */ /* 0x0c0fe20000000056 */
[C---:B------:R-:W-:Y:S01]  /*4b20*/  FFMA R39, R18.reuse, R55, R39 ;  /* 0x0000003712277223 */ /* 0x040fe20000000027 */
[C---:B------:R-:W-:Y:S01]  /*4b30*/  FFMA R77, R17.reuse, R81, R28 ;  /* 0x00000051114d7223 */ /* 0x040fe2000000001c */
[C---:B------:R-:W-:Y:S01]  /*4b40*/  FFMA R78, R17.reuse, R82, R41 ;  /* 0x00000052114e7223 */ /* 0x040fe20000000029 */
[-C--:B------:R-:W-:Y:S01]  /*4b50*/  FFMA R79, R17, R83.reuse, R30 ;  /* 0x00000053114f7223 */ /* 0x080fe2000000001e */
[C---:B------:R-:W-:Y:S01]  /*4b60*/  FFMA R88, R18.reuse, R80, R43 ;  /* 0x0000005012587223 */ /* 0x040fe2000000002b */
[----:B------:R-:W-:Y:S01]  /*4b70*/  FFMA R91, R18, R83, R46 ;  /* 0x00000053125b7223 */ /* 0x000fe2000000002e */
[C---:B------:R-:W-:Y:S01]  /*4b80*/  FFMA R35, R19.reuse, R55, R70 ;  /* 0x0000003713237223 */ /* 0x040fe20000000046 */
[C---:B------:R-:W-:Y:S01]  /*4b90*/  FFMA R17, R19.reuse, R81, R42 ;  /* 0x0000005113117223 */ /* 0x040fe2000000002a */
[----:B------:R-:W-:Y:S01]  /*4ba0*/  FFMA R18, R19, R82, R29 ;  /* 0x0000005213127223 */ /* 0x000fe2000000001d */
[----:B------:R-:W-:Y:S01]  /*4bb0*/  FFMA R28, R48, R80, R31 ;  /* 0x00000050301c7223 */ /* 0x000fe2000000001f */
[-C--:B------:R-:W-:Y:S01]  /*4bc0*/  FFMA R67, R16, R55.reuse, R67 ;  /* 0x0000003710437223 */ /* 0x080fe20000000043 */
[----:B------:R-:W-:Y:S01]  /*4bd0*/  BAR.SYNC.DEFER_BLOCKING 0x0 ;  /* 0x0000000000007b1d */ /* 0x000fe20000010000 */
[-C--:B------:R-:W-:Y:S01]  /*4be0*/  FFMA R27, R48, R55.reuse, R7 ;  /* 0x00000037301b7223 */ /* 0x080fe20000000007 */
[C---:B------:R-:W-:Y:S01]  /*4bf0*/  FFMA R23, R49.reuse, R55, R102 ;  /* 0x0000003731177223 */ /* 0x040fe20000000066 */
[CC--:B------:R-:W-:Y:S01]  /*4c00*/  FFMA R69, R16.reuse, R81.reuse, R108 ;  /* 0x0000005110457223 */ /* 0x0c0fe2000000006c */
[-C--:B------:R-:W-:Y:S01]  /*4c10*/  FFMA R70, R16, R82.reuse, R5 ;  /* 0x0000005210467223 */ /* 0x080fe20000000005 */
[C---:B------:R-:W-:Y:S01]  /*4c20*/  FFMA R29, R48.reuse, R81, R72 ;  /* 0x00000051301d7223 */ /* 0x040fe20000000048 */
[CC--:B------:R-:W-:Y:S01]  /*4c30*/  FFMA R30, R48.reuse, R82.reuse, R47 ;  /* 0x00000052301e7223 */ /* 0x0c0fe2000000002f */
[----:B------:R-:W-:Y:S01]  /*4c40*/  FFMA R31, R48, R83, R74 ;  /* 0x00000053301f7223 */ /* 0x000fe2000000004a */
[C---:B------:R-:W-:Y:S01]  /*4c50*/  FFMA R41, R49.reuse, R81, R84 ;  /* 0x0000005131297223 */ /* 0x040fe20000000054 */
[C---:B------:R-:W-:Y:S01]  /*4c60*/  FFMA R42, R49.reuse, R82, R93 ;  /* 0x00000052312a7223 */ /* 0x040fe2000000005d */
[----:B------:R-:W-:Y:S01]  /*4c70*/  FFMA R43, R49, R83, R92 ;  /* 0x00000053312b7223 */ /* 0x000fe2000000005c */
[-C--:B------:R-:W-:Y:S01]  /*4c80*/  FFMA R16, R19, R80.reuse, R0 ;  /* 0x0000005013107223 */ /* 0x080fe20000000000 */
[----:B------:R-:W-:Y:S01]  /*4c90*/  FFMA R8, R50, R80, R11 ;  /* 0x0000005032087223 */ /* 0x000fe2000000000b */
[----:B------:R-:W-:-:S04]  /*4ca0*/  IMAD.WIDE R48, R6, 0x4, R60 ;  /* 0x0000000406307825 */ /* 0x000fc800078e023c */
[----:B------:R-:W-:Y:S01]  /*4cb0*/  FFMA R80, R51, R80, R4 ;  /* 0x0000005033507223 */ /* 0x000fe20000000004 */
[----:B------:R-:W-:Y:S01]  /*4cc0*/  FFMA R19, R19, R83, R10 ;  /* 0x0000005313137223 */ /* 0x000fe2000000000a */
[----:B------:R-:W-:Y:S01]  /*4cd0*/  FFMA R9, R50, R81, R94 ;  /* 0x0000005132097223 */ /* 0x000fe2000000005e */
[----:B------:R-:W-:-:S04]  /*4ce0*/  IMAD.WIDE R4, R6, 0x4, R2 ;  /* 0x0000000406047825 */ /* 0x000fc800078e0202 */
[CC--:B------:R-:W-:Y:S01]  /*4cf0*/  FFMA R10, R50.reuse, R82.reuse, R85 ;  /* 0x00000052320a7223 */ /* 0x0c0fe20000000055 */
[----:B------:R-:W-:Y:S01]  /*4d00*/  FFMA R11, R50, R83, R98 ;  /* 0x00000053320b7223 */ /* 0x000fe20000000062 */
[C---:B------:R-:W-:Y:S01]  /*4d10*/  FFMA R55, R51.reuse, R55, R114 ;  /* 0x0000003733377223 */ /* 0x040fe20000000072 */
[C---:B------:R-:W-:Y:S01]  /*4d20*/  FFMA R81, R51.reuse, R81, R106 ;  /* 0x0000005133517223 */ /* 0x040fe2000000006a */
[C---:B------:R-:W-:Y:S01]  /*4d30*/  FFMA R82, R51.reuse, R82, R95 ;  /* 0x0000005233527223 */ /* 0x040fe2000000005f */
[----:B------:R-:W-:Y:S01]  /*4d40*/  FFMA R83, R51, R83, R112 ;  /* 0x0000005333537223 */ /* 0x000fe20000000070 */
[C---:B------:R-:W-:Y:S01]  /*4d50*/  IMAD.WIDE R50, R6.reuse, 0x4, R48 ;  /* 0x0000000406327825 */ /* 0x040fe200078e0230 */
[----:B------:R-:W-:Y:S03]  /*4d60*/  STG.E.128 desc[UR12][R44.64], R64 ;  /* 0x000000402c007986 */ /* 0x000fe6000c101d0c */
[C---:B------:R-:W-:Y:S01]  /*4d70*/  IMAD.WIDE R46, R6.reuse, 0x4, R4 ;  /* 0x00000004062e7825 */ /* 0x040fe200078e0204 */
[----:B------:R-:W-:Y:S03]  /*4d80*/  STG.E.128 desc[UR12][R44.64+0x100], R68 ;  /* 0x000100442c007986 */ /* 0x000fe6000c101d0c */
[----:B------:R-:W-:Y:S01]  /*4d90*/  IMAD.WIDE R6, R6, 0x4, R50 ;  /* 0x0000000406067825 */ /* 0x000fe200078e0232 */
[----:B------:R-:W-:Y:S04]  /*4da0*/  STG.E.128 desc[UR12][R2.64], R56 ;  /* 0x0000003802007986 */ /* 0x000fe8000c101d0c */
        /* <DEDUP_REMOVED lines=12> */
[----:B------:R-:W-:Y:S01]  /*4e70*/  STG.E.128 desc[UR12][R6.64+0x100], R80 ;  /* 0x0001005006007986 */ /* 0x000fe2000c101d0c */
[----:B------:R-:W-:Y:S05]  /*4e80*/  EXIT ;  /* 0x000000000000794d */ /* 0x000fea0003800000 */
.L_x_2:
[----:B------:R-:W-:-:S00]  /*4e90*/  BRA `(.L_x_2) ;  /* 0xfffffffc00fc7947 */ /* 0x000fc0000383ffff */
[----:B------:R-:W-:-:S00]  /*4ea0*/  NOP ;  /* 0x0000000000007918 */ /* 0x000fc00000000000 */
        /* <DEDUP_REMOVED lines=13> */
.L_x_23:


//--------------------- .text._Z37shmemNoBCDoubleBufWarpTileLessRgSgemmPfS_S_iii --------------------------
	.section	.text._Z37shmemNoBCDoubleBufWarpTileLessRgSgemmPfS_S_iii,"ax",@progbits
	.align	128
        .global         _Z37shmemNoBCDoubleBufWarpTileLessRgSgemmPfS_S_iii
        .type           _Z37shmemNoBCDoubleBufWarpTileLessRgSgemmPfS_S_iii,@function
        .size           _Z37shmemNoBCDoubleBufWarpTileLessRgSgemmPfS_S_iii,(.L_x_24 - _Z37shmemNoBCDoubleBufWarpTileLessRgSgemmPfS_S_iii)
        .other          _Z37shmemNoBCDoubleBufWarpTileLessRgSgemmPfS_S_iii,@"STO_CUDA_ENTRY STV_DEFAULT"
_Z37shmemNoBCDoubleBufWarpTileLessRgSgemmPfS_S_iii:
.text._Z37shmemNoBCDoubleBufWarpTileLessRgSgemmPfS_S_iii:
        /* <DEDUP_REMOVED lines=13> */
[----:B------:R-:W-:Y:S02]  /*00d0*/  SHF.L.U32 R25, R0, 0x2, RZ ;  /* 0x0000000200197819 */ /* 0x000fe400000006ff */
[--C-:B------:R-:W-:Y:S02]  /*00e0*/  SHF.R.U32.HI R2, RZ, 0x1, R0.reuse ;  /* 0x00000001ff027819 */ /* 0x100fe40000011600 */
[----:B------:R-:W-:Y:S02]  /*00f0*/  LOP3.LUT R4, R25, 0x4, RZ, 0xc0, !PT ;  /* 0x0000000419047812 */ /* 0x000fe400078ec0ff */
[----:B--2---:R-:W-:Y:S02]  /*0100*/  LEA R5, R67, R2, 0x7 ;  /* 0x0000000243057211 */ /* 0x004fe400078e38ff */
[----:B------:R-:W-:Y:S02]  /*0110*/  SHF.R.U32.HI R24, RZ, 0x5, R0 ;  /* 0x00000005ff187819 */ /* 0x000fe40000011600 */
[----:B------:R-:W-:Y:S01]  /*0120*/  LOP3.LUT R6, R26, 0x7c, R25, 0xf8, !PT ;  /* 0x0000007c1a067812 */ /* 0x000fe200078ef819 */
[----:B------:R-:W-:-:S04]  /*0130*/  IMAD R27, R5, UR7, R4 ;  /* 0x00000007051b7c24 */ /* 0x000fc8000f8e0204 */
[----:B-1----:R-:W-:Y:S02]  /*0140*/  IMAD R7, R24, R3, R6 ;  /* 0x0000000318077224 */ /* 0x002fe400078e0206 */
[----:B-----5:R-:W-:-:S04]  /*0150*/  IMAD.WIDE R4, R27, 0x4, R98 ;  /* 0x000000041b047825 */ /* 0x020fc800078e0262 */
[----:B----4-:R-:W-:Y:S01]  /*0160*/  IMAD.WIDE R6, R7, 0x4, R96 ;  /* 0x0000000407067825 */ /* 0x010fe200078e0260 */
[----:B------:R0:W2:Y:S04]  /*0170*/  LDG.E.128.CONSTANT R8, desc[UR8][R4.64] ;  /* 0x0000000804087981 */ /* 0x0000a8000c1e9d00 */
[----:B------:R1:W3:Y:S01]  /*0180*/  LDG.E.128.CONSTANT R16, desc[UR8][R6.64] ;  /* 0x0000000806107981 */ /* 0x0002e2000c1e9d00 */
[----:B------:R-:W4:Y:S01]  /*0190*/  S2UR UR6, SR_CgaCtaId ;  /* 0x00000000000679c3 */ /* 0x000f220000008800 */
[----:B------:R-:W-:Y:S01]  /*01a0*/  UMOV UR4, 0x400 ;  /* 0x0000040000047882 */ /* 0x000fe20000000000 */
[C---:B------:R-:W-:Y:S01]  /*01b0*/  SHF.L.U32 R12, R0.reuse, 0xb, RZ ;  /* 0x0000000b000c7819 */ /* 0x040fe200000006ff */
[----:B------:R-:W-:Y:S01]  /*01c0*/  UISETP.GE.AND UP0, UPT, UR7, 0x10, UPT ;  /* 0x000000100700788c */ /* 0x000fe2000bf06270 */
[----:B------:R-:W-:-:S02]  /*01d0*/  SHF.L.U32 R0, R0, 0x4, RZ ;  /* 0x0000000400007819 */ /* 0x000fc400000006ff */
[----:B------:R-:W-:Y:S02]  /*01e0*/  CS2R R70, SRZ ;  /* 0x0000000000467805 */ /* 0x000fe4000001ff00 */
[----:B------:R-:W-:Y:S02]  /*01f0*/  LOP3.LUT R12, R12, 0x800, RZ, 0xc0, !PT ;  /* 0x000008000c0c7812 */ /* 0x000fe400078ec0ff */
[----:B------:R-:W-:Y:S02]  /*0200*/  CS2R R68, SRZ ;  /* 0x0000000000447805 */ /* 0x000fe4000001ff00 */
[----:B0-----:R-:W-:Y:S02]  /*0210*/  LOP3.LUT R5, R0, 0x1f0, RZ, 0xc0, !PT ;  /* 0x000001f000057812 */ /* 0x001fe400078ec0ff */
[----:B------:R-:W-:Y:S02]  /*0220*/  CS2R R86, SRZ ;  /* 0x0000000000567805 */ /* 0x000fe4000001ff00 */
[----:B------:R-:W-:-:S02]  /*0230*/  CS2R R78, SRZ ;  /* 0x00000000004e7805 */ /* 0x000fc4000001ff00 */
[----:B------:R-:W-:Y:S02]  /*0240*/  CS2R R64, SRZ ;  /* 0x0000000000407805 */ /* 0x000fe4000001ff00 */
[----:B------:R-:W-:Y:S02]  /*0250*/  CS2R R62, SRZ ;  /* 0x00000000003e7805 */ /* 0x000fe4000001ff00 */
[----:B------:R-:W-:Y:S02]  /*0260*/  CS2R R76, SRZ ;  /* 0x00000000004c7805 */ /* 0x000fe4000001ff00 */
[----:B------:R-:W-:Y:S02]  /*0270*/  CS2R R50, SRZ ;  /* 0x0000000000327805 */ /* 0x000fe4000001ff00 */
        /* <DEDUP_REMOVED lines=8> */
[----:B------:R-:W-:Y:S01]  /*0300*/  CS2R R22, SRZ ;  /* 0x0000000000167805 */ /* 0x000fe2000001ff00 */
[----:B----4-:R-:W-:Y:S01]  /*0310*/  ULEA UR5, UR6, UR4, 0x18 ;  /* 0x0000000406057291 */ /* 0x010fe2000f8ec0ff */
[----:B-1----:R-:W-:Y:S01]  /*0320*/  CS2R R6, SRZ ;  /* 0x0000000000067805 */ /* 0x002fe2000001ff00 */
[----:B------:R-:W-:Y:S01]  /*0330*/  UIADD3 UR4, UPT, UPT, UR4, 0x2000, URZ ;  /* 0x0000200004047890 */ /* 0x000fe2000fffe0ff */
[----:B------:R-:W-:Y:S02]  /*0340*/  CS2R R82, SRZ ;  /* 0x0000000000527805 */ /* 0x000fe4000001ff00 */
[----:B------:R-:W-:Y:S02]  /*0350*/  CS2R R46, SRZ ;  /* 0x00000000002e7805 */ /* 0x000fe4000001ff00 */
[----:B------:R-:W-:Y:S01]  /*0360*/  CS2R R20, SRZ ;  /* 0x0000000000147805 */ /* 0x000fe2000001ff00 */
[----:B------:R-:W-:Y:S01]  /*0370*/  ULEA UR4, UR6, UR4, 0x18 ;  /* 0x0000000406047291 */ /* 0x000fe2000f8ec0ff */
[----:B------:R-:W-:Y:S01]  /*0380*/  IADD3 R13, PT, PT, R12, UR5, RZ ;  /* 0x000000050c0d7c10 */ /* 0x000fe2000fffe0ff */
[----:B------:R-:W-:Y:S01]  /*0390*/  USHF.R.S32.HI UR6, URZ, 0x1f, UR7 ;  /* 0x0000001fff067899 */ /* 0x000fe20008011407 */
[----:B------:R-:W-:-:S02]  /*03a0*/  CS2R R72, SRZ ;  /* 0x0000000000487805 */ /* 0x000fc4000001ff00 */
[----:B------:R-:W-:Y:S02]  /*03b0*/  CS2R R14, SRZ ;  /* 0x00000000000e7805 */ /* 0x000fe4000001ff00 */
[----:B------:R-:W-:Y:S01]  /*03c0*/  LEA R13, R2, R13, 0x2 ;  /* 0x0000000d020d7211 */ /* 0x000fe200078e10ff */
[----:B------:R-:W-:Y:S01]  /*03d0*/  HFMA2 R2, -RZ, RZ, 0, 0 ;  /* 0x00000000ff027431 */ /* 0x000fe200000001ff */
[----:B------:R-:W-:Y:S01]  /*03e0*/  LEA R0, R24, UR4, 0x9 ;  /* 0x0000000418007c11 */ /* 0x000fe2000f8e48ff */
[----:B------:R-:W-:Y:S01]  /*03f0*/  ULEA.HI UR6, UR6, UR7, URZ, 0x3 ;  /* 0x0000000706067291 */ /* 0x000fe2000f8f18ff */
[----:B------:R-:W-:Y:S02]  /*0400*/  CS2R R84, SRZ ;  /* 0x0000000000547805 */ /* 0x000fe4000001ff00 */
[----:B------:R-:W-:Y:S02]  /*0410*/  CS2R R44, SRZ ;  /* 0x00000000002c7805 */ /* 0x000fe4000001ff00 */
[----:B------:R-:W-:-:S02]  /*0420*/  IADD3 R0, PT, PT, R0, R5, RZ ;  /* 0x0000000500007210 */ /* 0x000fc40007ffe0ff */
[----:B------:R-:W-:Y:S01]  /*0430*/  CS2R R4, SRZ ;  /* 0x0000000000047805 */ /* 0x000fe2000001ff00 */
[----:B------:R-:W-:Y:S01]  /*0440*/  USHF.R.S32.HI UR6, URZ, 0x3, UR6 ;  /* 0x00000003ff067899 */ /* 0x000fe20008011406 */
        /* <DEDUP_REMOVED lines=8> */
[----:B0-----:R-:W-:Y:S02]  /*04d0*/  MOV R0, RZ ;  /* 0x000000ff00007202 */ /* 0x001fe40000000f00 */
[----:B------:R-:W-:Y:S02]  /*04e0*/  CS2R R18, SRZ ;  /* 0x0000000000127805 */ /* 0x000fe4000001ff00 */
        /* <DEDUP_REMOVED lines=9> */
[----:B------:R-:W-:Y:S02]  /*0580*/  MOV R71, RZ ;  /* 0x000000ff00477202 */ /* 0x000fe40000000f00 */
[----:B------:R-:W-:Y:S01]  /*0590*/  MOV R91, RZ ;  /* 0x000000ff005b7202 */ /* 0x000fe20000000f00 */
[----:B------:R-:W-:Y:S01]  /*05a0*/  UIADD3 UR7, UPT, UPT, -UR7, URZ, URZ ;  /* 0x000000ff07077290 */ /* 0x000fe2000fffe1ff */
[----:B------:R-:W-:-:S11]  /*05b0*/  IADD3 R90, PT, PT, R25, R24, RZ ;  /* 0x00000018195a7210 */ /* 0x000fd60007ffe0ff */
.L_x_4:
[----:B------:R-:W0:Y:S01]  /*05c0*/  LDCU UR10, c[0x0][0x360] ;  /* 0x00006c00ff0a77ac */ /* 0x000e220008000800 */
[----:B------:R-:W-:-:S04]  /*05d0*/  IADD3 R91, PT, PT, R91, 0x1, RZ ;  /* 0x000000015b5b7810 */ /* 0x000fc80007ffe0ff */
[----:B------:R-:W-:-:S04]  /*05e0*/  SHF.L.U32 R24, R91, 0xc, RZ ;  /* 0x0000000c5b187819 */ /* 0x000fc800000006ff */
[----:B------:R-:W-:-:S04]  /*05f0*/  LOP3.LUT R93, R24, 0x1000, RZ, 0xc0, !PT ;  /* 0x00001000185d7812 */ /* 0x000fc800078ec0ff */
[----:B------:R-:W-:-:S04]  /*0600*/  LOP3.LUT R95, R93, 0x1000, RZ, 0x3c, !PT ;  /* 0x000010005d5f7812 */ /* 0x000fc800078e3cff */
[----:B------:R-:W-:Y:S01]  /*0610*/  IADD3 R100, PT, PT, R95, UR5, RZ ;  /* 0x000000055f647c10 */ /* 0x000fe2000fffe0ff */
[----:B0-----:R-:W-:-:S05]  /*0620*/  IMAD R36, R89, UR10, R88 ;  /* 0x0000000a59247c24 */ /* 0x001fca000f8e0258 */
[--C-:B------:R-:W-:Y:S02]  /*0630*/  SHF.R.U32.HI R25, RZ, 0x2, R36.reuse ;  /* 0x00000002ff197819 */ /* 0x100fe40000011624 */
[C---:B------:R-:W-:Y:S02]  /*0640*/  SHF.L.U32 R38, R36.reuse, 0x1, RZ ;  /* 0x0000000124267819 */ /* 0x040fe400000006ff */
[----:B------:R-:W-:Y:S02]  /*0650*/  SHF.L.U32 R37, R36, 0x4, RZ ;  /* 0x0000000424257819 */ /* 0x000fe400000006ff */
[----:B------:R-:W-:Y:S02]  /*0660*/  LOP3.LUT R25, R25, 0xfffe0, RZ, 0xc0, !PT ;  /* 0x000fffe019197812 */ /* 0x000fe400078ec0ff */
[----:B------:R-:W-:Y:S02]  /*0670*/  LOP3.LUT R24, R38, 0xc0, RZ, 0xc0, !PT ;  /* 0x000000c026187812 */ /* 0x000fe400078ec0ff */
[----:B------:R-:W-:-:S02]  /*0680*/  LOP3.LUT R25, R25, 0x1c, R36, 0xf8, !PT ;  /* 0x0000001c19197812 */ /* 0x000fc400078ef824 */
[----:B------:R-:W-:Y:S02]  /*0690*/  LOP3.LUT R24, R24, 0x30, R37, 0xf8, !PT ;  /* 0x0000003018187812 */ /* 0x000fe400078ef825 */
[----:B------:R-:W-:Y:S02]  /*06a0*/  LEA R100, R25, R100, 0x2 ;  /* 0x0000006419647211 */ /* 0x000fe400078e10ff */
[----:B------:R-:W-:Y:S02]  /*06b0*/  IADD3 R95, PT, PT, R24, UR4, R95 ;  /* 0x00000004185f7c10 */ /* 0x000fe4000fffe05f */
[----:B------:R-:W-:Y:S01]  /*06c0*/  SHF.L.U32 R36, R36, 0xb, RZ ;  /* 0x0000000b24247819 */ /* 0x000fe200000006ff */
[----:B------:R-:W-:Y:S01]  /*06d0*/  LDS.128 R24, [R100] ;  /* 0x0000000064187984 */ /* 0x000fe20000000c00 */
[C---:B------:R-:W-:Y:S02]  /*06e0*/  LOP3.LUT R39, R37.reuse, 0xfffffe00, RZ, 0xc0, !PT ;  /* 0xfffffe0025277812 */ /* 0x040fe400078ec0ff */
[----:B------:R-:W-:Y:S01]  /*06f0*/  LOP3.LUT R36, R36, 0x800, RZ, 0xc0, !PT ;  /* 0x0000080024247812 */ /* 0x000fe200078ec0ff */
[----:B------:R-:W0:Y:S01]  /*0700*/  LDS.128 R28, [R95] ;  /* 0x000000005f1c7984 */ /* 0x000e220000000c00 */
[----:B------:R-:W-:-:S02]  /*0710*/  LOP3.LUT R40, R37, 0x1f0, RZ, 0xc0, !PT ;  /* 0x000001f025287812 */ /* 0x000fc400078ec0ff */
[----:B------:R-:W-:Y:S01]  /*0720*/  LOP3.LUT R41, R38, 0xfffffffc, RZ, 0xc0, !PT ;  /* 0xfffffffc26297812 */ /* 0x000fe200078ec0ff */
[----:B------:R-:W1:Y:S01]  /*0730*/  LDS.128 R32, [R100+0x100] ;  /* 0x0001000064207984 */ /* 0x000e620000000c00 */
[----:B------:R-:W-:Y:S02]  /*0740*/  IADD3 R40, PT, PT, R40, UR4, R39 ;  /* 0x0000000428287c10 */ /* 0x000fe4000fffe027 */
[----:B------:R-:W-:Y:S02]  /*0750*/  IADD3 R92, PT, PT, R36, UR5, R93 ;  /* 0x00000005245c7c10 */ /* 0x000fe4000fffe05d */
[----:B------:R-:W2:Y:S01]  /*0760*/  LDS.128 R36, [R95+0x100] ;  /* 0x000100005f247984 */ /* 0x000ea20000000c00 */
[----:B------:R-:W-:Y:S02]  /*0770*/  IADD3 R93, PT, PT, R93, R40, RZ ;  /* 0x000000285d5d7210 */ /* 0x000fe40007ffe0ff */
[----:B------:R-:W-:Y:S02]  /*0780*/  IADD3 R92, PT, PT, R92, R41, RZ ;  /* 0x000000295c5c7210 */ /* 0x000fe40007ffe0ff */
[----:B------:R-:W-:Y:S01]  /*0790*/  LDS.128 R40, [R100+0x200] ;  /* 0x0002000064287984 */ /* 0x000fe20000000c00 */
        /* <DEDUP_REMOVED lines=28> */
[----:B------:R-:W0:Y:S01]  /*0960*/  LDS.128 R44, [R95+0x200] ;  /* 0x000200005f2c7984 */ /* 0x000e220000000c00 */
[----:B------:R-:W-:Y:S01]  /*0970*/  FFMA R8, R25, R31, R8 ;  /* 0x0000001f19087223 */ /* 0x000fe20000000008 */
[C---:B--2---:R-:W-:Y:S01]  /*0980*/  FFMA R11, R24.reuse, R36, R11 ;  /* 0x00000024180b7223 */ /* 0x044fe2000000000b */
[C---:B------:R-:W-:Y:S01]  /*0990*/  FFMA R10, R24.reuse, R37, R10 ;  /* 0x00000025180a7223 */ /* 0x040fe2000000000a */
[----:B------:R-:W1:Y:S01]  /*09a0*/  LDS.128 R4, [R95+0x300] ;  /* 0x000300005f047984 */ /* 0x000e620000000c00 */
[C---:B------:R-:W-:Y:S01]  /*09b0*/  FFMA R9, R24.reuse, R38, R9 ;  /* 0x0000002618097223 */ /* 0x040fe20000000009 */
[-C--:B------:R-:W-:Y:S01]  /*09c0*/  FFMA R12, R24, R31.reuse, R12 ;  /* 0x0000001f180c7223 */ /* 0x080fe2000000000c */
[-C--:B------:R-:W-:Y:S01]  /*09d0*/  FFMA R0, R34, R31.reuse, R0 ;  /* 0x0000001f22007223 */ /* 0x080fe20000000000 */
[----:B------:R-:W2:Y:S01]  /*09e0*/  LDS.128 R48, [R100+0x300] ;  /* 0x0003000064307984 */ /* 0x000ea20000000c00 */
        /* <DEDUP_REMOVED lines=30> */
[----:B------:R-:W-:Y:S01]  /*0bd0*/  LDS.128 R16, [R100+0x400] ;  /* 0x0004000064107984 */ /* 0x000fe20000000c00 */
[C---:B0-----:R-:W-:Y:S01]  /*0be0*/  FFMA R39, R41.reuse, R47, R8 ;  /* 0x0000002f29277223 */ /* 0x041fe20000000008 */
[CC--:B------:R-:W-:Y:S01]  /*0bf0*/  FFMA R78, R40.reuse, R45.reuse, R78 ;  /* 0x0000002d284e7223 */ /* 0x0c0fe2000000004e */
[----:B------:R-:W-:Y:S01]  /*0c00*/  FFMA R72, R41, R45, R72 ;  /* 0x0000002d29487223 */ /* 0x000fe20000000048 */
[----:B------:R-:W0:Y:S01]  /*0c10*/  LDS.128 R20, [R95+0x400] ;  /* 0x000400005f147984 */ /* 0x000e220000000c00 */
[C---:B-1----:R-:W-:Y:S01]  /*0c20*/  FFMA R57, R40.reuse, R4, R11 ;  /* 0x0000000428397223 */ /* 0x042fe2000000000b */
[C---:B------:R-:W-:Y:S01]  /*0c30*/  FFMA R61, R40.reuse, R5, R10 ;  /* 0x00000005283d7223 */ /* 0x040fe2000000000a */
[----:B------:R-:W-:Y:S01]  /*0c40*/  FFMA R65, R40, R6, R9 ;  /* 0x0000000628417223 */ /* 0x000fe20000000009 */
[----:B------:R-:W1:Y:S01]  /*0c50*/  LDS.128 R24, [R100+0x500] ;  /* 0x0005000064187984 */ /* 0x000e620000000c00 */
[-C--:B------:R-:W-:Y:S01]  /*0c60*/  FFMA R73, R42, R45.reuse, R73 ;  /* 0x0000002d2a497223 */ /* 0x080fe20000000049 */
[-C--:B------:R-:W-:Y:S01]  /*0c70*/  FFMA R74, R43, R45.reuse, R74 ;  /* 0x0000002d2b4a7223 */ /* 0x080fe2000000004a */
[-C--:B--2---:R-:W-:Y:S01]  /*0c80*/  FFMA R75, R48, R45.reuse, R75 ;  /* 0x0000002d304b7223 */ /* 0x084fe2000000004b */
[----:B------:R-:W2:Y:S01]  /*0c90*/  LDS.128 R8, [R95+0x500] ;  /* 0x000500005f087984 */ /* 0x000ea20000000c00 */
        /* <DEDUP_REMOVED lines=12> */
[----:B------:R-:W-:Y:S01]  /*0d60*/  FFMA R33, R49, R7, R33 ;  /* 0x0000000731217223 */ /* 0x000fe20000000021 */
        /* <DEDUP_REMOVED lines=16> */
[----:B------:R-:W-:Y:S01]  /*0e70*/  FFMA R2, R51, R47, R2 ;  /* 0x0000002f33027223 */ /* 0x000fe20000000002 */
[----:B------:R-:W-:Y:S01]  /*0e80*/  FFMA R34, R50, R7, R34 ;  /* 0x0000000732227223 */ /* 0x000fe20000000022 */
        /* <DEDUP_REMOVED lines=16> */
[-C--:B--2---:R-:W-:Y:S01]  /*0f90*/  FFMA R21, R24, R11.reuse, R32 ;  /* 0x0000000b18157223 */ /* 0x084fe20000000020 */
[----:B------:R-:W-:Y:S01]  /*0fa0*/  FFMA R22, R25, R11, R33 ;  /* 0x0000000b19167223 */ /* 0x000fe20000000021 */
[----:B------:R-:W-:Y:S01]  /*0fb0*/  FFMA R35, R51, R7, R35 ;  /* 0x0000000733237223 */ /* 0x000fe20000000023 */
[C---:B------:R-:W-:Y:S01]  /*0fc0*/  FFMA R68, R27.reuse, R8, R36 ;  /* 0x000000081b447223 */ /* 0x040fe20000000024 */
[----:B------:R-:W-:Y:S01]  /*0fd0*/  FFMA R69, R27, R9, R37 ;  /* 0x000000091b457223 */ /* 0x000fe20000000025 */
[----:B------:R-:W-:-:S04]  /*0fe0*/  IMAD.WIDE R32, R94, 0x4, R98 ;  /* 0x000000045e207825 */ /* 0x000fc800078e0262 */
[----:B------:R-:W-:Y:S01]  /*0ff0*/  FFMA R38, R51, R6, R38 ;  /* 0x0000000633267223 */ /* 0x000fe20000000026 */
[-C--:B------:R-:W-:Y:S01]  /*1000*/  FFMA R101, R16, R20.reuse, R101 ;  /* 0x0000001410657223 */ /* 0x080fe20000000065 */
[----:B------:R-:W-:Y:S01]  /*1010*/  FFMA R102, R17, R20, R102 ;  /* 0x0000001411667223 */ /* 0x000fe20000000066 */
[----:B------:R-:W-:-:S04]  /*1020*/  IMAD.WIDE R36, R90, 0x4, R96 ;  /* 0x000000045a247825 */ /* 0x000fc800078e0260 */
        /* <DEDUP_REMOVED lines=15> */
[C---:B------:R-:W-:Y:S01]  /*1120*/  FFMA R71, R27.reuse, R11, R35 ;  /* 0x0000000b1b477223 */ /* 0x040fe20000000023 */
[----:B------:R-:W-:Y:S01]  /*1130*/  FFMA R70, R27, R10, R38 ;  /* 0x0000000a1b467223 */ /* 0x000fe20000000026 */
[----:B------:R-:W2:Y:S01]  /*1140*/  LDG.E.128.CONSTANT R32, desc[UR8][R32.64] ;  /* 0x0000000820207981 */ /* 0x000ea2000c1e9d00 */
[----:B------:R-:W-:Y:S01]  /*1150*/  FFMA R13, R40, R7, R13 ;  /* 0x00000007280d7223 */ /* 0x000fe2000000000d */
[C---:B------:R-:W-:Y:S01]  /*1160*/  FFMA R14, R41.reuse, R4, R14 ;  /* 0x00000004290e7223 */ /* 0x040fe2000000000e */
[C---:B------:R-:W-:Y:S01]  /*1170*/  FFMA R15, R41.reuse, R5, R15 ;  /* 0x00000005290f7223 */ /* 0x040fe2000000000f */
[----:B------:R-:W3:Y:S01]  /*1180*/  LDG.E.128.CONSTANT R36, desc[UR8][R36.64] ;  /* 0x0000000824247981 */ /* 0x000ee2000c1e9d00 */
        /* <DEDUP_REMOVED lines=44> */
[----:B------:R-:W-:Y:S04]  /*1450*/  LDS.128 R4, [R100+0x600] ;  /* 0x0006000064047984 */ /* 0x000fe80000000c00 */
[----:B------:R-:W0:Y:S04]  /*1460*/  LDS.128 R40, [R95+0x600] ;  /* 0x000600005f287984 */ /* 0x000e280000000c00 */
[----:B------:R-:W1:Y:S04]  /*1470*/  LDS.128 R8, [R95+0x700] ;  /* 0x000700005f087984 */ /* 0x000e680000000c00 */
[----:B------:R-:W4:Y:S04]  /*1480*/  LDS.128 R44, [R100+0x700] ;  /* 0x00070000642c7984 */ /* 0x000f280000000c00 */
[----:B------:R-:W-:Y:S04]  /*1490*/  LDS.128 R16, [R100+0x800] ;  /* 0x0008000064107984 */ /* 0x000fe80000000c00 */
[----:B------:R-:W5:Y:S04]  /*14a0*/  LDS.128 R24, [R95+0x800] ;  /* 0x000800005f187984 */ /* 0x000f680000000c00 */
[----:B------:R-:W5:Y:S01]  /*14b0*/  LDS.128 R48, [R100+0x900] ;  /* 0x0009000064307984 */ /* 0x000f620000000c00 */
[-C--:B0-----:R-:W-:Y:S01]  /*14c0*/  FFMA R101, R4, R40.reuse, R101 ;  /* 0x0000002804657223 */ /* 0x081fe20000000065 */
[-C--:B------:R-:W-:Y:S01]  /*14d0*/  FFMA R102, R5, R40.reuse, R102 ;  /* 0x0000002805667223 */ /* 0x080fe20000000066 */
[-C--:B------:R-:W-:Y:S01]  /*14e0*/  FFMA R103, R6, R40.reuse, R103 ;  /* 0x0000002806677223 */ /* 0x080fe20000000067 */
        /* <DEDUP_REMOVED lines=29> */
[-C--:B----4-:R-:W-:Y:S01]  /*16c0*/  FFMA R105, R44, R40.reuse, R105 ;  /* 0x000000282c697223 */ /* 0x090fe20000000069 */
[----:B------:R-:W0:Y:S01]  /*16d0*/  LDS.128 R4, [R95+0x900] ;  /* 0x000900005f047984 */ /* 0x000e220000000c00 */
        /* <DEDUP_REMOVED lines=15> */
[-C--:B-----5:R-:W-:Y:S01]  /*17d0*/  FFMA R101, R16, R24.reuse, R101 ;  /* 0x0000001810657223 */ /* 0x0a0fe20000000065 */
        /* <DEDUP_REMOVED lines=48> */
[----:B0-----:R-:W-:Y:S01]  /*1ae0*/  FFMA R25, R16, R7, R13 ;  /* 0x0000000710197223 */ /* 0x001fe2000000000d */
[CC--:B------:R-:W-:Y:S01]  /*1af0*/  FFMA R26, R17.reuse, R4.reuse, R14 ;  /* 0x00000004111a7223 */ /* 0x0c0fe2000000000e */
[-C--:B------:R-:W-:Y:S01]  /*1b00*/  FFMA R27, R17, R5.reuse, R15 ;  /* 0x00000005111b7223 */ /* 0x080fe2000000000f */
[----:B------:R-:W0:Y:S04]  /*1b10*/  LDS.128 R40, [R95+0xa00] ;  /* 0x000a00005f287984 */ /* 0x000e280000000c00 */
[----:B------:R-:W1:Y:S04]  /*1b20*/  LDS.128 R44, [R100+0xb00] ;  /* 0x000b0000642c7984 */ /* 0x000e680000000c00 */
[----:B------:R-:W4:Y:S01]  /*1b30*/  LDS.128 R12, [R95+0xb00] ;  /* 0x000b00005f0c7984 */ /* 0x000f220000000c00 */
        /* <DEDUP_REMOVED lines=14> */
[-C--:B------:R-:W-:Y:S01]  /*1c20*/  FFMA R65, R16, R6.reuse, R65 ;  /* 0x0000000610417223 */ /* 0x080fe20000000041 */
        /* <DEDUP_REMOVED lines=24> */
[CC--:B------:R-:W-:Y:S01]  /*1db0*/  FFMA R76, R45.reuse, R41.reuse, R76 ;  /* 0x000000292d4c7223 */ /* 0x0c0fe2000000004c */
[----:B------:R-:W-:Y:S01]  /*1dc0*/  FFMA R77, R46, R41, R77 ;  /* 0x000000292e4d7223 */ /* 0x000fe2000000004d */
[-C--:B------:R-:W-:Y:S01]  /*1dd0*/  FFMA R81, R44, R42.reuse, R81 ;  /* 0x0000002a2c517223 */ /* 0x080fe20000000051 */
[CC--:B------:R-:W-:Y:S01]  /*1de0*/  FFMA R80, R45.reuse, R42.reuse, R80 ;  /* 0x0000002a2d507223 */ /* 0x0c0fe20000000050 */
[----:B------:R-:W-:Y:S01]  /*1df0*/  FFMA R40, R46, R42, R79 ;  /* 0x0000002a2e287223 */ /* 0x000fe2000000004f */
[-C--:B------:R-:W-:Y:S01]  /*1e00*/  FFMA R87, R44, R43.reuse, R87 ;  /* 0x0000002b2c577223 */ /* 0x080fe20000000057 */
[CC--:B------:R-:W-:Y:S01]  /*1e10*/  FFMA R108, R45.reuse, R43.reuse, R108 ;  /* 0x0000002b2d6c7223 */ /* 0x0c0fe2000000006c */
[----:B------:R-:W-:Y:S01]  /*1e20*/  FFMA R0, R46, R43, R0 ;  /* 0x0000002b2e007223 */ /* 0x000fe20000000000 */
[C---:B----4-:R-:W-:Y:S01]  /*1e30*/  FFMA R54, R44.reuse, R12, R54 ;  /* 0x0000000c2c367223 */ /* 0x050fe20000000036 */
        /* <DEDUP_REMOVED lines=8> */
[----:B------:R-:W0:Y:S01]  /*1ec0*/  LDS.128 R48, [R95+0xc00] ;  /* 0x000c00005f307984 */ /* 0x000e220000000c00 */
[----:B------:R-:W-:Y:S01]  /*1ed0*/  FFMA R79, R9, R43, R20 ;  /* 0x0000002b094f7223 */ /* 0x000fe20000000014 */
[-C--:B------:R-:W-:Y:S01]  /*1ee0*/  FFMA R44, R44, R15.reuse, R21 ;  /* 0x0000000f2c2c7223 */ /* 0x080fe20000000015 */
[-C--:B------:R-:W-:Y:S01]  /*1ef0*/  FFMA R45, R45, R15.reuse, R22 ;  /* 0x0000000f2d2d7223 */ /* 0x080fe20000000016 */
[----:B------:R-:W1:Y:S01]  /*1f00*/  LDS.128 R4, [R100+0xd00] ;  /* 0x000d000064047984 */ /* 0x000e620000000c00 */
[----:B------:R-:W-:-:S03]  /*1f10*/  FFMA R46, R46, R15, R23 ;  /* 0x0000000f2e2e7223 */ /* 0x000fc60000000017 */
[----:B------:R-:W4:Y:S01]  /*1f20*/  LDS.128 R20, [R95+0xd00] ;  /* 0x000d00005f147984 */ /* 0x000f220000000c00 */
[-C--:B------:R-:W-:Y:S01]  /*1f30*/  FFMA R78, R8, R41.reuse, R78 ;  /* 0x00000029084e7223 */ /* 0x080fe2000000004e */
[-C--:B------:R-:W-:Y:S01]  /*1f40*/  FFMA R72, R9, R41.reuse, R72 ;  /* 0x0000002909487223 */ /* 0x080fe20000000048 */
[-C--:B------:R-:W-:Y:S01]  /*1f50*/  FFMA R73, R10, R41.reuse, R73 ;  /* 0x000000290a497223 */ /* 0x080fe20000000049 */
[-C--:B------:R-:W-:Y:S01]  /*1f60*/  FFMA R74, R11, R41.reuse, R74 ;  /* 0x000000290b4a7223 */ /* 0x080fe2000000004a */
[----:B------:R-:W-:Y:S01]  /*1f70*/  FFMA R41, R47, R41, R29 ;  /* 0x000000292f297223 */ /* 0x000fe2000000001d */
[C---:B------:R-:W-:Y:S01]  /*1f80*/  FFMA R85, R8.reuse, R42, R85 ;  /* 0x0000002a08557223 */ /* 0x040fe20000000055 */
[-C--:B------:R-:W-:Y:S01]  /*1f90*/  FFMA R29, R8, R43.reuse, R24 ;  /* 0x0000002b081d7223 */ /* 0x080fe20000000018 */
[----:B------:R-:W-:Y:S01]  /*1fa0*/  FFMA R30, R10, R43, R30 ;  /* 0x0000002b0a1e7223 */ /* 0x000fe2000000001e */
[C---:B------:R-:W-:Y:S01]  /*1fb0*/  FFMA R57, R8.reuse, R12, R57 ;  /* 0x0000000c08397223 */ /* 0x040fe20000000039 */
[C---:B------:R-:W-:Y:S01]  /*1fc0*/  FFMA R61, R8.reuse, R13, R61 ;  /* 0x0000000d083d7223 */ /* 0x040fe2000000003d */
[CC--:B------:R-:W-:Y:S01]  /*1fd0*/  FFMA R65, R8.reuse, R14.reuse, R65 ;  /* 0x0000000e08417223 */ /* 0x0c0fe20000000041 */
[-C--:B------:R-:W-:Y:S01]  /*1fe0*/  FFMA R117, R8, R15.reuse, R25 ;  /* 0x0000000f08757223 */ /* 0x080fe20000000019 */
[CC--:B------:R-:W-:Y:S01]  /*1ff0*/  FFMA R31, R9.reuse, R14.reuse, R31 ;  /* 0x0000000e091f7223 */ /* 0x0c0fe2000000001f */
[-C--:B------:R-:W-:Y:S01]  /*2000*/  FFMA R110, R9, R15.reuse, R110 ;  /* 0x0000000f096e7223 */ /* 0x080fe2000000006e */
[CC--:B------:R-:W-:Y:S01]  /*2010*/  FFMA R113, R10.reuse, R14.reuse, R113 ;  /* 0x0000000e0a717223 */ /* 0x0c0fe20000000071 */
[CC--:B------:R-:W-:Y:S01]  /*2020*/  FFMA R114, R10.reuse, R15.reuse, R114 ;  /* 0x0000000f0a727223 */ /* 0x0c0fe20000000072 */
[CC--:B------:R-:W-:Y:S01]  /*2030*/  FFMA R52, R11.reuse, R14.reuse, R52 ;  /* 0x0000000e0b347223 */ /* 0x0c0fe20000000034 */
[-C--:B------:R-:W-:Y:S01]  /*2040*/  FFMA R53, R11, R15.reuse, R53 ;  /* 0x0000000f0b357223 */ /* 0x080fe20000000035 */
[C---:B------:R-:W-:Y:S01]  /*2050*/  FFMA R70, R47.reuse, R14, R70 ;  /* 0x0000000e2f467223 */ /* 0x040fe20000000046 */
[----:B------:R-:W-:Y:S01]  /*2060*/  FFMA R71, R47, R15, R71 ;  /* 0x0000000f2f477223 */ /* 0x000fe20000000047 */
[-C--:B------:R-:W-:Y:S01]  /*2070*/  FFMA R84, R9, R42.reuse, R84 ;  /* 0x0000002a09547223 */ /* 0x080fe20000000054 */
[CC--:B------:R-:W-:Y:S01]  /*2080*/  FFMA R83, R10.reuse, R42.reuse, R83 ;  /* 0x0000002a0a537223 */ /* 0x0c0fe20000000053 */
[-C--:B------:R-:W-:Y:S01]  /*2090*/  FFMA R82, R11, R42.reuse, R82 ;  /* 0x0000002a0b527223 */ /* 0x080fe20000000052 */
[----:B------:R-:W-:Y:S01]  /*20a0*/  FFMA R109, R47, R42, R109 ;  /* 0x0000002a2f6d7223 */ /* 0x000fe2000000006d */
[-C--:B------:R-:W-:Y:S01]  /*20b0*/  FFMA R86, R11, R43.reuse, R86 ;  /* 0x0000002b0b567223 */ /* 0x080fe20000000056 */
[----:B------:R-:W-:Y:S01]  /*20c0*/  FFMA R2, R47, R43, R2 ;  /* 0x0000002b2f027223 */ /* 0x000fe20000000002 */
[CC--:B------:R-:W-:Y:S01]  /*20d0*/  FFMA R118, R9.reuse, R12.reuse, R26 ;  /* 0x0000000c09767223 */ /* 0x0c0fe2000000001a */
[-C--:B------:R-:W-:Y:S01]  /*20e0*/  FFMA R119, R9, R13.reuse, R27 ;  /* 0x0000000d09777223 */ /* 0x080fe2000000001b */
[CC--:B------:R-:W-:Y:S01]  /*20f0*/  FFMA R111, R10.reuse, R12.reuse, R111 ;  /* 0x0000000c0a6f7223 */ /* 0x0c0fe2000000006f */
[-C--:B------:R-:W-:Y:S01]  /*2100*/  FFMA R112, R10, R13.reuse, R112 ;  /* 0x0000000d0a707223 */ /* 0x080fe20000000070 */
[CC--:B------:R-:W-:Y:S01]  /*2110*/  FFMA R115, R11.reuse, R12.reuse, R115 ;  /* 0x0000000c0b737223 */ /* 0x0c0fe20000000073 */
[-C--:B------:R-:W-:Y:S01]  /*2120*/  FFMA R116, R11, R13.reuse, R116 ;  /* 0x0000000d0b747223 */ /* 0x080fe20000000074 */
[C---:B------:R-:W-:Y:S01]  /*2130*/  FFMA R69, R47.reuse, R13, R69 ;  /* 0x0000000d2f457223 */ /* 0x040fe20000000045 */
[----:B------:R-:W-:Y:S01]  /*2140*/  FFMA R68, R47, R12, R68 ;  /* 0x0000000c2f447223 */ /* 0x000fe20000000044 */
[----:B0-----:R-:W-:Y:S01]  /*2150*/  FFMA R101, R16, R48, R101 ;  /* 0x0000003010657223 */ /* 0x001fe20000000065 */
[CC--:B-1----:R-:W-:Y:S01]  /*2160*/  FFMA R14, R7.reuse, R49.reuse, R41 ;  /* 0x00000031070e7223 */ /* 0x0c2fe20000000029 */
[-C--:B------:R-:W-:Y:S01]  /*2170*/  FFMA R15, R6, R50.reuse, R40 ;  /* 0x00000032060f7223 */ /* 0x080fe20000000028 */
[C---:B------:R-:W-:Y:S01]  /*2180*/  FFMA R13, R16.reuse, R49, R78 ;  /* 0x00000031100d7223 */ /* 0x040fe2000000004e */
[C---:B------:R-:W-:Y:S01]  /*2190*/  FFMA R85, R16.reuse, R50, R85 ;  /* 0x0000003210557223 */ /* 0x040fe20000000055 */
[----:B------:R-:W-:Y:S01]  /*21a0*/  LDS.128 R40, [R100+0xe00] ;  /* 0x000e000064287984 */ /* 0x000fe20000000c00 */
[C---:B------:R-:W-:Y:S01]  /*21b0*/  FFMA R123, R16.reuse, R51, R29 ;  /* 0x00000033107b7223 */ /* 0x040fe2000000001d */
[C---:B----4-:R-:W-:Y:S01]  /*21c0*/  FFMA R57, R16.reuse, R20, R57 ;  /* 0x0000001410397223 */ /* 0x050fe20000000039 */
[C---:B------:R-:W-:Y:S01]  /*21d0*/  FFMA R61, R16.reuse, R21, R61 ;  /* 0x00000015103d7223 */ /* 0x040fe2000000003d */
[----:B------:R0:W-:Y:S01]  /*21e0*/  LDS.128 R24, [R100+0xf00] ;  /* 0x000f000064187984 */ /* 0x0001e20000000c00 */
[C---:B------:R-:W-:Y:S01]  /*21f0*/  FFMA R65, R16.reuse, R22, R65 ;  /* 0x0000001610417223 */ /* 0x040fe20000000041 */
[----:B------:R-:W-:Y:S01]  /*2200*/  FFMA R117, R16, R23, R117 ;  /* 0x0000001710757223 */ /* 0x000fe20000000075 */
[----:B------:R-:W-:Y:S01]  /*2210*/  FFMA R12, R7, R48, R28 ;  /* 0x00000030070c7223 */ /* 0x000fe2000000001c */
[----:B------:R-:W1:Y:S01]  /*2220*/  LDS.128 R8, [R95+0xe00] ;  /* 0x000e00005f087984 */ /* 0x000e620000000c00 */
[----:B------:R-:W-:Y:S01]  /*2230*/  FFMA R121, R18, R51, R30 ;  /* 0x0000003312797223 */ /* 0x000fe2000000001e */
[----:B------:R-:W-:-:S02]  /*2240*/  FFMA R16, R17, R22, R31 ;  /* 0x0000001611107223 */ /* 0x000fc4000000001f */
[----:B------:R4:W5:Y:S04]  /*2250*/  LDS.128 R28, [R95+0xf00] ;  /* 0x000f00005f1c7984 */ /* 0x0009680000000c00 */
[----:B--2---:R2:W-:Y:S04]  /*2260*/  STS [R92], R32 ;  /* 0x000000205c007388 */ /* 0x0045e80000000800 */
[----:B------:R2:W-:Y:S04]  /*2270*/  STS [R92+0x200], R33 ;  /* 0x000200215c007388 */ /* 0x0005e80000000800 */
[----:B------:R2:W-:Y:S04]  /*2280*/  STS [R92+0x400], R34 ;  /* 0x000400225c007388 */ /* 0x0005e80000000800 */
[----:B------:R2:W-:Y:S04]  /*2290*/  STS [R92+0x600], R35 ;  /* 0x000600235c007388 */ /* 0x0005e80000000800 */
[----:B---3--:R2:W-:Y:S01]  /*22a0*/  STS.128 [R93], R36 ;  /* 0x000000245d007388 */ /* 0x0085e20000000c00 */
[----:B------:R-:W-:-:S04]  /*22b0*/  UIADD3 UR7, UPT, UPT, UR7, 0x1, URZ ;  /* 0x0000000107077890 */ /* 0x000fc8000fffe0ff */
[----:B------:R-:W-:Y:S01]  /*22c0*/  UISETP.NE.AND UP0, UPT, UR7, -0x1, UPT ;  /* 0xffffffff0700788c */ /* 0x000fe2000bf05270 */
        /* <DEDUP_REMOVED lines=15> */
[CC--:B------:R-:W-:Y:S01]  /*23c0*/  FFMA R81, R4.reuse, R50.reuse, R81 ;  /* 0x0000003204517223 */ /* 0x0c0fe20000000051 */
[-C--:B------:R-:W-:Y:S01]  /*23d0*/  FFMA R80, R5, R50.reuse, R80 ;  /* 0x0000003205507223 */ /* 0x080fe20000000050 */
[----:B------:R-:W-:Y:S01]  /*23e0*/  FFMA R109, R7, R50, R109 ;  /* 0x00000032076d7223 */ /* 0x000fe2000000006d */
[-C--:B------:R-:W-:Y:S01]  /*23f0*/  FFMA R122, R17, R51.reuse, R79 ;  /* 0x00000033117a7223 */ /* 0x080fe2000000004f */
[-C--:B------:R-:W-:Y:S01]  /*2400*/  FFMA R120, R19, R51.reuse, R86 ;  /* 0x0000003313787223 */ /* 0x080fe20000000056 */
[-C--:B0-----:R-:W-:Y:S01]  /*2410*/  FFMA R100, R4, R51.reuse, R87 ;  /* 0x0000003304647223 */ /* 0x081fe20000000057 */
[-C--:B------:R-:W-:Y:S01]  /*2420*/  FFMA R108, R5, R51.reuse, R108 ;  /* 0x00000033056c7223 */ /* 0x080fe2000000006c */
[-C--:B------:R-:W-:Y:S01]  /*2430*/  FFMA R0, R6, R51.reuse, R0 ;  /* 0x0000003306007223 */ /* 0x080fe20000000000 */
        /* <DEDUP_REMOVED lines=23> */
[----:B----4-:R-:W-:Y:S01]  /*25b0*/  FFMA R95, R6, R23, R46 ;  /* 0x00000017065f7223 */ /* 0x010fe2000000002e */
[C---:B------:R-:W-:Y:S01]  /*25c0*/  FFMA R68, R7.reuse, R20, R68 ;  /* 0x0000001407447223 */ /* 0x040fe20000000044 */
[C---:B------:R-:W-:Y:S01]  /*25d0*/  FFMA R69, R7.reuse, R21, R69 ;  /* 0x0000001507457223 */ /* 0x040fe20000000045 */
        /* <DEDUP_REMOVED lines=34> */
[C---:B-----5:R-:W-:Y:S01]  /*2800*/  FFMA R11, R40.reuse, R28, R57 ;  /* 0x0000001c280b7223 */ /* 0x060fe20000000039 */
        /* <DEDUP_REMOVED lines=34> */
[----:B--2---:R-:W-:Y:S05]  /*2a30*/  BRA.U UP0, `(.L_x_4) ;  /* 0xffffffd900e07547 */ /* 0x004fea000b83ffff */
.L_x_3:
[----:B------:R-:W0:Y:S01]  /*2a40*/  LDCU UR7, c[0x0][0x360] ;  /* 0x00006c00ff0777ac */ /* 0x000e220008000800 */
[----:B------:R-:W-:-:S04]  /*2a50*/  USHF.L.U32 UR6, UR6, 0xc, URZ ;  /* 0x0000000c06067899 */ /* 0x000fc800080006ff */
[----:B------:R-:W-:-:S04]  /*2a60*/  ULOP3.LUT UR6, UR6, 0x1000, URZ, 0xc, !UPT ;  /* 0x0000100006067892 */ /* 0x000fc8000f8e0cff */
[----:B------:R-:W-:Y:S02]  /*2a70*/  UIADD3 UR5, UPT, UPT, UR5, UR6, URZ ;  /* 0x0000000605057290 */ /* 0x000fe4000fffe0ff */
[----:B------:R-:W-:Y:S01]  /*2a80*/  UIADD3 UR4, UPT, UPT, UR4, UR6, URZ ;  /* 0x0000000604047290 */ /* 0x000fe2000fffe0ff */
[----:B0-----:R-:W-:-:S05]  /*2a90*/  IMAD R88, R89, UR7, R88 ;  /* 0x0000000759587c24 */ /* 0x001fca000f8e0258 */
[--C-:B------:R-:W-:Y:S02]  /*2aa0*/  SHF.R.U32.HI R24, RZ, 0x2, R88.reuse ;  /* 0x00000002ff187819 */ /* 0x100fe40000011658 */
[--C-:B------:R-:W-:Y:S02]  /*2ab0*/  SHF.R.U32.HI R26, RZ, 0x1, R88.reuse ;  /* 0x00000001ff1a7819 */ /* 0x100fe40000011658 */
[----:B------:R-:W-:Y:S02]  /*2ac0*/  SHF.L.U32 R27, R88, 0x2, RZ ;  /* 0x00000002581b7819 */ /* 0x000fe400000006ff */
[----:B------:R-:W-:Y:S02]  /*2ad0*/  LOP3.LUT R25, R24, 0xfffe0, RZ, 0xc0, !PT ;  /* 0x000fffe018197812 */ /* 0x000fe400078ec0ff */
[----:B------:R-:W-:Y:S02]  /*2ae0*/  LOP3.LUT R26, R26, 0x30, RZ, 0xc0, !PT ;  /* 0x000000301a1a7812 */ /* 0x000fe400078ec0ff */
[----:B------:R-:W-:-:S02]  /*2af0*/  LOP3.LUT R36, R25, 0x1c, R88, 0xf8, !PT ;  /* 0x0000001c19247812 */ /* 0x000fc400078ef858 */
[----:B------:R-:W-:Y:S02]  /*2b00*/  LOP3.LUT R37, R26, 0xc, R27, 0xf8, !PT ;  /* 0x0000000c1a257812 */ /* 0x000fe400078ef81b */
[----:B------:R-:W-:Y:S02]  /*2b10*/  LEA R89, R36, UR5, 0x2 ;  /* 0x0000000524597c11 */ /* 0x000fe4000f8e10ff */
[----:B------:R-:W-:Y:S02]  /*2b20*/  LEA R88, R37, UR4, 0x2 ;  /* 0x0000000425587c11 */ /* 0x000fe4000f8e10ff */
[----:B------:R-:W-:Y:S01]  /*2b30*/  LEA R40, R67, R36, 0x7 ;  /* 0x0000002443287211 */ /* 0x000fe200078e38ff */
[----:B------:R-:W-:Y:S01]  /*2b40*/  LDS.128 R24, [R89] ;  /* 0x0000000059187984 */ /* 0x000fe20000000c00 */
[----:B------:R-:W-:Y:S02]  /*2b50*/  LEA R42, R66, R37, 0x7 ;  /* 0x00000025422a7211 */ /* 0x000fe400078e38ff */
[C---:B------:R-:W-:Y:S01]  /*2b60*/  IADD3 R67, PT, PT, R40.reuse, 0x40, RZ ;  /* 0x0000004028437810 */ /* 0x040fe20007ffe0ff */
[----:B------:R-:W0:Y:S02]  /*2b70*/  LDS.128 R28, [R88] ;  /* 0x00000000581c7984 */ /* 0x000e240000000c00 */
[----:B------:R-:W-:-:S02]  /*2b80*/  IMAD R66, R40, R3, R42 ;  /* 0x0000000328427224 */ /* 0x000fc400078e022a */
[----:B------:R-:W1:Y:S01]  /*2b90*/  LDS.128 R32, [R89+0x100] ;  /* 0x0001000059207984 */ /* 0x000e620000000c00 */
[----:B------:R-:W-:-:S03]  /*2ba0*/  IMAD R67, R67, R3, R42 ;  /* 0x0000000343437224 */ /* 0x000fc600078e022a */
[----:B------:R-:W2:Y:S04]  /*2bb0*/  LDS.128 R36, [R88+0x100] ;  /* 0x0001000058247984 */ /* 0x000ea80000000c00 */
        /* <DEDUP_REMOVED lines=23> */
[C---:B------:R-:W-:Y:S01]  /*2d30*/  FFMA R29, R35.reuse, R29, R86 ;  /* 0x0000001d231d7223 */ /* 0x040fe20000000056 */
[----:B------:R-:W-:Y:S01]  /*2d40*/  FFMA R30, R35, R30, R87 ;  /* 0x0000001e231e7223 */ /* 0x000fe20000000057 */
[----:B------:R-:W0:Y:S01]  /*2d50*/  LDS.128 R44, [R88+0x200] ;  /* 0x00020000582c7984 */ /* 0x000e220000000c00 */
[-C--:B------:R-:W-:Y:S01]  /*2d60*/  FFMA R86, R26, R31.reuse, R7 ;  /* 0x0000001f1a567223 */ /* 0x080fe20000000007 */
[-C--:B------:R-:W-:Y:S01]  /*2d70*/  FFMA R87, R27, R31.reuse, R6 ;  /* 0x0000001f1b577223 */ /* 0x080fe20000000006 */
[-C--:B------:R-:W-:Y:S01]  /*2d80*/  FFMA R97, R32, R31.reuse, R5 ;  /* 0x0000001f20617223 */ /* 0x080fe20000000005 */
[----:B------:R-:W1:Y:S01]  /*2d90*/  LDS.128 R48, [R89+0x300] ;  /* 0x0003000059307984 */ /* 0x000e620000000c00 */
[-C--:B------:R-:W-:Y:S01]  /*2da0*/  FFMA R98, R33, R31.reuse, R4 ;  /* 0x0000001f21627223 */ /* 0x080fe20000000004 */
[-C--:B------:R-:W-:Y:S01]  /*2db0*/  FFMA R12, R24, R31.reuse, R12 ;  /* 0x0000001f180c7223 */ /* 0x080fe2000000000c */
[-C--:B------:R-:W-:Y:S01]  /*2dc0*/  FFMA R8, R25, R31.reuse, R8 ;  /* 0x0000001f19087223 */ /* 0x080fe20000000008 */
[----:B------:R-:W3:Y:S01]  /*2dd0*/  LDS.128 R4, [R88+0x300] ;  /* 0x0003000058047984 */ /* 0x000ee20000000c00 */
[-C--:B------:R-:W-:Y:S01]  /*2de0*/  FFMA R0, R34, R31.reuse, R0 ;  /* 0x0000001f22007223 */ /* 0x080fe20000000000 */
[----:B------:R-:W-:Y:S01]  /*2df0*/  FFMA R2, R35, R31, R2 ;  /* 0x0000001f23027223 */ /* 0x000fe20000000002 */
[C---:B--2---:R-:W-:Y:S01]  /*2e00*/  FFMA R11, R24.reuse, R36, R11 ;  /* 0x00000024180b7223 */ /* 0x044fe2000000000b */
        /* <DEDUP_REMOVED lines=31> */
[-C--:B0-----:R-:W-:Y:S01]  /*3000*/  FFMA R90, R40, R44.reuse, R90 ;  /* 0x0000002c285a7223 */ /* 0x081fe2000000005a */
[-C--:B------:R-:W-:Y:S01]  /*3010*/  FFMA R91, R41, R44.reuse, R91 ;  /* 0x0000002c295b7223 */ /* 0x080fe2000000005b */
[-C--:B------:R-:W-:Y:S01]  /*3020*/  FFMA R92, R42, R44.reuse, R92 ;  /* 0x0000002c2a5c7223 */ /* 0x080fe2000000005c */
[-C--:B------:R-:W-:Y:S01]  /*3030*/  FFMA R93, R43, R44.reuse, R93 ;  /* 0x0000002c2b5d7223 */ /* 0x080fe2000000005d */
[-C--:B-1----:R-:W-:Y:S01]  /*3040*/  FFMA R94, R48, R44.reuse, R94 ;  /* 0x0000002c305e7223 */ /* 0x082fe2000000005e */
        /* <DEDUP_REMOVED lines=28> */
[C---:B---3--:R-:W-:Y:S01]  /*3210*/  FFMA R47, R40.reuse, R4, R11 ;  /* 0x00000004282f7223 */ /* 0x048fe2000000000b */
[C---:B------:R-:W-:Y:S01]  /*3220*/  FFMA R57, R40.reuse, R5, R10 ;  /* 0x0000000528397223 */ /* 0x040fe2000000000a */
[C---:B------:R-:W-:Y:S01]  /*3230*/  FFMA R61, R40.reuse, R6, R9 ;  /* 0x00000006283d7223 */ /* 0x040fe20000000009 */
[----:B------:R-:W0:Y:S01]  /*3240*/  LDS.128 R24, [R88+0x400] ;  /* 0x0004000058187984 */ /* 0x000e220000000c00 */
[----:B------:R-:W-:Y:S01]  /*3250*/  FFMA R13, R40, R7, R13 ;  /* 0x00000007280d7223 */ /* 0x000fe2000000000d */
[CC--:B------:R-:W-:Y:S01]  /*3260*/  FFMA R14, R41.reuse, R4.reuse, R14 ;  /* 0x00000004290e7223 */ /* 0x0c0fe2000000000e */
[-C--:B------:R-:W-:Y:S01]  /*3270*/  FFMA R15, R41, R5.reuse, R15 ;  /* 0x00000005290f7223 */ /* 0x080fe2000000000f */
[----:B------:R-:W1:Y:S01]  /*3280*/  LDS.128 R28, [R89+0x500] ;  /* 0x00050000591c7984 */ /* 0x000e620000000c00 */
[C---:B------:R-:W-:Y:S01]  /*3290*/  FFMA R54, R48.reuse, R4, R54 ;  /* 0x0000000430367223 */ /* 0x040fe20000000036 */
[CC--:B------:R-:W-:Y:S01]  /*32a0*/  FFMA R55, R48.reuse, R5.reuse, R55 ;  /* 0x0000000530377223 */ /* 0x0c0fe20000000037 */
[----:B------:R-:W-:Y:S01]  /*32b0*/  FFMA R56, R48, R6, R56 ;  /* 0x0000000630387223 */ /* 0x000fe20000000038 */
[----:B------:R-:W2:Y:S01]  /*32c0*/  LDS.128 R8, [R88+0x500] ;  /* 0x0005000058087984 */ /* 0x000ea20000000c00 */
        /* <DEDUP_REMOVED lines=20> */
[-C--:B------:R-:W-:Y:S01]  /*3410*/  FFMA R49, R49, R7.reuse, R33 ;  /* 0x0000000731317223 */ /* 0x080fe20000000021 */
[-C--:B------:R-:W-:Y:S01]  /*3420*/  FFMA R50, R50, R7.reuse, R34 ;  /* 0x0000000732327223 */ /* 0x080fe20000000022 */
[----:B------:R-:W-:Y:S01]  /*3430*/  FFMA R51, R51, R7, R35 ;  /* 0x0000000733337223 */ /* 0x000fe20000000023 */
[----:B------:R-:W-:Y:S04]  /*3440*/  LDS.128 R40, [R89+0x700] ;  /* 0x0007000059287984 */ /* 0x000fe80000000c00 */
        /* <DEDUP_REMOVED lines=26> */
[C---:B--2---:R-:W-:Y:S01]  /*35f0*/  FFMA R47, R20.reuse, R8, R47 ;  /* 0x00000008142f7223 */ /* 0x044fe2000000002f */
[C---:B------:R-:W-:Y:S01]  /*3600*/  FFMA R57, R20.reuse, R9, R57 ;  /* 0x0000000914397223 */ /* 0x040fe20000000039 */
[C---:B------:R-:W-:Y:S01]  /*3610*/  FFMA R61, R20.reuse, R10, R61 ;  /* 0x0000000a143d7223 */ /* 0x040fe2000000003d */
[----:B------:R-:W-:Y:S01]  /*3620*/  FFMA R20, R20, R11, R13 ;  /* 0x0000000b14147223 */ /* 0x000fe2000000000d */
[C---:B------:R-:W-:Y:S01]  /*3630*/  FFMA R25, R21.reuse, R8, R14 ;  /* 0x0000000815197223 */ /* 0x040fe2000000000e */
[C---:B------:R-:W-:Y:S01]  /*3640*/  FFMA R26, R21.reuse, R9, R15 ;  /* 0x00000009151a7223 */ /* 0x040fe2000000000f */
[----:B------:R-:W0:Y:S01]  /*3650*/  LDS.128 R32, [R88+0x600] ;  /* 0x0006000058207984 */ /* 0x000e220000000c00 */
[-C--:B------:R-:W-:Y:S01]  /*3660*/  FFMA R39, R21, R27.reuse, R39 ;  /* 0x0000001b15277223 */ /* 0x080fe20000000027 */
[CC--:B------:R-:W-:Y:S01]  /*3670*/  FFMA R86, R22.reuse, R27.reuse, R86 ;  /* 0x0000001b16567223 */ /* 0x0c0fe20000000056 */
[----:B------:R-:W-:Y:S01]  /*3680*/  FFMA R87, R23, R27, R87 ;  /* 0x0000001b17577223 */ /* 0x000fe20000000057 */
[----:B------:R-:W1:Y:S01]  /*3690*/  LDS.128 R12, [R88+0x700] ;  /* 0x00070000580c7984 */ /* 0x000e620000000c00 */
        /* <DEDUP_REMOVED lines=29> */
[----:B------:R-:W-:-:S02]  /*3870*/  FFMA R27, R31, R11, R51 ;  /* 0x0000000b1f1b7223 */ /* 0x000fc40000000033 */
[----:B------:R-:W-:Y:S01]  /*3880*/  LDS.128 R8, [R89+0x800] ;  /* 0x0008000059087984 */ /* 0x000fe20000000c00 */
        /* <DEDUP_REMOVED lines=33> */
[-C--:B------:R-:W-:Y:S01]  /*3aa0*/  FFMA R94, R40, R32.reuse, R94 ;  /* 0x00000020285e7223 */ /* 0x080fe2000000005e */
[-C--:B------:R-:W-:Y:S01]  /*3ab0*/  FFMA R95, R41, R32.reuse, R95 ;  /* 0x00000020295f7223 */ /* 0x080fe2000000005f */
[-C--:B------:R-:W-:Y:S01]  /*3ac0*/  FFMA R96, R42, R32.reuse, R96 ;  /* 0x000000202a607223 */ /* 0x080fe20000000060 */
[----:B------:R-:W1:Y:S01]  /*3ad0*/  LDS.128 R4, [R88+0x900] ;  /* 0x0009000058047984 */ /* 0x000e620000000c00 */
        /* <DEDUP_REMOVED lines=29> */
[----:B------:R-:W2:Y:S04]  /*3cb0*/  LDS.128 R48, [R89+0x900] ;  /* 0x0009000059307984 */ /* 0x000ea80000000c00 */
        /* <DEDUP_REMOVED lines=34> */
[-C--:B--2---:R-:W-:Y:S01]  /*3ee0*/  FFMA R94, R48, R28.reuse, R94 ;  /* 0x0000001c305e7223 */ /* 0x084fe2000000005e */
[----:B------:R-:W-:-:S02]  /*3ef0*/  FFMA R95, R49, R28, R95 ;  /* 0x0000001c315f7223 */ /* 0x000fc4000000005f */
[----:B------:R-:W1:Y:S01]  /*3f00*/  LDS.128 R8, [R88+0xb00] ;  /* 0x000b000058087984 */ /* 0x000e620000000c00 */
[-C--:B------:R-:W-:Y:S01]  /*3f10*/  FFMA R96, R50, R28.reuse, R96 ;  /* 0x0000001c32607223 */ /* 0x080fe20000000060 */
[----:B------:R-:W-:Y:S01]  /*3f20*/  FFMA R44, R51, R28, R44 ;  /* 0x0000001c332c7223 */ /* 0x000fe2000000002c */
[-C--:B------:R-:W-:Y:S01]  /*3f30*/  FFMA R75, R48, R29.reuse, R75 ;  /* 0x0000001d304b7223 */ /* 0x080fe2000000004b */
[----:B------:R-:W2:Y:S01]  /*3f40*/  LDS.128 R40, [R89+0xb00] ;  /* 0x000b000059287984 */ /* 0x000ea20000000c00 */
        /* <DEDUP_REMOVED lines=97> */
[----:B------:R-:W-:-:S02]  /*4560*/  FFMA R91, R5, R28, R91 ;  /* 0x0000001c055b7223 */ /* 0x000fc4000000005b */
[----:B------:R-:W0:Y:S01]  /*4570*/  LDS.128 R40, [R88+0xe00] ;  /* 0x000e000058287984 */ /* 0x000e220000000c00 */
[-C--:B------:R-:W-:Y:S01]  /*4580*/  FFMA R92, R6, R28.reuse, R92 ;  /* 0x0000001c065c7223 */ /* 0x080fe2000000005c */
[----:B------:R-:W-:Y:S01]  /*4590*/  FFMA R93, R7, R28, R93 ;  /* 0x0000001c075d7223 */ /* 0x000fe2000000005d */
[-C--:B------:R-:W-:Y:S01]  /*45a0*/  FFMA R78, R4, R29.reuse, R78 ;  /* 0x0000001d044e7223 */ /* 0x080fe2000000004e */
[----:B------:R3:W4:Y:S01]  /*45b0*/  LDS.128 R32, [R89+0xf00] ;  /* 0x000f000059207984 */ /* 0x0007220000000c00 */
        /* <DEDUP_REMOVED lines=15> */
[C---:B---3--:R-:W-:Y:S01]  /*46b0*/  FFMA R89, R5.reuse, R12, R25 ;  /* 0x0000000c05597223 */ /* 0x048fe20000000019 */
        /* <DEDUP_REMOVED lines=11> */
[CC--:B--2---:R-:W-:Y:S01]  /*4770*/  FFMA R94, R48.reuse, R28.reuse, R94 ;  /* 0x0000001c305e7223 */ /* 0x0c4fe2000000005e */
[----:B------:R1:W2:Y:S01]  /*4780*/  LDS.128 R4, [R88+0xf00] ;  /* 0x000f000058047984 */ /* 0x0002a20000000c00 */
[-C--:B------:R-:W-:Y:S01]  /*4790*/  FFMA R95, R49, R28.reuse, R95 ;  /* 0x0000001c315f7223 */ /* 0x080fe2000000005f */
[-C--:B------:R-:W-:Y:S01]  /*47a0*/  FFMA R75, R48, R29.reuse, R75 ;  /* 0x0000001d304b7223 */ /* 0x080fe2000000004b */
[CC--:B------:R-:W-:Y:S01]  /*47b0*/  FFMA R96, R50.reuse, R28.reuse, R96 ;  /* 0x0000001c32607223 */ /* 0x0c0fe20000000060 */
[----:B------:R-:W-:Y:S01]  /*47c0*/  FFMA R44, R51, R28, R44 ;  /* 0x0000001c332c7223 */ /* 0x000fe2000000002c */
[-C--:B------:R-:W-:Y:S01]  /*47d0*/  FFMA R76, R49, R29.reuse, R76 ;  /* 0x0000001d314c7223 */ /* 0x080fe2000000004c */
[----:B------:R-:W-:Y:S01]  /*47e0*/  FFMA R77, R50, R29, R77 ;  /* 0x0000001d324d7223 */ /* 0x000fe2000000004d */
[----:B0-----:R-:W-:Y:S01]  /*47f0*/  FFMA R20, R11, R40, R93 ;  /* 0x000000280b147223 */ /* 0x001fe2000000005d */
[-C--:B------:R-:W-:Y:S01]  /*4800*/  FFMA R17, R9, R41.reuse, R72 ;  /* 0x0000002909117223 */ /* 0x080fe20000000048 */
[----:B------:R-:W-:Y:S01]  /*4810*/  FFMA R93, R10, R41, R73 ;  /* 0x000000290a5d7223 */ /* 0x000fe20000000049 */
[----:B------:R-:W-:Y:S01]  /*4820*/  FFMA R45, R51, R29, R45 ;  /* 0x0000001d332d7223 */ /* 0x000fe2000000002d */
[----:B------:R-:W0:Y:S01]  /*4830*/  LDC.64 R72, c[0x0][0x390] ;  /* 0x0000e400ff487b82 */ /* 0x000e220000000a00 */
        /* <DEDUP_REMOVED lines=17> */
[C---:B------:R-:W-:Y:S01]  /*4950*/  FFMA R64, R50.reuse, R14, R64 ;  /* 0x0000000e32407223 */ /* 0x040fe20000000040 */
[C---:B-1----:R-:W-:Y:S01]  /*4960*/  FFMA R88, R51.reuse, R12, R36 ;  /* 0x0000000c33587223 */ /* 0x042fe20000000024 */
[C---:B------:R-:W-:Y:S01]  /*4970*/  FFMA R112, R51.reuse, R13, R37 ;  /* 0x0000000d33707223 */ /* 0x040fe20000000025 */
[----:B------:R-:W-:Y:S01]  /*4980*/  FFMA R113, R51, R14, R38 ;  /* 0x0000000e33717223 */ /* 0x000fe20000000026 */
[-C--:B------:R-:W-:Y:S01]  /*4990*/  FFMA R49, R49, R15.reuse, R22 ;  /* 0x0000000f31317223 */ /* 0x080fe20000000016 */
[-C--:B------:R-:W-:Y:S01]  /*49a0*/  FFMA R50, R50, R15.reuse, R23 ;  /* 0x0000000f32327223 */ /* 0x080fe20000000017 */
[----:B------:R-:W-:Y:S01]  /*49b0*/  FFMA R51, R51, R15, R27 ;  /* 0x0000000f33337223 */ /* 0x000fe2000000001b */
[CC--:B----4-:R-:W-:Y:S01]  /*49c0*/  FFMA R24, R32.reuse, R40.reuse, R94 ;  /* 0x0000002820187223 */ /* 0x0d0fe2000000005e */
        /* <DEDUP_REMOVED lines=28> */
[----:B0-----:R-:W-:Y:S01]  /*4b90*/  IMAD.WIDE R74, R66, 0x4, R72 ;  /* 0x00000004424a7825 */ /* 0x001fe200078e0248 */
[----:B------:R-:W-:Y:S03]  /*4ba0*/  BAR.SYNC.DEFER_BLOCKING 0x0 ;  /* 0x0000000000007b1d */ /* 0x000fe60000010000 */
[C---:B--2---:R-:W-:Y:S01]  /*4bb0*/  FFMA R56, R8.reuse, R4, R70 ;  /* 0x0000000408387223 */ /* 0x044fe20000000046 */
        /* <DEDUP_REMOVED lines=15> */
[----:B------:R-:W-:-:S04]  /*4cb0*/  IMAD.WIDE R72, R67, 0x4, R72 ;  /* 0x0000000443487825 */ /* 0x000fc800078e0248 */
        /* <DEDUP_REMOVED lines=39> */
.L_x_5:
        /* <DEDUP_REMOVED lines=13> */
.L_x_24:


//--------------------- .text._Z31shmemNoBCDoubleBufWarpTileSgemmPfS_S_iii --------------------------
	.section	.text._Z31shmemNoBCDoubleBufWarpTileSgemmPfS_S_iii,"ax",@progbits
	.align	128
        .global         _Z31shmemNoBCDoubleBufWarpTileSgemmPfS_S_iii
        .type           _Z31shmemNoBCDoubleBufWarpTileSgemmPfS_S_iii,@function
        .size           _Z31shmemNoBCDoubleBufWarpTileSgemmPfS_S_iii,(.L_x_25 - _Z31shmemNoBCDoubleBufWarpTileSgemmPfS_S_iii)
        .other          _Z31shmemNoBCDoubleBufWarpTileSgemmPfS_S_iii,@"STO_CUDA_ENTRY STV_DEFAULT"
_Z31shmemNoBCDoubleBufWarpTileSgemmPfS_S_iii:
.text._Z31shmemNoBCDoubleBufWarpTileSgemmPfS_S_iii:
        /* <DEDUP_REMOVED lines=92> */
.L_x_7:
        /* <DEDUP_REMOVED lines=584> */
.L_x_6:
        /* <DEDUP_REMOVED lines=591> */
.L_x_8:
        /* <DEDUP_REMOVED lines=13> */
.L_x_25:


//--------------------- .text._Z23shmemNoBCDoubleBufSgemmPfS_S_iii --------------------------
	.section	.text._Z23shmemNoBCDoubleBufSgemmPfS_S_iii,"ax",@progbits
	.align	128
        .global         _Z23shmemNoBCDoubleBufSgemmPfS_S_iii
        .type           _Z23shmemNoBCDoubleBufSgemmPfS_S_iii,@function
        .size           _Z23shmemNoBCDoubleBufSgemmPfS_S_iii,(.L_x_26 - _Z23shmemNoBCDoubleBufSgemmPfS_S_iii)
        .other          _Z23shmemNoBCDoubleBufSgemmPfS_S_iii,@"STO_CUDA_ENTRY STV_DEFAULT"
_Z23shmemNoBCDoubleBufSgemmPfS_S_iii:
.text._Z23shmemNoBCDoubleBufSgemmPfS_S_iii:
        /* <DEDUP_REMOVED lines=29> */
[----:B------:R-:W-:Y:S01]  /*01d0*/  SHF.L.U32 R0, R0, 0x4, RZ ;  /* 0x0000000400007819 */ /* 0x000fe200000006ff */
[----:B------:R-:W-:Y:S01]  /*01e0*/  HFMA2 R90, -RZ, RZ, 0, 0 ;  /* 0x00000000ff5a7431 */ /* 0x000fe200000001ff */
[----:B------:R-:W-:Y:S01]  /*01f0*/  LOP3.LUT R5, R5, 0x800, RZ, 0xc0, !PT ;  /* 0x0000080005057812 */ /* 0x000fe200078ec0ff */
[----:B------:R-:W-:Y:S01]  /*0200*/  HFMA2 R80, -RZ, RZ, 0, 0 ;  /* 0x00000000ff507431 */ /* 0x000fe200000001ff */
[----:B0-----:R-:W-:Y:S01]  /*0210*/  LOP3.LUT R3, R0, 0x1f0, RZ, 0xc0, !PT ;  /* 0x000001f000037812 */ /* 0x001fe200078ec0ff */
[----:B------:R-:W-:Y:S01]  /*0220*/  HFMA2 R73, -RZ, RZ, 0, 0 ;  /* 0x00000000ff497431 */ /* 0x000fe200000001ff */
[----:B------:R-:W-:Y:S01]  /*0230*/  CS2R R78, SRZ ;  /* 0x00000000004e7805 */ /* 0x000fe2000001ff00 */
[----:B------:R-:W-:Y:S01]  /*0240*/  HFMA2 R62, -RZ, RZ, 0, 0 ;  /* 0x00000000ff3e7431 */ /* 0x000fe200000001ff */
[----:B------:R-:W-:Y:S01]  /*0250*/  CS2R R66, SRZ ;  /* 0x0000000000427805 */ /* 0x000fe2000001ff00 */
[----:B------:R-:W-:Y:S01]  /*0260*/  HFMA2 R82, -RZ, RZ, 0, 0 ;  /* 0x00000000ff527431 */ /* 0x000fe200000001ff */
[----:B------:R-:W-:Y:S01]  /*0270*/  CS2R R76, SRZ ;  /* 0x00000000004c7805 */ /* 0x000fe2000001ff00 */
[----:B------:R-:W-:Y:S01]  /*0280*/  HFMA2 R84, -RZ, RZ, 0, 0 ;  /* 0x00000000ff547431 */ /* 0x000fe200000001ff */
[----:B------:R-:W-:-:S02]  /*0290*/  CS2R R74, SRZ ;  /* 0x00000000004a7805 */ /* 0x000fc4000001ff00 */
[----:B------:R-:W-:Y:S02]  /*02a0*/  MOV R88, RZ ;  /* 0x000000ff00587202 */ /* 0x000fe40000000f00 */
[----:B------:R-:W-:Y:S02]  /*02b0*/  CS2R R70, SRZ ;  /* 0x0000000000467805 */ /* 0x000fe4000001ff00 */
[----:B------:R-:W-:Y:S02]  /*02c0*/  CS2R R58, SRZ ;  /* 0x00000000003a7805 */ /* 0x000fe4000001ff00 */
[----:B------:R-:W-:Y:S02]  /*02d0*/  CS2R R68, SRZ ;  /* 0x0000000000447805 */ /* 0x000fe4000001ff00 */
[----:B------:R-:W-:Y:S02]  /*02e0*/  CS2R R56, SRZ ;  /* 0x0000000000387805 */ /* 0x000fe4000001ff00 */
[----:B------:R-:W-:-:S02]  /*02f0*/  CS2R R50, SRZ ;  /* 0x0000000000327805 */ /* 0x000fc4000001ff00 */
[----:B------:R-:W-:Y:S01]  /*0300*/  CS2R R26, SRZ ;  /* 0x00000000001a7805 */ /* 0x000fe2000001ff00 */
[----:B----4-:R-:W-:Y:S01]  /*0310*/  ULEA UR5, UR6, UR4, 0x18 ;  /* 0x0000000406057291 */ /* 0x010fe2000f8ec0ff */
[----:B------:R-:W-:Y:S01]  /*0320*/  MOV R64, RZ ;  /* 0x000000ff00407202 */ /* 0x000fe20000000f00 */
[----:B------:R-:W-:Y:S01]  /*0330*/  UIADD3 UR4, UPT, UPT, UR4, 0x2000, URZ ;  /* 0x0000200004047890 */ /* 0x000fe2000fffe0ff */
[----:B------:R-:W-:Y:S02]  /*0340*/  CS2R R54, SRZ ;  /* 0x0000000000367805 */ /* 0x000fe4000001ff00 */
[----:B------:R-:W-:Y:S02]  /*0350*/  CS2R R48, SRZ ;  /* 0x0000000000307805 */ /* 0x000fe4000001ff00 */
[----:B------:R-:W-:Y:S01]  /*0360*/  MOV R60, RZ ;  /* 0x000000ff003c7202 */ /* 0x000fe20000000f00 */
[----:B------:R-:W-:Y:S01]  /*0370*/  ULEA UR6, UR6, UR4, 0x18 ;  /* 0x0000000406067291 */ /* 0x000fe2000f8ec0ff */
[----:B------:R-:W-:Y:S01]  /*0380*/  IADD3 R5, PT, PT, R5, UR5, RZ ;  /* 0x0000000505057c10 */ /* 0x000fe2000fffe0ff */
[----:B------:R-:W-:Y:S01]  /*0390*/  USHF.R.S32.HI UR4, URZ, 0x1f, UR7 ;  /* 0x0000001fff047899 */ /* 0x000fe20008011407 */
[----:B------:R-:W-:-:S02]  /*03a0*/  CS2R R22, SRZ ;  /* 0x0000000000167805 */ /* 0x000fc4000001ff00 */
[----:B------:R-:W-:Y:S02]  /*03b0*/  CS2R R24, SRZ ;  /* 0x0000000000187805 */ /* 0x000fe4000001ff00 */
[----:B------:R-:W-:Y:S01]  /*03c0*/  LEA R5, R8, R5, 0x2 ;  /* 0x0000000508057211 */ /* 0x000fe200078e10ff */
[----:B------:R-:W-:Y:S01]  /*03d0*/  ULEA.HI UR4, UR4, UR7, URZ, 0x3 ;  /* 0x0000000704047291 */ /* 0x000fe2000f8f18ff */
[----:B------:R-:W-:Y:S02]  /*03e0*/  LEA R0, R29, UR6, 0x9 ;  /* 0x000000061d007c11 */ /* 0x000fe4000f8e48ff */
[----:B------:R-:W-:Y:S02]  /*03f0*/  CS2R R20, SRZ ;  /* 0x0000000000147805 */ /* 0x000fe4000001ff00 */
[----:B-1----:R-:W-:Y:S02]  /*0400*/  CS2R R6, SRZ ;  /* 0x0000000000067805 */ /* 0x002fe4000001ff00 */
[----:B------:R-:W-:-:S02]  /*0410*/  CS2R R52, SRZ ;  /* 0x0000000000347805 */ /* 0x000fc4000001ff00 */
[----:B------:R-:W-:Y:S02]  /*0420*/  IADD3 R0, PT, PT, R0, R3, RZ ;  /* 0x0000000300007210 */ /* 0x000fe40007ffe0ff */
[----:B------:R-:W-:Y:S02]  /*0430*/  CS2R R2, SRZ ;  /* 0x0000000000027805 */ /* 0x000fe4000001ff00 */
[----:B------:R-:W-:Y:S02]  /*0440*/  CS2R R46, SRZ ;  /* 0x00000000002e7805 */ /* 0x000fe4000001ff00 */
[----:B------:R-:W-:Y:S02]  /*0450*/  CS2R R8, SRZ ;  /* 0x0000000000087805 */ /* 0x000fe4000001ff00 */
[----:B------:R-:W-:Y:S02]  /*0460*/  MOV R86, RZ ;  /* 0x000000ff00567202 */ /* 0x000fe40000000f00 */
[----:B------:R-:W-:-:S02]  /*0470*/  CS2R R44, SRZ ;  /* 0x00000000002c7805 */ /* 0x000fc4000001ff00 */
        /* <DEDUP_REMOVED lines=8> */
[----:B-1----:R-:W-:Y:S02]  /*0500*/  MOV R5, RZ ;  /* 0x000000ff00057202 */ /* 0x002fe40000000f00 */
        /* <DEDUP_REMOVED lines=16> */
.L_x_10:
[----:B------:R-:W-:-:S04]  /*0610*/  UIADD3 UR4, UPT, UPT, UR4, 0x1, URZ ;  /* 0x0000000104047890 */ /* 0x000fc8000fffe0ff */
[----:B------:R-:W-:-:S04]  /*0620*/  USHF.L.U32 UR9, UR4, 0xc, URZ ;  /* 0x0000000c04097899 */ /* 0x000fc800080006ff */
[----:B------:R-:W-:-:S04]  /*0630*/  ULOP3.LUT UR9, UR9, 0x1000, URZ, 0xc0, !UPT ;  /* 0x0000100009097892 */ /* 0x000fc8000f8ec0ff */
[----:B------:R-:W-:Y:S02]  /*0640*/  ULOP3.LUT UR10, UR9, 0x1000, URZ, 0x3c, !UPT ;  /* 0x00001000090a7892 */ /* 0x000fe4000f8e3cff */
[----:B------:R-:W-:Y:S02]  /*0650*/  MOV R96, UR9 ;  /* 0x0000000900607c02 */ /* 0x000fe40008000f00 */
[----:B------:R-:W-:Y:S02]  /*0660*/  UIADD3 UR11, UPT, UPT, UR5, UR10, URZ ;  /* 0x0000000a050b7290 */ /* 0x000fe4000fffe0ff */
[----:B------:R-:W-:-:S04]  /*0670*/  UIADD3 UR10, UPT, UPT, UR6, UR10, URZ ;  /* 0x0000000a060a7290 */ /* 0x000fc8000fffe0ff */
[----:B------:R-:W-:Y:S02]  /*0680*/  LEA R91, R65, UR11, 0x4 ;  /* 0x0000000b415b7c11 */ /* 0x000fe4000f8e20ff */
[----:B------:R-:W-:-:S03]  /*0690*/  LEA R89, R72, UR10, 0x4 ;  /* 0x0000000a48597c11 */ /* 0x000fc6000f8e20ff */
[----:B------:R-:W-:Y:S02]  /*06a0*/  LDS.128 R28, [R91] ;  /* 0x000000005b1c7984 */ /* 0x000fe40000000c00 */
[----:B------:R-:W0:Y:S02]  /*06b0*/  LDCU UR10, c[0x0][0x360] ;  /* 0x00006c00ff0a77ac */ /* 0x000e240008000800 */
[----:B------:R-:W1:Y:S04]  /*06c0*/  LDS.128 R32, [R89] ;  /* 0x0000000059207984 */ /* 0x000e680000000c00 */
[----:B------:R-:W2:Y:S01]  /*06d0*/  LDS.128 R36, [R91+0x100] ;  /* 0x000100005b247984 */ /* 0x000ea20000000c00 */
[----:B0-----:R-:W-:-:S05]  /*06e0*/  IMAD R40, R65, UR10, R72 ;  /* 0x0000000a41287c24 */ /* 0x001fca000f8e0248 */
[C---:B------:R-:W-:Y:S02]  /*06f0*/  SHF.L.U32 R41, R40.reuse, 0xb, RZ ;  /* 0x0000000b28297819 */ /* 0x040fe400000006ff */
[C---:B------:R-:W-:Y:S02]  /*0700*/  SHF.L.U32 R42, R40.reuse, 0x1, RZ ;  /* 0x00000001282a7819 */ /* 0x040fe400000006ff */
[----:B------:R-:W-:Y:S02]  /*0710*/  LOP3.LUT R41, R41, 0x800, RZ, 0xc0, !PT ;  /* 0x0000080029297812 */ /* 0x000fe400078ec0ff */
[----:B------:R-:W-:Y:S02]  /*0720*/  SHF.L.U32 R40, R40, 0x4, RZ ;  /* 0x0000000428287819 */ /* 0x000fe400000006ff */
[----:B------:R-:W-:Y:S02]  /*0730*/  IADD3 R87, PT, PT, R41, UR5, R96 ;  /* 0x0000000529577c10 */ /* 0x000fe4000fffe060 */
[----:B------:R-:W-:-:S02]  /*0740*/  LOP3.LUT R96, R42, 0xfffffffc, RZ, 0xc0, !PT ;  /* 0xfffffffc2a607812 */ /* 0x000fc400078ec0ff */
[C---:B------:R-:W-:Y:S02]  /*0750*/  LOP3.LUT R85, R40.reuse, 0xfffffe00, RZ, 0xc0, !PT ;  /* 0xfffffe0028557812 */ /* 0x040fe400078ec0ff */
[----:B------:R-:W-:Y:S02]  /*0760*/  LOP3.LUT R98, R40, 0x1f0, RZ, 0xc0, !PT ;  /* 0x000001f028627812 */ /* 0x000fe400078ec0ff */
[----:B------:R-:W0:Y:S01]  /*0770*/  LDS.128 R40, [R89+0x100] ;  /* 0x0001000059287984 */ /* 0x000e220000000c00 */
[----:B------:R-:W-:Y:S01]  /*0780*/  IADD3 R87, PT, PT, R87, R96, RZ ;  /* 0x0000006057577210 */ /* 0x000fe20007ffe0ff */
[C---:B-1----:R-:W-:Y:S01]  /*0790*/  FFMA R116, R29.reuse, R33, R50 ;  /* 0x000000211d747223 */ /* 0x042fe20000000032 */
[----:B------:R-:W-:Y:S01]  /*07a0*/  FFMA R114, R29, R35, R8 ;  /* 0x000000231d727223 */ /* 0x000fe20000000008 */
[----:B------:R-:W-:Y:S01]  /*07b0*/  IADD3 R85, PT, PT, R98, UR6, R85 ;  /* 0x0000000662557c10 */ /* 0x000fe2000fffe055 */
[-C--:B------:R-:W-:Y:S01]  /*07c0*/  FFMA R103, R28, R32.reuse, R45 ;  /* 0x000000201c677223 */ /* 0x080fe2000000002d */
[-C--:B--2---:R-:W-:Y:S01]  /*07d0*/  FFMA R99, R36, R32.reuse, R49 ;  /* 0x0000002024637223 */ /* 0x084fe20000000031 */
[-C--:B------:R-:W-:Y:S01]  /*07e0*/  FFMA R96, R37, R32.reuse, R48 ;  /* 0x0000002025607223 */ /* 0x080fe20000000030 */
[-C--:B------:R-:W-:Y:S01]  /*07f0*/  FFMA R97, R38, R32.reuse, R51 ;  /* 0x0000002026617223 */ /* 0x080fe20000000033 */
[-C--:B------:R-:W-:Y:S01]  /*0800*/  FFMA R108, R29, R32.reuse, R44 ;  /* 0x000000201d6c7223 */ /* 0x080fe2000000002c */
[-C--:B------:R-:W-:Y:S01]  /*0810*/  FFMA R101, R30, R32.reuse, R47 ;  /* 0x000000201e657223 */ /* 0x080fe2000000002f */
[CC--:B------:R-:W-:Y:S01]  /*0820*/  FFMA R100, R31.reuse, R32.reuse, R46 ;  /* 0x000000201f647223 */ /* 0x0c0fe2000000002e */
[----:B------:R-:W-:Y:S01]  /*0830*/  LDS.128 R48, [R89+0x200] ;  /* 0x0002000059307984 */ /* 0x000fe20000000c00 */
[-C--:B------:R-:W-:Y:S01]  /*0840*/  FFMA R122, R28, R33.reuse, R53 ;  /* 0x000000211c7a7223 */ /* 0x080fe20000000035 */
[-C--:B------:R-:W-:Y:S01]  /*0850*/  FFMA R110, R30, R33.reuse, R55 ;  /* 0x000000211e6e7223 */ /* 0x080fe20000000037 */
[-C--:B------:R-:W-:Y:S01]  /*0860*/  FFMA R104, R31, R33.reuse, R52 ;  /* 0x000000211f687223 */ /* 0x080fe20000000034 */
[-C--:B------:R-:W-:Y:S01]  /*0870*/  FFMA R98, R37, R33.reuse, R54 ;  /* 0x0000002125627223 */ /* 0x080fe20000000036 */
[----:B------:R-:W1:Y:S01]  /*0880*/  LDS.128 R44, [R91+0x200] ;  /* 0x000200005b2c7984 */ /* 0x000e620000000c00 */
[C---:B------:R-:W-:Y:S01]  /*0890*/  FFMA R32, R39.reuse, R32, R80 ;  /* 0x0000002027207223 */ /* 0x040fe20000000050 */
[-C--:B------:R-:W-:Y:S01]  /*08a0*/  FFMA R102, R36, R33.reuse, R69 ;  /* 0x0000002124667223 */ /* 0x080fe20000000045 */
[-C--:B------:R-:W-:Y:S01]  /*08b0*/  FFMA R80, R38, R33.reuse, R71 ;  /* 0x0000002126507223 */ /* 0x080fe20000000047 */
[----:B------:R-:W2:Y:S01]  /*08c0*/  LDS.128 R52, [R89+0x300] ;  /* 0x0003000059347984 */ /* 0x000ea20000000c00 */
        /* <DEDUP_REMOVED lines=16> */
[C---:B0-----:R-:W-:Y:S01]  /*09d0*/  FFMA R107, R28.reuse, R40, R11 ;  /* 0x000000281c6b7223 */ /* 0x041fe2000000000b */
[CC--:B------:R-:W-:Y:S01]  /*09e0*/  FFMA R118, R28.reuse, R41.reuse, R10 ;  /* 0x000000291c767223 */ /* 0x0c0fe2000000000a */
[-C--:B------:R-:W-:Y:S01]  /*09f0*/  FFMA R105, R28, R42.reuse, R9 ;  /* 0x0000002a1c697223 */ /* 0x080fe20000000009 */
[C---:B------:R-:W-:Y:S01]  /*0a00*/  FFMA R112, R29.reuse, R41, R12 ;  /* 0x000000291d707223 */ /* 0x040fe2000000000c */
[----:B------:R-:W0:Y:S01]  /*0a10*/  LDS.128 R8, [R91+0x300] ;  /* 0x000300005b087984 */ /* 0x000e220000000c00 */
[C---:B------:R-:W-:Y:S01]  /*0a20*/  FFMA R15, R29.reuse, R42, R15 ;  /* 0x0000002a1d0f7223 */ /* 0x040fe2000000000f */
[----:B------:R-:W-:Y:S01]  /*0a30*/  FFMA R12, R29, R43, R20 ;  /* 0x0000002b1d0c7223 */ /* 0x000fe20000000014 */
[C---:B------:R-:W-:Y:S01]  /*0a40*/  FFMA R19, R30.reuse, R40, R19 ;  /* 0x000000281e137223 */ /* 0x040fe20000000013 */
[C---:B------:R-:W-:Y:S01]  /*0a50*/  FFMA R18, R30.reuse, R41, R18 ;  /* 0x000000291e127223 */ /* 0x040fe20000000012 */
[----:B------:R-:W-:Y:S01]  /*0a60*/  FFMA R17, R30, R42, R17 ;  /* 0x0000002a1e117223 */ /* 0x000fe20000000011 */
[CC--:B------:R-:W-:Y:S01]  /*0a70*/  FFMA R69, R38.reuse, R40.reuse, R57 ;  /* 0x0000002826457223 */ /* 0x0c0fe20000000039 */
[----:B------:R-:W-:Y:S01]  /*0a80*/  FFMA R70, R38, R43, R70 ;  /* 0x0000002b26467223 */ /* 0x000fe20000000046 */
[C---:B------:R-:W-:Y:S01]  /*0a90*/  FFMA R119, R31.reuse, R40, R24 ;  /* 0x000000281f777223 */ /* 0x040fe20000000018 */
[C---:B------:R-:W-:Y:S01]  /*0aa0*/  FFMA R2, R31.reuse, R41, R26 ;  /* 0x000000291f027223 */ /* 0x040fe2000000001a */
[C---:B------:R-:W-:Y:S01]  /*0ab0*/  FFMA R35, R31.reuse, R42, R21 ;  /* 0x0000002a1f237223 */ /* 0x040fe20000000015 */
[----:B------:R-:W-:Y:S01]  /*0ac0*/  FFMA R56, R31, R43, R56 ;  /* 0x0000002b1f387223 */ /* 0x000fe20000000038 */
[----:B------:R-:W-:Y:S01]  /*0ad0*/  FFMA R31, R39, R40, R74 ;  /* 0x00000028271f7223 */ /* 0x000fe2000000004a */
        /* <DEDUP_REMOVED lines=9> */
[-C--:B------:R-:W-:Y:S01]  /*0b70*/  FFMA R60, R36, R43.reuse, R60 ;  /* 0x0000002b243c7223 */ /* 0x080fe2000000003c */
[-C--:B------:R-:W-:Y:S01]  /*0b80*/  FFMA R59, R38, R42.reuse, R59 ;  /* 0x0000002a263b7223 */ /* 0x080fe2000000003b */
[----:B------:R-:W-:Y:S01]  /*0b90*/  FFMA R67, R39, R42, R67 ;  /* 0x0000002a27437223 */ /* 0x000fe20000000043 */
[-C--:B-1----:R-:W-:Y:S01]  /*0ba0*/  FFMA R37, R44, R48.reuse, R103 ;  /* 0x000000302c257223 */ /* 0x082fe20000000067 */
[----:B------:R-:W-:Y:S01]  /*0bb0*/  FFMA R23, R46, R48, R101 ;  /* 0x000000302e177223 */ /* 0x000fe20000000065 */
[----:B------:R-:W-:Y:S01]  /*0bc0*/  FFMA R106, R28, R43, R16 ;  /* 0x0000002b1c6a7223 */ /* 0x000fe20000000010 */
[----:B------:R-:W-:Y:S01]  /*0bd0*/  FFMA R36, R38, R41, R68 ;  /* 0x0000002926247223 */ /* 0x000fe20000000044 */
[C---:B------:R-:W-:Y:S01]  /*0be0*/  FFMA R29, R45.reuse, R50, R71 ;  /* 0x000000322d1d7223 */ /* 0x040fe20000000047 */
[C---:B--2---:R-:W-:Y:S01]  /*0bf0*/  FFMA R103, R45.reuse, R54, R15 ;  /* 0x000000362d677223 */ /* 0x044fe2000000000f */
[----:B------:R-:W-:Y:S01]  /*0c00*/  FFMA R42, R45, R55, R12 ;  /* 0x000000372d2a7223 */ /* 0x000fe2000000000c */
[C---:B------:R-:W-:Y:S01]  /*0c10*/  FFMA R101, R46.reuse, R52, R19 ;  /* 0x000000342e657223 */ /* 0x040fe20000000013 */
[C---:B------:R-:W-:Y:S01]  /*0c20*/  FFMA R22, R46.reuse, R53, R18 ;  /* 0x000000352e167223 */ /* 0x040fe20000000012 */
[C---:B------:R-:W-:Y:S01]  /*0c30*/  FFMA R21, R46.reuse, R54, R17 ;  /* 0x000000362e157223 */ /* 0x040fe20000000011 */
[----:B------:R-:W-:Y:S01]  /*0c40*/  LDS.128 R24, [R91+0x400] ;  /* 0x000400005b187984 */ /* 0x000fe20000000c00 */
[-C--:B------:R-:W-:Y:S01]  /*0c50*/  FFMA R30, R46, R49.reuse, R110 ;  /* 0x000000312e1e7223 */ /* 0x080fe2000000006e */
[CC--:B------:R-:W-:Y:S01]  /*0c60*/  FFMA R122, R44.reuse, R49.reuse, R122 ;  /* 0x000000312c7a7223 */ /* 0x0c0fe2000000007a */
[-C--:B------:R-:W-:Y:S01]  /*0c70*/  FFMA R79, R44, R50.reuse, R79 ;  /* 0x000000322c4f7223 */ /* 0x080fe2000000004f */
[----:B------:R-:W1:Y:S01]  /*0c80*/  LDS.128 R16, [R89+0x400] ;  /* 0x0004000059107984 */ /* 0x000e620000000c00 */
[C---:B0-----:R-:W-:Y:S01]  /*0c90*/  FFMA R74, R10.reuse, R49, R80 ;  /* 0x000000310a4a7223 */ /* 0x041fe20000000050 */
[C---:B------:R-:W-:Y:S01]  /*0ca0*/  FFMA R57, R10.reuse, R50, R73 ;  /* 0x000000320a397223 */ /* 0x040fe20000000049 */
[C---:B------:R-:W-:Y:S01]  /*0cb0*/  FFMA R80, R10.reuse, R51, R34 ;  /* 0x000000330a507223 */ /* 0x040fe20000000022 */
[CC--:B------:R-:W-:Y:S01]  /*0cc0*/  FFMA R73, R10.reuse, R52.reuse, R69 ;  /* 0x000000340a497223 */ /* 0x0c0fe20000000045 */
[C---:B------:R-:W-:Y:S01]  /*0cd0*/  FFMA R34, R10.reuse, R55, R70 ;  /* 0x000000370a227223 */ /* 0x040fe20000000046 */
[----:B------:R-:W0:Y:S01]  /*0ce0*/  LDS.128 R12, [R89+0x500] ;  /* 0x00050000590c7984 */ /* 0x000e220000000c00 */
[----:B------:R-:W-:Y:S01]  /*0cf0*/  FFMA R36, R10, R53, R36 ;  /* 0x000000350a247223 */ /* 0x000fe20000000024 */
[C---:B------:R-:W-:Y:S01]  /*0d00*/  FFMA R120, R44.reuse, R51, R120 ;  /* 0x000000332c787223 */ /* 0x040fe20000000078 */
[C---:B------:R-:W-:Y:S01]  /*0d10*/  FFMA R107, R44.reuse, R52, R107 ;  /* 0x000000342c6b7223 */ /* 0x040fe2000000006b */
[----:B------:R-:W2:Y:S01]  /*0d20*/  LDS.128 R68, [R91+0x500] ;  /* 0x000500005b447984 */ /* 0x000ea20000000c00 */
[C---:B------:R-:W-:Y:S01]  /*0d30*/  FFMA R118, R44.reuse, R53, R118 ;  /* 0x000000352c767223 */ /* 0x040fe20000000076 */
[C---:B------:R-:W-:Y:S01]  /*0d40*/  FFMA R105, R44.reuse, R54, R105 ;  /* 0x000000362c697223 */ /* 0x040fe20000000069 */
[----:B------:R-:W-:Y:S01]  /*0d50*/  FFMA R106, R44, R55, R106 ;  /* 0x000000372c6a7223 */ /* 0x000fe2000000006a */
        /* <DEDUP_REMOVED lines=21> */
[----:B------:R-:W-:Y:S01]  /*0eb0*/  FFMA R67, R11, R54, R67 ;  /* 0x000000360b437223 */ /* 0x000fe20000000043 */
[-C--:B------:R-:W-:Y:S01]  /*0ec0*/  FFMA R119, R47, R52.reuse, R119 ;  /* 0x000000342f777223 */ /* 0x080fe20000000077 */
[-C--:B------:R-:W-:Y:S01]  /*0ed0*/  FFMA R117, R8, R52.reuse, R117 ;  /* 0x0000003408757223 */ /* 0x080fe20000000075 */
[-C--:B------:R-:W-:Y:S01]  /*0ee0*/  FFMA R111, R9, R52.reuse, R111 ;  /* 0x00000034096f7223 */ /* 0x080fe2000000006f */
[----:B------:R-:W-:Y:S01]  /*0ef0*/  FFMA R51, R11, R52, R31 ;  /* 0x000000340b337223 */ /* 0x000fe2000000001f */
[----:B-1----:R-:W-:Y:S01]  /*0f00*/  FFMA R45, R24, R16, R37 ;  /* 0x00000010182d7223 */ /* 0x002fe20000000025 */
[----:B------:R-:W-:Y:S01]  /*0f10*/  FFMA R76, R39, R41, R76 ;  /* 0x00000029274c7223 */ /* 0x000fe2000000004c */
[----:B------:R-:W-:Y:S01]  /*0f20*/  FFMA R52, R27, R17, R40 ;  /* 0x000000111b347223 */ /* 0x000fe20000000028 */
[----:B------:R-:W-:-:S04]  /*0f30*/  IMAD.WIDE R40, R83, 0x4, R92 ;  /* 0x0000000453287825 */ /* 0x000fc800078e025c */
[CC--:B------:R-:W-:Y:S01]  /*0f40*/  FFMA R77, R46.reuse, R50.reuse, R77 ;  /* 0x000000322e4d7223 */ /* 0x0c0fe2000000004d */
[----:B------:R-:W-:Y:S01]  /*0f50*/  FFMA R20, R46, R55, R20 ;  /* 0x000000372e147223 */ /* 0x000fe20000000014 */
[----:B------:R-:W-:Y:S01]  /*0f60*/  FFMA R46, R11, R49, R88 ;  /* 0x000000310b2e7223 */ /* 0x000fe20000000058 */
[----:B------:R-:W-:Y:S01]  /*0f70*/  FFMA R78, R39, R43, R78 ;  /* 0x0000002b274e7223 */ /* 0x000fe2000000004e */
[----:B0-----:R-:W-:Y:S01]  /*0f80*/  FFMA R100, R25, R15, R42 ;  /* 0x0000000f19647223 */ /* 0x001fe2000000002a */
[----:B------:R-:W-:Y:S01]  /*0f90*/  FFMA R121, R47, R50, R121 ;  /* 0x000000322f797223 */ /* 0x000fe20000000079 */
[----:B--2---:R-:W-:Y:S01]  /*0fa0*/  FFMA R54, R70, R13, R36 ;  /* 0x0000000d46367223 */ /* 0x004fe20000000024 */
[----:B------:R-:W-:-:S04]  /*0fb0*/  IMAD.WIDE R36, R81, 0x4, R94 ;  /* 0x0000000451247825 */ /* 0x000fc800078e025e */
[----:B------:R-:W-:Y:S01]  /*0fc0*/  FFMA R88, R68, R19, R38 ;  /* 0x0000001344587223 */ /* 0x000fe20000000026 */
[----:B------:R-:W2:Y:S01]  /*0fd0*/  LDG.E.128.CONSTANT R40, desc[UR12][R40.64] ;  /* 0x0000000c28287981 */ /* 0x000ea2000c1e9d00 */
[----:B------:R-:W-:Y:S01]  /*0fe0*/  FFMA R56, R47, R55, R56 ;  /* 0x000000372f387223 */ /* 0x000fe20000000038 */
[C---:B------:R-:W-:Y:S01]  /*0ff0*/  FFMA R62, R9.reuse, R49, R98 ;  /* 0x00000031093e7223 */ /* 0x040fe20000000062 */
[C---:B------:R-:W-:Y:S01]  /*1000*/  FFMA R104, R24.reuse, R17, R122 ;  /* 0x0000001118687223 */ /* 0x040fe2000000007a */
[----:B------:R-:W3:Y:S01]  /*1010*/  LDG.E.128.CONSTANT R36, desc[UR12][R36.64] ;  /* 0x0000000c24247981 */ /* 0x000ee2000c1e9d00 */
        /* <DEDUP_REMOVED lines=19> */
[CC--:B------:R-:W-:Y:S01]  /*1150*/  FFMA R113, R9.reuse, R50.reuse, R113 ;  /* 0x0000003209717223 */ /* 0x0c0fe20000000071 */
[-C--:B------:R-:W-:Y:S01]  /*1160*/  FFMA R64, R9, R53.reuse, R64 ;  /* 0x0000003509407223 */ /* 0x080fe20000000040 */
[C---:B------:R-:W-:Y:S01]  /*1170*/  FFMA R49, R11.reuse, R50, R33 ;  /* 0x000000320b317223 */ /* 0x040fe20000000021 */
[----:B------:R-:W-:Y:S01]  /*1180*/  FFMA R76, R11, R53, R76 ;  /* 0x000000350b4c7223 */ /* 0x000fe2000000004c */
[----:B------:R-:W-:Y:S01]  /*1190*/  FFMA R55, R25, R18, R29 ;  /* 0x0000001219377223 */ /* 0x000fe2000000001d */
        /* <DEDUP_REMOVED lines=19> */
[-C--:B------:R-:W-:Y:S01]  /*12d0*/  FFMA R68, R71, R16.reuse, R32 ;  /* 0x0000001047447223 */ /* 0x080fe20000000020 */
[C---:B------:R-:W-:Y:S01]  /*12e0*/  FFMA R44, R25.reuse, R16, R44 ;  /* 0x00000010192c7223 */ /* 0x040fe2000000002c */
[----:B------:R-:W4:Y:S01]  /*12f0*/  LDS.128 R32, [R91+0x700] ;  /* 0x000700005b207984 */ /* 0x000f220000000c00 */
        /* <DEDUP_REMOVED lines=42> */
[----:B------:R-:W-:Y:S01]  /*15a0*/  LDS.128 R16, [R89+0x800] ;  /* 0x0008000059107984 */ /* 0x000fe20000000c00 */
[C---:B----4-:R-:W-:Y:S01]  /*15b0*/  FFMA R5, R32.reuse, R20, R5 ;  /* 0x0000001420057223 */ /* 0x050fe20000000005 */
        /* <DEDUP_REMOVED lines=129> */
[----:B------:R-:W-:Y:S01]  /*1dd0*/  FFMA R30, R30, R11, R26 ;  /* 0x0000000b1e1e7223 */ /* 0x000fe2000000001a */
[C---:B----4-:R-:W-:Y:S01]  /*1de0*/  FFMA R2, R33.reuse, R20, R2 ;  /* 0x0000001421027223 */ /* 0x050fe20000000002 */
        /* <DEDUP_REMOVED lines=29> */
[-C--:B------:R-:W-:Y:S01]  /*1fc0*/  FFMA R32, R35, R20.reuse, R68 ;  /* 0x0000001423207223 */ /* 0x080fe20000000044 */
[----:B------:R-:W1:Y:S04]  /*1fd0*/  LDS.128 R12, [R89+0xd00] ;  /* 0x000d0000590c7984 */ /* 0x000e680000000c00 */
[----:B------:R-:W4:Y:S01]  /*1fe0*/  LDS.128 R68, [R91+0xd00] ;  /* 0x000d00005b447984 */ /* 0x000f220000000c00 */
[C---:B------:R-:W-:Y:S01]  /*1ff0*/  FFMA R84, R31.reuse, R20, R84 ;  /* 0x000000141f547223 */ /* 0x040fe20000000054 */
[-C--:B------:R-:W-:Y:S01]  /*2000*/  FFMA R121, R31, R22.reuse, R121 ;  /* 0x000000161f797223 */ /* 0x080fe20000000079 */
[C---:B------:R-:W-:Y:S01]  /*2010*/  FFMA R55, R29.reuse, R22, R55 ;  /* 0x000000161d377223 */ /* 0x040fe20000000037 */
[-C--:B------:R-:W-:Y:S01]  /*2020*/  FFMA R7, R29, R8.reuse, R7 ;  /* 0x000000081d077223 */ /* 0x080fe20000000007 */
[C---:B------:R-:W-:Y:S01]  /*2030*/  FFMA R119, R31.reuse, R8, R119 ;  /* 0x000000081f777223 */ /* 0x040fe20000000077 */
[----:B------:R-:W-:Y:S01]  /*2040*/  FFMA R110, R31, R9, R110 ;  /* 0x000000091f6e7223 */ /* 0x000fe2000000006e */
[C---:B------:R-:W-:Y:S01]  /*2050*/  FFMA R44, R29.reuse, R20, R44 ;  /* 0x000000141d2c7223 */ /* 0x040fe2000000002c */
[C---:B------:R-:W-:Y:S01]  /*2060*/  FFMA R50, R29.reuse, R21, R50 ;  /* 0x000000151d327223 */ /* 0x040fe20000000032 */
[C---:B------:R-:W-:Y:S01]  /*2070*/  FFMA R0, R29.reuse, R23, R0 ;  /* 0x000000171d007223 */ /* 0x040fe20000000000 */
[C---:B------:R-:W-:Y:S01]  /*2080*/  FFMA R102, R29.reuse, R9, R102 ;  /* 0x000000091d667223 */ /* 0x040fe20000000066 */
[CC--:B------:R-:W-:Y:S01]  /*2090*/  FFMA R103, R29.reuse, R10.reuse, R103 ;  /* 0x0000000a1d677223 */ /* 0x0c0fe20000000067 */
[----:B------:R-:W-:Y:S01]  /*20a0*/  FFMA R100, R29, R11, R100 ;  /* 0x0000000b1d647223 */ /* 0x000fe20000000064 */
[C---:B------:R-:W-:Y:S01]  /*20b0*/  FFMA R52, R31.reuse, R21, R52 ;  /* 0x000000151f347223 */ /* 0x040fe20000000034 */
[C---:B------:R-:W-:Y:S01]  /*20c0*/  FFMA R6, R31.reuse, R23, R6 ;  /* 0x000000171f067223 */ /* 0x040fe20000000006 */
[C---:B------:R-:W-:Y:S01]  /*20d0*/  FFMA R97, R31.reuse, R10, R97 ;  /* 0x0000000a1f617223 */ /* 0x040fe20000000061 */
[----:B------:R-:W-:Y:S01]  /*20e0*/  FFMA R56, R31, R11, R56 ;  /* 0x0000000b1f387223 */ /* 0x000fe20000000038 */
[C---:B0-----:R-:W-:Y:S01]  /*20f0*/  FFMA R112, R27.reuse, R16, R84 ;  /* 0x000000101b707223 */ /* 0x041fe20000000054 */
[C---:B------:R-:W-:Y:S01]  /*2100*/  FFMA R53, R24.reuse, R17, R104 ;  /* 0x0000001118357223 */ /* 0x040fe20000000068 */
[C---:B------:R-:W-:Y:S01]  /*2110*/  FFMA R3, R24.reuse, R19, R86 ;  /* 0x0000001318037223 */ /* 0x040fe20000000056 */
[----:B------:R-:W-:Y:S01]  /*2120*/  FFMA R84, R27, R18, R121 ;  /* 0x000000121b547223 */ /* 0x000fe20000000079 */
[C---:B------:R-:W-:Y:S01]  /*2130*/  FFMA R45, R24.reuse, R16, R45 ;  /* 0x00000010182d7223 */ /* 0x040fe2000000002d */
[-C--:B------:R-:W-:Y:S01]  /*2140*/  FFMA R79, R24, R18.reuse, R79 ;  /* 0x00000012184f7223 */ /* 0x080fe2000000004f */
[----:B------:R-:W-:Y:S01]  /*2150*/  FFMA R86, R25, R18, R55 ;  /* 0x0000001219567223 */ /* 0x000fe20000000037 */
        /* <DEDUP_REMOVED lines=14> */
[----:B------:R-:W-:Y:S01]  /*2240*/  FFMA R104, R25, R12, R7 ;  /* 0x0000000c19687223 */ /* 0x000fe20000000007 */
[----:B----4-:R-:W-:Y:S01]  /*2250*/  FFMA R121, R68, R16, R5 ;  /* 0x0000001044797223 */ /* 0x010fe20000000005 */
        /* <DEDUP_REMOVED lines=8> */
[-C--:B------:R-:W-:Y:S01]  /*22e0*/  FFMA R88, R69, R17.reuse, R62 ;  /* 0x0000001145587223 */ /* 0x080fe2000000003e */
[C---:B------:R-:W-:Y:S01]  /*22f0*/  FFMA R44, R25.reuse, R16, R44 ;  /* 0x00000010192c7223 */ /* 0x040fe2000000002c */
[C---:B------:R-:W-:Y:S01]  /*2300*/  FFMA R50, R25.reuse, R17, R50 ;  /* 0x0000001119327223 */ /* 0x040fe20000000032 */
[C---:B------:R-:W-:Y:S01]  /*2310*/  FFMA R0, R25.reuse, R19, R0 ;  /* 0x0000001319007223 */ /* 0x040fe20000000000 */
[C---:B------:R-:W-:Y:S01]  /*2320*/  FFMA R102, R25.reuse, R13, R102 ;  /* 0x0000000d19667223 */ /* 0x040fe20000000066 */
[CC--:B------:R-:W-:Y:S01]  /*2330*/  FFMA R103, R25.reuse, R14.reuse, R103 ;  /* 0x0000000e19677223 */ /* 0x0c0fe20000000067 */
[----:B------:R-:W-:Y:S01]  /*2340*/  FFMA R100, R25, R15, R100 ;  /* 0x0000000f19647223 */ /* 0x000fe20000000064 */
[----:B------:R-:W-:Y:S01]  /*2350*/  LDS.128 R20, [R91+0xe00] ;  /* 0x000e00005b147984 */ /* 0x000fe20000000c00 */
[C---:B------:R-:W-:Y:S01]  /*2360*/  FFMA R52, R27.reuse, R17, R52 ;  /* 0x000000111b347223 */ /* 0x040fe20000000034 */
[C---:B------:R-:W-:Y:S01]  /*2370*/  FFMA R6, R27.reuse, R19, R6 ;  /* 0x000000131b067223 */ /* 0x040fe20000000006 */
[C---:B------:R-:W-:Y:S01]  /*2380*/  FFMA R97, R27.reuse, R14, R97 ;  /* 0x0000000e1b617223 */ /* 0x040fe20000000061 */
[----:B------:R0:W-:Y:S01]  /*2390*/  LDS.128 R28, [R91+0xf00] ;  /* 0x000f00005b1c7984 */ /* 0x0001e20000000c00 */
[----:B------:R-:W-:Y:S01]  /*23a0*/  FFMA R56, R27, R15, R56 ;  /* 0x0000000f1b387223 */ /* 0x000fe20000000038 */
[C---:B------:R-:W-:Y:S01]  /*23b0*/  FFMA R119, R68.reuse, R17, R90 ;  /* 0x0000001144777223 */ /* 0x040fe2000000005a */
[C---:B------:R-:W-:Y:S01]  /*23c0*/  FFMA R110, R69.reuse, R16, R2 ;  /* 0x00000010456e7223 */ /* 0x040fe20000000002 */
[----:B------:R-:W1:Y:S01]  /*23d0*/  LDS.128 R8, [R89+0xe00] ;  /* 0x000e000059087984 */ /* 0x000e620000000c00 */
[C---:B------:R-:W-:Y:S01]  /*23e0*/  FFMA R62, R69.reuse, R12, R111 ;  /* 0x0000000c453e7223 */ /* 0x040fe2000000006f */
[C---:B------:R-:W-:Y:S01]  /*23f0*/  FFMA R75, R68.reuse, R18, R75 ;  /* 0x00000012444b7223 */ /* 0x040fe2000000004b */
[C---:B------:R-:W-:Y:S01]  /*2400*/  FFMA R25, R68.reuse, R12, R117 ;  /* 0x0000000c44197223 */ /* 0x040fe20000000075 */
[C---:B------:R-:W-:Y:S01]  /*2410*/  FFMA R58, R68.reuse, R13, R58 ;  /* 0x0000000d443a7223 */ /* 0x040fe2000000003a */
[C---:B0-----:R-:W-:Y:S01]  /*2420*/  FFMA R91, R68.reuse, R14, R115 ;  /* 0x0000000e445b7223 */ /* 0x041fe20000000073 */
        /* <DEDUP_REMOVED lines=15> */
[----:B------:R-:W0:Y:S04]  /*2520*/  LDS.128 R32, [R89+0xf00] ;  /* 0x000f000059207984 */ /* 0x000e280000000c00 */
[----:B---3--:R3:W-:Y:S04]  /*2530*/  STS [R87], R36 ;  /* 0x0000002457007388 */ /* 0x0087e80000000800 */
[----:B------:R3:W-:Y:S04]  /*2540*/  STS [R87+0x200], R37 ;  /* 0x0002002557007388 */ /* 0x0007e80000000800 */
[----:B------:R3:W-:Y:S04]  /*2550*/  STS [R87+0x400], R38 ;  /* 0x0004002657007388 */ /* 0x0007e80000000800 */
[----:B------:R3:W-:Y:S04]  /*2560*/  STS [R87+0x600], R39 ;  /* 0x0006002757007388 */ /* 0x0007e80000000800 */
[----:B--2---:R3:W-:Y:S01]  /*2570*/  STS.128 [R85+UR9], R40 ;  /* 0x0000002855007988 */ /* 0x0047e20008000c09 */
[----:B------:R-:W-:Y:S01]  /*2580*/  UIADD3 UR8, UPT, UPT, UR8, 0x1, URZ ;  /* 0x0000000108087890 */ /* 0x000fe2000fffe0ff */
[----:B------:R-:W-:-:S03]  /*2590*/  FFMA R82, R71, R17, R46 ;  /* 0x0000001147527223 */ /* 0x000fc6000000002e */
[----:B------:R-:W-:Y:S01]  /*25a0*/  UISETP.NE.AND UP0, UPT, UR8, -0x1, UPT ;  /* 0xffffffff0800788c */ /* 0x000fe2000bf05270 */
        /* <DEDUP_REMOVED lines=14> */
[-C--:B------:R-:W-:Y:S01]  /*2690*/  FFMA R13, R20, R11.reuse, R3 ;  /* 0x0000000b140d7223 */ /* 0x080fe20000000003 */
[----:B------:R-:W-:Y:S01]  /*26a0*/  FFMA R8, R21, R11, R0 ;  /* 0x0000000b15087223 */ /* 0x000fe20000000000 */
[C---:B------:R-:W-:Y:S01]  /*26b0*/  FFMA R67, R71.reuse, R14, R67 ;  /* 0x0000000e47437223 */ /* 0x040fe20000000043 */
[----:B------:R-:W-:Y:S01]  /*26c0*/  FFMA R78, R71, R15, R78 ;  /* 0x0000000f474e7223 */ /* 0x000fe2000000004e */
[CC--:B------:R-:W-:Y:S01]  /*26d0*/  FFMA R82, R29.reuse, R10.reuse, R90 ;  /* 0x0000000a1d527223 */ /* 0x0c0fe2000000005a */
        /* <DEDUP_REMOVED lines=19> */
[C---:B0-----:R-:W-:Y:S01]  /*2810*/  FFMA R11, R20.reuse, R32, R107 ;  /* 0x00000020140b7223 */ /* 0x041fe2000000006b */
[C---:B------:R-:W-:Y:S01]  /*2820*/  FFMA R10, R20.reuse, R33, R108 ;  /* 0x00000021140a7223 */ /* 0x040fe2000000006c */
[C---:B------:R-:W-:Y:S01]  /*2830*/  FFMA R9, R20.reuse, R34, R105 ;  /* 0x0000002214097223 */ /* 0x040fe20000000069 */
[----:B------:R-:W-:Y:S01]  /*2840*/  FFMA R16, R20, R35, R106 ;  /* 0x0000002314107223 */ /* 0x000fe2000000006a */
[C---:B------:R-:W-:Y:S01]  /*2850*/  FFMA R19, R22.reuse, R32, R101 ;  /* 0x0000002016137223 */ /* 0x040fe20000000065 */
[CC--:B------:R-:W-:Y:S01]  /*2860*/  FFMA R18, R22.reuse, R33.reuse, R98 ;  /* 0x0000002116127223 */ /* 0x0c0fe20000000062 */
        /* <DEDUP_REMOVED lines=29> */
[----:B---3--:R-:W-:Y:S05]  /*2a40*/  BRA.U UP0, `(.L_x_10) ;  /* 0xffffffd900f07547 */ /* 0x008fea000b83ffff */
.L_x_9:
[----:B------:R-:W-:Y:S01]  /*2a50*/  USHF.L.U32 UR7, UR7, 0xc, URZ ;  /* 0x0000000c07077899 */ /* 0x000fe200080006ff */
[----:B------:R-:W-:-:S03]  /*2a60*/  LEA R63, R63, R65, 0x5 ;  /* 0x000000413f3f7211 */ /* 0x000fc600078e28ff */
[----:B------:R-:W-:-:S04]  /*2a70*/  ULOP3.LUT UR7, UR7, 0x1000, URZ, 0xc, !UPT ;  /* 0x0000100007077892 */ /* 0x000fc8000f8e0cff */
[----:B------:R-:W-:Y:S02]  /*2a80*/  UIADD3 UR5, UPT, UPT, UR5, UR7, URZ ;  /* 0x0000000705057290 */ /* 0x000fe4000fffe0ff */
[----:B------:R-:W-:-:S04]  /*2a90*/  UIADD3 UR6, UPT, UPT, UR6, UR7, URZ ;  /* 0x0000000706067290 */ /* 0x000fc8000fffe0ff */
[----:B------:R-:W-:Y:S02]  /*2aa0*/  LEA R83, R65, UR5, 0x4 ;  /* 0x0000000541537c11 */ /* 0x000fe4000f8e20ff */
[----:B------:R-:W-:Y:S02]  /*2ab0*/  LEA R81, R72, UR6, 0x4 ;  /* 0x0000000648517c11 */ /* 0x000fe4000f8e20ff */
[----:B------:R-:W-:Y:S01]  /*2ac0*/  LEA R72, R61, R72, 0x5 ;  /* 0x000000483d487211 */ /* 0x000fe200078e28ff */
[----:B------:R-:W-:Y:S01]  /*2ad0*/  LDS.128 R28, [R83] ;  /* 0x00000000531c7984 */ /* 0x000fe20000000c00 */
[----:B------:R-:W-:Y:S02]  /*2ae0*/  SHF.L.U32 R61, R63, 0x2, RZ ;  /* 0x000000023f3d7819 */ /* 0x000fe400000006ff */
[----:B------:R-:W-:Y:S01]  /*2af0*/  SHF.L.U32 R63, R72, 0x2, RZ ;  /* 0x00000002483f7819 */ /* 0x000fe200000006ff */
[----:B------:R-:W0:Y:S01]  /*2b00*/  LDS.128 R32, [R81] ;  /* 0x0000000051207984 */ /* 0x000e220000000c00 */
[----:B------:R-:W-:-:S03]  /*2b10*/  IADD3 R65, PT, PT, R61, 0x40, RZ ;  /* 0x000000403d417810 */ /* 0x000fc60007ffe0ff */
[----:B------:R-:W1:Y:S01]  /*2b20*/  LDS.128 R36, [R83+0x100] ;  /* 0x0001000053247984 */ /* 0x000e620000000c00 */
[-CC-:B------:R-:W-:Y:S02]  /*2b30*/  IMAD R61, R61, R4.reuse, R63.reuse ;  /* 0x000000043d3d7224 */ /* 0x180fe400078e023f */
[----:B------:R-:W-:Y:S01]  /*2b40*/  IMAD R63, R65, R4, R63 ;  /* 0x00000004413f7224 */ /* 0x000fe200078e023f */
        /* <DEDUP_REMOVED lines=14> */
[----:B------:R-:W-:Y:S01]  /*2c30*/  LDS.128 R44, [R83+0x200] ;  /* 0x00020000532c7984 */ /* 0x000fe20000000c00 */
[-C--:B------:R-:W-:Y:S01]  /*2c40*/  FFMA R102, R36, R33.reuse, R69 ;  /* 0x0000002124667223 */ /* 0x080fe20000000045 */
[-C--:B------:R-:W-:Y:S01]  /*2c50*/  FFMA R106, R38, R33.reuse, R71 ;  /* 0x00000021266a7223 */ /* 0x080fe20000000047 */
        /* <DEDUP_REMOVED lines=17> */
[----:B------:R-:W-:Y:S01]  /*2d70*/  FFMA R84, R28, R35, R13 ;  /* 0x000000231c547223 */ /* 0x000fe2000000000d */
[----:B------:R-:W2:Y:S01]  /*2d80*/  LDS.128 R8, [R83+0x300] ;  /* 0x0003000053087984 */ /* 0x000ea20000000c00 */
[C---:B------:R-:W-:Y:S01]  /*2d90*/  FFMA R13, R29.reuse, R40, R14 ;  /* 0x000000281d0d7223 */ /* 0x040fe2000000000e */
[C---:B------:R-:W-:Y:S01]  /*2da0*/  FFMA R12, R29.reuse, R41, R12 ;  /* 0x000000291d0c7223 */ /* 0x040fe2000000000c */
[C---:B------:R-:W-:Y:S01]  /*2db0*/  FFMA R15, R29.reuse, R42, R15 ;  /* 0x0000002a1d0f7223 */ /* 0x040fe2000000000f */
[----:B------:R-:W-:Y:S01]  /*2dc0*/  FFMA R20, R29, R43, R20 ;  /* 0x0000002b1d147223 */ /* 0x000fe20000000014 */
[CC--:B------:R-:W-:Y:S01]  /*2dd0*/  FFMA R90, R30.reuse, R35.reuse, R7 ;  /* 0x000000231e5a7223 */ /* 0x0c0fe20000000007 */
        /* <DEDUP_REMOVED lines=51> */
[----:B------:R-:W-:Y:S01]  /*3110*/  LDS.128 R12, [R83+0x400] ;  /* 0x00040000530c7984 */ /* 0x000fe20000000c00 */
[----:B------:R-:W-:Y:S01]  /*3120*/  FFMA R44, R44, R55, R16 ;  /* 0x000000372c2c7223 */ /* 0x000fe20000000010 */
        /* <DEDUP_REMOVED lines=8> */
[CC--:B------:R-:W-:Y:S01]  /*31b0*/  FFMA R93, R47.reuse, R54.reuse, R29 ;  /* 0x000000362f5d7223 */ /* 0x0c0fe2000000001d */
[----:B------:R-:W-:Y:S01]  /*31c0*/  FFMA R56, R47, R55, R56 ;  /* 0x000000372f387223 */ /* 0x000fe20000000038 */
[C---:B--2---:R-:W-:Y:S01]  /*31d0*/  FFMA R47, R8.reuse, R54, R31 ;  /* 0x00000036082f7223 */ /* 0x044fe2000000001f */
[CC--:B------:R-:W-:Y:S01]  /*31e0*/  FFMA R25, R8.reuse, R52.reuse, R25 ;  /* 0x0000003408197223 */ /* 0x0c0fe20000000019 */
[----:B------:R-:W2:Y:S01]  /*31f0*/  LDS.128 R28, [R83+0x500] ;  /* 0x00050000531c7984 */ /* 0x000ea20000000c00 */
        /* <DEDUP_REMOVED lines=305> */
[C---:B------:R-:W-:Y:S01]  /*4510*/  FFMA R97, R8.reuse, R20, R65 ;  /* 0x0000001408617223 */ /* 0x040fe20000000041 */
[C---:B------:R-:W-:Y:S01]  /*4520*/  FFMA R65, R8.reuse, R21, R80 ;  /* 0x0000001508417223 */ /* 0x040fe20000000050 */
[----:B------:R-:W0:Y:S01]  /*4530*/  LDS.128 R48, [R81+0xe00] ;  /* 0x000e000051307984 */ /* 0x000e220000000c00 */
[CC--:B------:R-:W-:Y:S01]  /*4540*/  FFMA R79, R8.reuse, R22.reuse, R79 ;  /* 0x00000016084f7223 */ /* 0x0c0fe2000000004f */
[-C--:B------:R-:W-:Y:S01]  /*4550*/  FFMA R67, R8, R23.reuse, R84 ;  /* 0x0000001708437223 */ /* 0x080fe20000000054 */
[----:B--2---:R-:W-:Y:S01]  /*4560*/  FFMA R7, R12, R23, R34 ;  /* 0x000000170c077223 */ /* 0x004fe20000000022 */
[----:B------:R-:W1:Y:S01]  /*4570*/  LDS.128 R40, [R83+0xf00] ;  /* 0x000f000053287984 */ /* 0x000e620000000c00 */
[C---:B------:R-:W-:Y:S01]  /*4580*/  FFMA R34, R13.reuse, R21, R104 ;  /* 0x000000150d227223 */ /* 0x040fe20000000068 */
[----:B------:R-:W-:Y:S01]  /*4590*/  FFMA R104, R13, R22, R71 ;  /* 0x000000160d687223 */ /* 0x000fe20000000047 */
[----:B------:R-:W-:Y:S01]  /*45a0*/  FFMA R71, R14, R23, R82 ;  /* 0x000000170e477223 */ /* 0x000fe20000000052 */
[C---:B------:R-:W-:Y:S01]  /*45b0*/  FFMA R3, R8.reuse, R28, R3 ;  /* 0x0000001c08037223 */ /* 0x040fe20000000003 */
[----:B------:R-:W2:Y:S01]  /*45c0*/  LDS.128 R80, [R81+0xf00] ;  /* 0x000f000051507984 */ /* 0x000ea20000000c00 */
        /* <DEDUP_REMOVED lines=13> */
[C---:B------:R-:W-:Y:S01]  /*46a0*/  FFMA R72, R12.reuse, R29, R58 ;  /* 0x0000001d0c487223 */ /* 0x040fe2000000003a */
[----:B------:R-:W-:Y:S01]  /*46b0*/  FFMA R2, R15, R28, R37 ;  /* 0x0000001c0f027223 */ /* 0x000fe20000000025 */
[C---:B------:R-:W-:Y:S01]  /*46c0*/  FFMA R110, R11.reuse, R20, R92 ;  /* 0x000000140b6e7223 */ /* 0x040fe2000000005c */
[----:B------:R-:W-:Y:S01]  /*46d0*/  FFMA R92, R11, R22, R69 ;  /* 0x000000160b5c7223 */ /* 0x000fe20000000045 */
[----:B------:R-:W-:Y:S01]  /*46e0*/  FFMA R69, R12, R21, R102 ;  /* 0x000000150c457223 */ /* 0x000fe20000000066 */
[-C--:B------:R-:W-:Y:S01]  /*46f0*/  FFMA R102, R13, R23.reuse, R0 ;  /* 0x000000170d667223 */ /* 0x080fe20000000000 */
        /* <DEDUP_REMOVED lines=50> */
[----:B------:R-:W-:Y:S01]  /*4a20*/  FFMA R49, R43, R49, R38 ;  /* 0x000000312b317223 */ /* 0x000fe20000000026 */
        /* <DEDUP_REMOVED lines=8> */
[-C--:B------:R-:W-:Y:S01]  /*4ab0*/  FFMA R15, R42, R51.reuse, R71 ;  /* 0x000000332a0f7223 */ /* 0x080fe20000000047 */
[C---:B------:R-:W-:Y:S01]  /*4ac0*/  FFMA R67, R16.reuse, R51, R67 ;  /* 0x0000003310437223 */ /* 0x040fe20000000043 */
[C---:B--2---:R-:W-:Y:S01]  /*4ad0*/  FFMA R68, R16.reuse, R80, R3 ;  /* 0x0000005010447223 */ /* 0x044fe20000000003 */
[C---:B------:R-:W-:Y:S01]  /*4ae0*/  FFMA R69, R16.reuse, R81, R108 ;  /* 0x0000005110457223 */ /* 0x040fe2000000006c */
[C---:B------:R-:W-:Y:S01]  /*4af0*/  FFMA R70, R16.reuse, R82, R5 ;  /* 0x0000005210467223 */ /* 0x040fe20000000005 */
[----:B------:R-:W-:Y:S01]  /*4b00*/  FFMA R71, R16, R83, R44 ;  /* 0x0000005310477223 */ /* 0x000fe2000000002c */
[----:B------:R-:W-:Y:S01]  /*4b10*/  FFMA R31, R40, R51, R7 ;  /* 0x00000033281f7223 */ /* 0x000fe20000000007 */
[-C--:B------:R-:W-:Y:S01]  /*4b20*/  FFMA R16, R19, R80.reuse, R6 ;  /* 0x0000005013107223 */ /* 0x080fe20000000006 */
[----:B0-----:R-:W-:Y:S01]  /*4b30*/  IMAD.WIDE R6, R61, 0x4, R8 ;  /* 0x000000043d067825 */ /* 0x001fe200078e0208 */
[----:B------:R-:W-:Y:S03]  /*4b40*/  BAR.SYNC.DEFER_BLOCKING 0x0 ;  /* 0x0000000000007b1d */ /* 0x000fe60000010000 */
        /* <DEDUP_REMOVED lines=9> */
[----:B------:R-:W-:Y:S01]  /*4be0*/  FFMA R54, R18, R82, R45 ;  /* 0x0000005212367223 */ /* 0x000fe2000000002d */
[----:B------:R-:W-:-:S04]  /*4bf0*/  IMAD.WIDE R60, R63, 0x4, R8 ;  /* 0x000000043f3c7825 */ /* 0x000fc800078e0208 */
[C---:B------:R-:W-:Y:S01]  /*4c00*/  FFMA R44, R40.reuse, R80, R25 ;  /* 0x00000050282c7223 */ /* 0x040fe20000000019 */
[CC--:B------:R-:W-:Y:S01]  /*4c10*/  FFMA R46, R40.reuse, R82.reuse, R47 ;  /* 0x00000052282e7223 */ /* 0x0c0fe2000000002f */
[C---:B------:R-:W-:Y:S01]  /*4c20*/  FFMA R26, R41.reuse, R82, R27 ;  /* 0x00000052291a7223 */ /* 0x040fe2000000001b */
[C---:B------:R-:W-:Y:S01]  /*4c30*/  FFMA R23, R41.reuse, R51, R102 ;  /* 0x0000003329177223 */ /* 0x040fe20000000066 */
[C---:B------:R-:W-:Y:S01]  /*4c40*/  FFMA R45, R40.reuse, R81, R72 ;  /* 0x00000051282d7223 */ /* 0x040fe20000000048 */
[----:B------:R-:W-:Y:S01]  /*4c50*/  FFMA R47, R40, R83, R74 ;  /* 0x00000053282f7223 */ /* 0x000fe2000000004a */
[C---:B------:R-:W-:Y:S01]  /*4c60*/  FFMA R24, R41.reuse, R80, R0 ;  /* 0x0000005029187223 */ /* 0x040fe20000000000 */
[C---:B------:R-:W-:Y:S01]  /*4c70*/  FFMA R25, R41.reuse, R81, R84 ;  /* 0x0000005129197223 */ /* 0x040fe20000000054 */
[----:B------:R-:W-:Y:S01]  /*4c80*/  FFMA R27, R41, R83, R90 ;  /* 0x00000053291b7223 */ /* 0x000fe2000000005a */
[----:B------:R-:W-:-:S04]  /*4c90*/  IMAD.WIDE R40, R4, 0x4, R6 ;  /* 0x0000000404287825 */ /* 0x000fc800078e0206 */
[----:B------:R-:W-:Y:S01]  /*4ca0*/  FFMA R35, R19, R51, R62 ;  /* 0x0000003313237223 */ /* 0x000fe2000000003e */
[-C--:B------:R-:W-:Y:S01]  /*4cb0*/  FFMA R8, R42, R80.reuse, R11 ;  /* 0x000000502a087223 */ /* 0x080fe2000000000b */
[----:B------:R-:W-:Y:S01]  /*4cc0*/  FFMA R80, R43, R80, R2 ;  /* 0x000000502b507223 */ /* 0x000fe20000000002 */
[----:B------:R-:W-:-:S04]  /*4cd0*/  IMAD.WIDE R62, R4, 0x4, R60 ;  /* 0x00000004043e7825 */ /* 0x000fc800078e023c */
[----:B------:R-:W-:Y:S01]  /*4ce0*/  FFMA R39, R18, R51, R39 ;  /* 0x0000003312277223 */ /* 0x000fe20000000027 */
[C---:B------:R-:W-:Y:S01]  /*4cf0*/  FFMA R18, R19.reuse, R82, R93 ;  /* 0x0000005213127223 */ /* 0x040fe2000000005d */
[----:B------:R-:W-:Y:S01]  /*4d00*/  FFMA R19, R19, R83, R10 ;  /* 0x0000005313137223 */ /* 0x000fe2000000000a */
[----:B------:R-:W-:-:S04]  /*4d10*/  IMAD.WIDE R2, R4, 0x4, R40 ;  /* 0x0000000404027825 */ /* 0x000fc800078e0228 */
        /* <DEDUP_REMOVED lines=27> */
.L_x_11:
        /* <DEDUP_REMOVED lines=11> */
.L_x_26:


//--------------------- .text._Z14shmemNoBCSgemmPfS_S_iii --------------------------
	.section	.text._Z14shmemNoBCSgemmPfS_S_iii,"ax",@progbits
	.align	128
        .global         _Z14shmemNoBCSgemmPfS_S_iii
        .type           _Z14shmemNoBCSgemmPfS_S_iii,@function
        .size           _Z14shmemNoBCSgemmPfS_S_iii,(.L_x_27 - _Z14shmemNoBCSgemmPfS_S_iii)
        .other          _Z14shmemNoBCSgemmPfS_S_iii,@"STO_CUDA_ENTRY STV_DEFAULT"
_Z14shmemNoBCSgemmPfS_S_iii:
.text._Z14shmemNoBCSgemmPfS_S_iii:
[----:B------:R-:W-:Y:S01]  /*0000*/  LDC R1, c[0x0][0x37c] ;  /* 0x0000df00ff017b82 */ /* 0x000fe20000000800 */
[----:B------:R-:W0:Y:S01]  /*0010*/  LDCU UR6, c[0x0][0x3a0] ;  /* 0x00007400ff0677ac */ /* 0x000e220008000800 */
[----:B------:R-:W1:Y:S01]  /*0020*/  S2R R0, SR_TID.Y ;  /* 0x0000000000007919 */ /* 0x000e620000002200 */
[----:B------:R-:W-:Y:S02]  /*0030*/  CS2R R66, SRZ ;  /* 0x0000000000427805 */ /* 0x000fe4000001ff00 */
[----:B------:R-:W-:Y:S02]  /*0040*/  CS2R R64, SRZ ;  /* 0x0000000000407805 */ /* 0x000fe4000001ff00 */
[----:B------:R-:W-:Y:S01]  /*0050*/  CS2R R62, SRZ ;  /* 0x00000000003e7805 */ /* 0x000fe2000001ff00 */
[----:B------:R-:W2:Y:S01]  /*0060*/  S2R R3, SR_TID.X ;  /* 0x0000000000037919 */ /* 0x000ea20000002100 */
        /* <DEDUP_REMOVED lines=11> */
[----:B------:R-:W-:Y:S01]  /*0120*/  CS2R R38, SRZ ;  /* 0x0000000000267805 */ /* 0x000fe2000001ff00 */
[----:B0-----:R-:W-:Y:S01]  /*0130*/  UISETP.GE.AND UP0, UPT, UR6, 0x8, UPT ;  /* 0x000000080600788c */ /* 0x001fe2000bf06270 */
        /* <DEDUP_REMOVED lines=16> */
[----:B------:R-:W-:Y:S01]  /*0240*/  CS2R R4, SRZ ;  /* 0x0000000000047805 */ /* 0x000fe2000001ff00 */
[----:B------:R-:W0:Y:S01]  /*0250*/  LDCU.64 UR8, c[0x0][0x358] ;  /* 0x00006b00ff0877ac */ /* 0x000e220008000a00 */
[----:B-12---:R-:W-:Y:S05]  /*0260*/  BRA.U !UP0, `(.L_x_12) ;  /* 0x00000025086c7547 */ /* 0x006fea000b800000 */
[----:B------:R-:W1:Y:S01]  /*0270*/  S2R R67, SR_CTAID.Y ;  /* 0x0000000000437919 */ /* 0x000e620000002600 */
[----:B------:R-:W2:Y:S01]  /*0280*/  LDCU UR5, c[0x0][0x360] ;  /* 0x00006c00ff0577ac */ /* 0x000ea20008000800 */
[----:B------:R-:W3:Y:S08]  /*0290*/  S2UR UR4, SR_CTAID.X ;  /* 0x00000000000479c3 */ /* 0x000ef00000002500 */
[----:B------:R-:W4:Y:S01]  /*02a0*/  LDC R68, c[0x0][0x39c] ;  /* 0x0000e700ff447b82 */ /* 0x000f220000000800 */
[----:B--2---:R-:W-:Y:S01]  /*02b0*/  IMAD R0, R0, UR5, R3 ;  /* 0x0000000500007c24 */ /* 0x004fe2000f8e0203 */
[----:B------:R-:W-:-:S04]  /*02c0*/  USHF.R.S32.HI UR5, URZ, 0x1f, UR6 ;  /* 0x0000001fff057899 */ /* 0x000fc80008011406 */
[--C-:B------:R-:W-:Y:S01]  /*02d0*/  SHF.R.U32.HI R2, RZ, 0x1, R0.reuse ;  /* 0x00000001ff027819 */ /* 0x100fe20000011600 */
[----:B------:R-:W-:Y:S01]  /*02e0*/  ULEA.HI UR5, UR5, UR6, URZ, 0x3 ;  /* 0x0000000605057291 */ /* 0x000fe2000f8f18ff */
[----:B------:R-:W-:Y:S01]  /*02f0*/  SHF.R.U32.HI R3, RZ, 0x5, R0 ;  /* 0x00000005ff037819 */ /* 0x000fe20000011600 */
[----:B---3--:R-:W-:Y:S01]  /*0300*/  USHF.L.U32 UR4, UR4, 0x7, URZ ;  /* 0x0000000704047899 */ /* 0x008fe200080006ff */
[----:B------:R-:W-:Y:S01]  /*0310*/  SHF.L.U32 R0, R0, 0x2, RZ ;  /* 0x0000000200007819 */ /* 0x000fe200000006ff */
[----:B------:R-:W-:Y:S01]  /*0320*/  USHF.R.S32.HI UR5, URZ, 0x3, UR5 ;  /* 0x00000003ff057899 */ /* 0x000fe20008011405 */
[----:B-1----:R-:W-:-:S03]  /*0330*/  LEA R67, R67, R2, 0x7 ;  /* 0x0000000243437211 */ /* 0x002fc600078e38ff */
[----:B------:R-:W-:Y:S01]  /*0340*/  UIADD3 UR5, UPT, UPT, -UR5, URZ, URZ ;  /* 0x000000ff05057290 */ /* 0x000fe2000fffe1ff */
[C---:B------:R-:W-:Y:S01]  /*0350*/  LOP3.LUT R84, R0.reuse, 0x4, RZ, 0xc0, !PT ;  /* 0x0000000400547812 */ /* 0x040fe200078ec0ff */
[----:B----4-:R-:W-:Y:S01]  /*0360*/  IMAD R3, R3, R68, UR4 ;  /* 0x0000000403037e24 */ /* 0x010fe2000f8e0244 */
[----:B------:R-:W-:-:S03]  /*0370*/  LOP3.LUT R0, R0, 0x7c, RZ, 0xc0, !PT ;  /* 0x0000007c00007812 */ /* 0x000fc600078ec0ff */
[----:B------:R-:W-:Y:S02]  /*0380*/  IMAD R84, R67, UR6, R84 ;  /* 0x0000000643547c24 */ /* 0x000fe4000f8e0254 */
[----:B------:R-:W-:Y:S01]  /*0390*/  HFMA2 R67, -RZ, RZ, 0, 0 ;  /* 0x00000000ff437431 */ /* 0x000fe200000001ff */
[----:B------:R-:W-:-:S07]  /*03a0*/  IADD3 R2, PT, PT, R0, R3, RZ ;  /* 0x0000000300027210 */ /* 0x000fce0007ffe0ff */
.L_x_13:
[----:B------:R-:W1:Y:S08]  /*03b0*/  LDC.64 R92, c[0x0][0x380] ;  /* 0x0000e000ff5c7b82 */ /* 0x000e700000000a00 */
[----:B------:R-:W2:Y:S01]  /*03c0*/  LDC.64 R88, c[0x0][0x388] ;  /* 0x0000e200ff587b82 */ /* 0x000ea20000000a00 */
[----:B-1----:R-:W-:-:S06]  /*03d0*/  IMAD.WIDE R92, R84, 0x4, R92 ;  /* 0x00000004545c7825 */ /* 0x002fcc00078e025c */
[----:B0-----:R-:W3:Y:S01]  /*03e0*/  LDG.E.128.CONSTANT R92, desc[UR8][R92.64] ;  /* 0x000000085c5c7981 */ /* 0x001ee2000c1e9d00 */
[----:B--2---:R-:W-:-:S06]  /*03f0*/  IMAD.WIDE R88, R2, 0x4, R88 ;  /* 0x0000000402587825 */ /* 0x004fcc00078e0258 */
[----:B------:R-:W2:Y:S01]  /*0400*/  LDG.E.128.CONSTANT R88, desc[UR8][R88.64] ;  /* 0x0000000858587981 */ /* 0x000ea2000c1e9d00 */
[----:B------:R-:W0:Y:S01]  /*0410*/  LDCU UR4, c[0x0][0x360] ;  /* 0x00006c00ff0477ac */ /* 0x000e220008000800 */
[----:B------:R-:W1:Y:S01]  /*0420*/  S2UR UR6, SR_CgaCtaId ;  /* 0x00000000000679c3 */ /* 0x000e620000008800 */
[----:B------:R-:W-:Y:S01]  /*0430*/  IADD3 R84, PT, PT, R84, 0x8, RZ ;  /* 0x0000000854547810 */ /* 0x000fe20007ffe0ff */
[----:B------:R-:W0:Y:S01]  /*0440*/  S2R R0, SR_TID.Y ;  /* 0x0000000000007919 */ /* 0x000e220000002200 */
[----:B------:R-:W-:Y:S01]  /*0450*/  UIADD3 UR5, UPT, UPT, UR5, 0x1, URZ ;  /* 0x0000000105057890 */ /* 0x000fe2000fffe0ff */
[----:B------:R-:W0:Y:S03]  /*0460*/  S2R R3, SR_TID.X ;  /* 0x0000000000037919 */ /* 0x000e260000002100 */
[----:B------:R-:W-:Y:S01]  /*0470*/  UISETP.NE.AND UP0, UPT, UR5, URZ, UPT ;  /* 0x000000ff0500728c */ /* 0x000fe2000bf05270 */
[----:B0-----:R-:W-:Y:S01]  /*0480*/  IMAD R68, R0, UR4, R3 ;  /* 0x0000000400447c24 */ /* 0x001fe2000f8e0203 */
[----:B------:R-:W-:-:S02]  /*0490*/  UMOV UR4, 0x400 ;  /* 0x0000040000047882 */ /* 0x000fc40000000000 */
[----:B-1----:R-:W-:Y:S02]  /*04a0*/  ULEA UR7, UR6, UR4, 0x18 ;  /* 0x0000000406077291 */ /* 0x002fe4000f8ec0ff */
[C---:B------:R-:W-:Y:S01]  /*04b0*/  SHF.L.U32 R69, R68.reuse, 0xb, RZ ;  /* 0x0000000b44457819 */ /* 0x040fe200000006ff */
[----:B------:R-:W-:Y:S01]  /*04c0*/  UIADD3 UR4, UPT, UPT, UR4, 0x1000, URZ ;  /* 0x0000100004047890 */ /* 0x000fe2000fffe0ff */
[----:B------:R-:W-:Y:S02]  /*04d0*/  SHF.L.U32 R70, R68, 0x1, RZ ;  /* 0x0000000144467819 */ /* 0x000fe400000006ff */
[----:B------:R-:W-:Y:S01]  /*04e0*/  LOP3.LUT R69, R69, 0x800, RZ, 0xc0, !PT ;  /* 0x0000080045457812 */ /* 0x000fe200078ec0ff */
[----:B------:R-:W-:Y:S01]  /*04f0*/  ULEA UR4, UR6, UR4, 0x18 ;  /* 0x0000000406047291 */ /* 0x000fe2000f8ec0ff */
[----:B------:R-:W-:Y:S02]  /*0500*/  LOP3.LUT R70, R70, 0xfffffffc, RZ, 0xc0, !PT ;  /* 0xfffffffc46467812 */ /* 0x000fe400078ec0ff */
[----:B------:R-:W-:-:S02]  /*0510*/  SHF.L.U32 R68, R68, 0x4, RZ ;  /* 0x0000000444447819 */ /* 0x000fc400000006ff */
[----:B------:R-:W-:Y:S02]  /*0520*/  IADD3 R96, PT, PT, R70, UR7, R69 ;  /* 0x0000000746607c10 */ /* 0x000fe4000fffe045 */
[C---:B------:R-:W-:Y:S02]  /*0530*/  LOP3.LUT R69, R68.reuse, 0xfffffe00, RZ, 0xc0, !PT ;  /* 0xfffffe0044457812 */ /* 0x040fe400078ec0ff */
[----:B------:R-:W-:Y:S02]  /*0540*/  LOP3.LUT R68, R68, 0x1f0, RZ, 0xc0, !PT ;  /* 0x000001f044447812 */ /* 0x000fe400078ec0ff */
[----:B------:R-:W-:Y:S02]  /*0550*/  LEA R86, R0, UR7, 0x4 ;  /* 0x0000000700567c11 */ /* 0x000fe4000f8e20ff */
[----:B------:R-:W-:Y:S02]  /*0560*/  IADD3 R97, PT, PT, R68, UR4, R69 ;  /* 0x0000000444617c10 */ /* 0x000fe4000fffe045 */
[----:B------:R-:W-:Y:S01]  /*0570*/  LEA R85, R3, UR4, 0x4 ;  /* 0x0000000403557c11 */ /* 0x000fe2000f8e20ff */
[----:B---3--:R-:W-:Y:S04]  /*0580*/  STS [R96], R92 ;  /* 0x0000005c60007388 */ /* 0x008fe80000000800 */
[----:B------:R-:W-:Y:S04]  /*0590*/  STS [R96+0x200], R93 ;  /* 0x0002005d60007388 */ /* 0x000fe80000000800 */
[----:B------:R-:W-:Y:S04]  /*05a0*/  STS [R96+0x400], R94 ;  /* 0x0004005e60007388 */ /* 0x000fe80000000800 */
[----:B------:R-:W-:Y:S04]  /*05b0*/  STS [R96+0x600], R95 ;  /* 0x0006005f60007388 */ /* 0x000fe80000000800 */
[----:B--2---:R-:W-:Y:S01]  /*05c0*/  STS.128 [R97], R88 ;  /* 0x0000005861007388 */ /* 0x004fe20000000c00 */
[----:B------:R-:W-:Y:S06]  /*05d0*/  BAR.SYNC.DEFER_BLOCKING 0x0 ;  /* 0x0000000000007b1d */ /* 0x000fec0000010000 */
        /* <DEDUP_REMOVED lines=10> */
[CC--:B------:R-:W-:Y:S01]  /*0680*/  FFMA R89, R78.reuse, R72.reuse, R52 ;  /* 0x000000484e597223 */ /* 0x0c0fe20000000034 */
[C---:B------:R-:W-:Y:S01]  /*0690*/  FFMA R60, R79.reuse, R72, R60 ;  /* 0x000000484f3c7223 */ /* 0x040fe2000000003c */
        /* <DEDUP_REMOVED lines=14> */
[-C--:B------:R-:W-:Y:S01]  /*0780*/  FFMA R21, R70, R73.reuse, R21 ;  /* 0x0000004946157223 */ /* 0x080fe20000000015 */
[-C--:B------:R-:W-:Y:S01]  /*0790*/  FFMA R37, R76, R73.reuse, R37 ;  /* 0x000000494c257223 */ /* 0x080fe20000000025 */
[----:B------:R-:W-:Y:S01]  /*07a0*/  FFMA R53, R78, R73, R53 ;  /* 0x000000494e357223 */ /* 0x000fe20000000035 */
[-C--:B------:R-:W-:Y:S01]  /*07b0*/  FFMA R22, R69, R75.reuse, R15 ;  /* 0x0000004b45167223 */ /* 0x080fe2000000000f */
[-C--:B------:R-:W-:Y:S01]  /*07c0*/  FFMA R38, R71, R75.reuse, R31 ;  /* 0x0000004b47267223 */ /* 0x080fe2000000001f */
[----:B------:R-:W-:Y:S01]  /*07d0*/  FFMA R74, R79, R75, R63 ;  /* 0x0000004b4f4a7223 */ /* 0x000fe2000000003f */
[C---:B--2---:R-:W-:Y:S01]  /*07e0*/  FFMA R90, R69.reuse, R80, R16 ;  /* 0x00000050455a7223 */ /* 0x044fe20000000010 */
[C---:B------:R-:W-:Y:S01]  /*07f0*/  FFMA R92, R69.reuse, R81, R17 ;  /* 0x00000051455c7223 */ /* 0x040fe20000000011 */
[C---:B------:R-:W-:Y:S01]  /*0800*/  FFMA R47, R69.reuse, R82, R18 ;  /* 0x00000052452f7223 */ /* 0x040fe20000000012 */
[----:B------:R-:W-:Y:S01]  /*0810*/  FFMA R94, R69, R83, R19 ;  /* 0x00000053455e7223 */ /* 0x000fe20000000013 */
[-C--:B------:R-:W-:Y:S01]  /*0820*/  FFMA R73, R68, R75.reuse, R7 ;  /* 0x0000004b44497223 */ /* 0x080fe20000000007 */
[----:B------:R-:W-:Y:S01]  /*0830*/  FFMA R23, R70, R75, R23 ;  /* 0x0000004b46177223 */ /* 0x000fe20000000017 */
[C---:B------:R-:W-:Y:S01]  /*0840*/  FFMA R15, R68.reuse, R80, R8 ;  /* 0x00000050440f7223 */ /* 0x040fe20000000008 */
[CC--:B------:R-:W-:Y:S01]  /*0850*/  FFMA R88, R68.reuse, R81.reuse, R9 ;  /* 0x0000005144587223 */ /* 0x0c0fe20000000009 */
[----:B------:R-:W-:Y:S01]  /*0860*/  FFMA R31, R68, R82, R10 ;  /* 0x00000052441f7223 */ /* 0x000fe2000000000a */
[C---:B------:R-:W-:Y:S01]  /*0870*/  FFMA R63, R70.reuse, R80, R24 ;  /* 0x00000050463f7223 */ /* 0x040fe20000000018 */
[C---:B------:R-:W-:Y:S01]  /*0880*/  FFMA R96, R70.reuse, R81, R25 ;  /* 0x0000005146607223 */ /* 0x040fe20000000019 */
[-C--:B------:R-:W-:Y:S01]  /*0890*/  FFMA R69, R70, R82.reuse, R26 ;  /* 0x0000005246457223 */ /* 0x080fe2000000001a */
[-C--:B------:R-:W-:Y:S01]  /*08a0*/  FFMA R68, R68, R83.reuse, R11 ;  /* 0x0000005344447223 */ /* 0x080fe2000000000b */
[----:B------:R-:W-:Y:S01]  /*08b0*/  FFMA R70, R70, R83, R27 ;  /* 0x0000005346467223 */ /* 0x000fe2000000001b */
[----:B------:R-:W-:Y:S01]  /*08c0*/  LDS.128 R4, [R86+0x200] ;  /* 0x0002000056047984 */ /* 0x000fe20000000c00 */
[C---:B------:R-:W-:Y:S01]  /*08d0*/  FFMA R98, R71.reuse, R81, R33 ;  /* 0x0000005147627223 */ /* 0x040fe20000000021 */
[C---:B------:R-:W-:Y:S01]  /*08e0*/  FFMA R33, R71.reuse, R82, R34 ;  /* 0x0000005247217223 */ /* 0x040fe20000000022 */
[----:B------:R-:W-:Y:S01]  /*08f0*/  FFMA R34, R71, R83, R35 ;  /* 0x0000005347227223 */ /* 0x000fe20000000023 */
[----:B------:R-:W0:Y:S01]  /*0900*/  LDS.128 R8, [R85+0x200] ;  /* 0x0002000055087984 */ /* 0x000e220000000c00 */
[C---:B------:R-:W-:Y:S01]  /*0910*/  FFMA R35, R76.reuse, R80, R40 ;  /* 0x000000504c237223 */ /* 0x040fe20000000028 */
[C---:B------:R-:W-:Y:S01]  /*0920*/  FFMA R40, R76.reuse, R81, R41 ;  /* 0x000000514c287223 */ /* 0x040fe20000000029 */
[C---:B------:R-:W-:Y:S01]  /*0930*/  FFMA R39, R76.reuse, R75, R39 ;  /* 0x0000004b4c277223 */ /* 0x040fe20000000027 */
[----:B------:R-:W1:Y:S01]  /*0940*/  LDS.128 R16, [R86+0x300] ;  /* 0x0003000056107984 */ /* 0x000e620000000c00 */
[CC--:B------:R-:W-:Y:S01]  /*0950*/  FFMA R41, R76.reuse, R82.reuse, R42 ;  /* 0x000000524c297223 */ /* 0x0c0fe2000000002a */
        /* <DEDUP_REMOVED lines=8> */
[CC--:B------:R-:W-:Y:S01]  /*09e0*/  FFMA R51, R78.reuse, R82.reuse, R58 ;  /* 0x000000524e337223 */ /* 0x0c0fe2000000003a */
[----:B------:R-:W-:Y:S01]  /*09f0*/  FFMA R57, R79, R82, R66 ;  /* 0x000000524f397223 */ /* 0x000fe20000000042 */
[-C--:B------:R-:W-:Y:S01]  /*0a00*/  FFMA R32, R71, R80.reuse, R32 ;  /* 0x0000005047207223 */ /* 0x080fe20000000020 */
[-C--:B------:R-:W-:Y:S01]  /*0a10*/  FFMA R48, R77, R80.reuse, R48 ;  /* 0x000000504d307223 */ /* 0x080fe20000000030 */
[----:B------:R-:W-:Y:S01]  /*0a20*/  FFMA R78, R78, R83, R59 ;  /* 0x000000534e4e7223 */ /* 0x000fe2000000003b */
[C---:B------:R-:W-:Y:S01]  /*0a30*/  FFMA R64, R79.reuse, R80, R64 ;  /* 0x000000504f407223 */ /* 0x040fe20000000040 */
[C---:B------:R-:W-:Y:S01]  /*0a40*/  FFMA R58, R79.reuse, R81, R65 ;  /* 0x000000514f3a7223 */ /* 0x040fe20000000041 */
        /* <DEDUP_REMOVED lines=65> */
[----:B------:R-:W-:Y:S04]  /*0e60*/  LDS.128 R4, [R86+0x400] ;  /* 0x0004000056047984 */ /* 0x000fe80000000c00 */
[----:B------:R-:W0:Y:S04]  /*0e70*/  LDS.128 R8, [R85+0x400] ;  /* 0x0004000055087984 */ /* 0x000e280000000c00 */
        /* <DEDUP_REMOVED lines=138> */
[----:B------:R-:W-:Y:S01]  /*1720*/  LDS.128 R20, [R86+0xb00] ;  /* 0x000b000056147984 */ /* 0x000fe20000000c00 */
[-C--:B0-----:R-:W-:Y:S01]  /*1730*/  FFMA R87, R4, R8.reuse, R87 ;  /* 0x0000000804577223 */ /* 0x081fe20000000057 */
        /* <DEDUP_REMOVED lines=133> */
[----:B------:R-:W2:Y:S01]  /*1f90*/  LDS.128 R12, [R85+0xd00] ;  /* 0x000d0000550c7984 */ /* 0x000ea20000000c00 */
[-C--:B0-----:R-:W-:Y:S01]  /*1fa0*/  FFMA R37, R16, R9.reuse, R37 ;  /* 0x0000000910257223 */ /* 0x081fe20000000025 */
[-C--:B------:R-:W-:Y:S01]  /*1fb0*/  FFMA R53, R18, R9.reuse, R53 ;  /* 0x0000000912357223 */ /* 0x080fe20000000035 */
[-C--:B------:R-:W-:Y:S01]  /*1fc0*/  FFMA R72, R19, R9.reuse, R72 ;  /* 0x0000000913487223 */ /* 0x080fe20000000048 */
[----:B------:R-:W-:Y:S01]  /*1fd0*/  FFMA R95, R16, R8, R95 ;  /* 0x00000008105f7223 */ /* 0x000fe2000000005f */
[-C--:B-1----:R-:W-:Y:S01]  /*1fe0*/  FFMA R102, R5, R9.reuse, R24 ;  /* 0x0000000905667223 */ /* 0x082fe20000000018 */
[-C--:B------:R-:W-:Y:S01]  /*1ff0*/  FFMA R91, R4, R9.reuse, R91 ;  /* 0x00000009045b7223 */ /* 0x080fe2000000005b */
[-C--:B------:R-:W-:Y:S01]  /*2000*/  FFMA R25, R6, R9.reuse, R25 ;  /* 0x0000000906197223 */ /* 0x080fe20000000019 */
[-C--:B------:R-:W-:Y:S01]  /*2010*/  FFMA R100, R7, R9.reuse, R36 ;  /* 0x0000000907647223 */ /* 0x080fe20000000024 */
[----:B------:R-:W-:Y:S01]  /*2020*/  FFMA R24, R17, R9, R52 ;  /* 0x0000000911187223 */ /* 0x000fe20000000034 */
[C---:B------:R-:W-:Y:S01]  /*2030*/  FFMA R75, R4.reuse, R10, R59 ;  /* 0x0000000a044b7223 */ /* 0x040fe2000000003b */
        /* <DEDUP_REMOVED lines=14> */
[-C--:B--2---:R-:W-:Y:S01]  /*2120*/  FFMA R83, R6, R12.reuse, R63 ;  /* 0x0000000c06537223 */ /* 0x084fe2000000003f */
[C---:B------:R-:W-:Y:S01]  /*2130*/  FFMA R110, R7.reuse, R12, R32 ;  /* 0x0000000c076e7223 */ /* 0x040fe20000000020 */
[C---:B------:R-:W-:Y:S01]  /*2140*/  FFMA R97, R7.reuse, R14, R33 ;  /* 0x0000000e07617223 */ /* 0x040fe20000000021 */
[CC--:B------:R-:W-:Y:S01]  /*2150*/  FFMA R114, R7.reuse, R15.reuse, R34 ;  /* 0x0000000f07727223 */ /* 0x0c0fe20000000022 */
[----:B------:R-:W-:Y:S01]  /*2160*/  LDS.128 R60, [R85+0xe00] ;  /* 0x000e0000553c7984 */ /* 0x000fe20000000c00 */
[----:B------:R-:W-:Y:S01]  /*2170*/  FFMA R77, R4, R12, R65 ;  /* 0x0000000c044d7223 */ /* 0x000fe20000000041 */
[----:B------:R-:W-:Y:S01]  /*2180*/  FFMA R81, R6, R14, R67 ;  /* 0x0000000e06517223 */ /* 0x000fe20000000043 */
[-C--:B------:R-:W-:Y:S01]  /*2190*/  FFMA R108, R4, R15.reuse, R68 ;  /* 0x0000000f046c7223 */ /* 0x080fe20000000044 */
[----:B------:R-:W0:Y:S01]  /*21a0*/  LDS.128 R32, [R86+0xe00] ;  /* 0x000e000056207984 */ /* 0x000e220000000c00 */
[----:B------:R-:W-:Y:S01]  /*21b0*/  FFMA R112, R6, R15, R70 ;  /* 0x0000000f06707223 */ /* 0x000fe20000000046 */
[----:B------:R-:W-:Y:S01]  /*21c0*/  FFMA R101, R16, R12, R69 ;  /* 0x0000000c10657223 */ /* 0x000fe20000000045 */
[-C--:B------:R-:W-:Y:S01]  /*21d0*/  FFMA R73, R4, R11.reuse, R73 ;  /* 0x0000000b04497223 */ /* 0x080fe20000000049 */
[----:B------:R1:W2:Y:S01]  /*21e0*/  LDS.128 R64, [R86+0xf00] ;  /* 0x000f000056407984 */ /* 0x0002a20000000c00 */
[C---:B------:R-:W-:Y:S01]  /*21f0*/  FFMA R104, R7.reuse, R11, R38 ;  /* 0x0000000b07687223 */ /* 0x040fe20000000026 */
[----:B------:R-:W-:Y:S01]  /*2200*/  FFMA R98, R7, R13, R98 ;  /* 0x0000000d07627223 */ /* 0x000fe20000000062 */
[-C--:B------:R-:W-:Y:S01]  /*2210*/  FFMA R106, R5, R11.reuse, R26 ;  /* 0x0000000b056a7223 */ /* 0x080fe2000000001a */
[----:B------:R-:W3:Y:S01]  /*2220*/  LDS.128 R68, [R85+0xf00] ;  /* 0x000f000055447984 */ /* 0x000ee20000000c00 */
[-C--:B------:R-:W-:Y:S01]  /*2230*/  FFMA R27, R6, R11.reuse, R27 ;  /* 0x0000000b061b7223 */ /* 0x080fe2000000001b */
[-C--:B------:R-:W-:Y:S01]  /*2240*/  FFMA R39, R16, R11.reuse, R39 ;  /* 0x0000000b10277223 */ /* 0x080fe20000000027 */
[-C--:B------:R-:W-:Y:S01]  /*2250*/  FFMA R26, R17, R11.reuse, R54 ;  /* 0x0000000b111a7223 */ /* 0x080fe20000000036 */
[-C--:B------:R-:W-:Y:S01]  /*2260*/  FFMA R55, R18, R11.reuse, R55 ;  /* 0x0000000b12377223 */ /* 0x080fe20000000037 */
[----:B------:R-:W-:Y:S01]  /*2270*/  FFMA R74, R19, R11, R74 ;  /* 0x0000000b134a7223 */ /* 0x000fe2000000004a */
[----:B------:R-:W-:Y:S01]  /*2280*/  FFMA R11, R4, R14, R31 ;  /* 0x0000000e040b7223 */ /* 0x000fe2000000001f */
[----:B------:R-:W-:Y:S01]  /*2290*/  FFMA R118, R16, R15, R76 ;  /* 0x0000000f10767223 */ /* 0x000fe2000000004c */
[-C--:B------:R-:W-:Y:S01]  /*22a0*/  FFMA R88, R4, R13.reuse, R88 ;  /* 0x0000000d04587223 */ /* 0x080fe20000000058 */
[C---:B------:R-:W-:Y:S01]  /*22b0*/  FFMA R90, R5.reuse, R12, R90 ;  /* 0x0000000c055a7223 */ /* 0x040fe2000000005a */
[C---:B------:R-:W-:Y:S01]  /*22c0*/  FFMA R92, R5.reuse, R13, R92 ;  /* 0x0000000d055c7223 */ /* 0x040fe2000000005c */
[CC--:B------:R-:W-:Y:S01]  /*22d0*/  FFMA R79, R5.reuse, R14.reuse, R47 ;  /* 0x0000000e054f7223 */ /* 0x0c0fe2000000002f */
[----:B------:R-:W-:Y:S01]  /*22e0*/  FFMA R94, R5, R15, R94 ;  /* 0x0000000f055e7223 */ /* 0x000fe2000000005e */
[-C--:B------:R-:W-:Y:S01]  /*22f0*/  FFMA R96, R6, R13.reuse, R96 ;  /* 0x0000000d06607223 */ /* 0x080fe20000000060 */
[CC--:B------:R-:W-:Y:S01]  /*2300*/  FFMA R116, R16.reuse, R13.reuse, R40 ;  /* 0x0000000d10747223 */ /* 0x0c0fe20000000028 */
        /* <DEDUP_REMOVED lines=8> */
[-C--:B------:R-:W-:Y:S01]  /*2390*/  FFMA R78, R18, R15.reuse, R78 ;  /* 0x0000000f124e7223 */ /* 0x080fe2000000004e */
[C---:B------:R-:W-:Y:S01]  /*23a0*/  FFMA R109, R19.reuse, R14, R57 ;  /* 0x0000000e136d7223 */ /* 0x040fe20000000039 */
[C---:B------:R-:W-:Y:S01]  /*23b0*/  FFMA R111, R19.reuse, R15, R22 ;  /* 0x0000000f136f7223 */ /* 0x040fe20000000016 */
[C---:B-1----:R-:W-:Y:S01]  /*23c0*/  FFMA R86, R19.reuse, R12, R20 ;  /* 0x0000000c13567223 */ /* 0x042fe20000000014 */
[----:B------:R-:W-:Y:S01]  /*23d0*/  FFMA R124, R19, R13, R58 ;  /* 0x0000000d137c7223 */ /* 0x000fe2000000003a */
[C---:B0-----:R-:W-:Y:S01]  /*23e0*/  FFMA R7, R32.reuse, R63, R73 ;  /* 0x0000003f20077223 */ /* 0x041fe20000000049 */
[-C--:B------:R-:W-:Y:S01]  /*23f0*/  FFMA R6, R32, R62.reuse, R75 ;  /* 0x0000003e20067223 */ /* 0x080fe2000000004b */
[----:B------:R-:W0:Y:S01]  /*2400*/  LDC R73, c[0x0][0x39c] ;  /* 0x0000e700ff497b82 */ /* 0x000e220000000800 */
[-C--:B------:R-:W-:Y:S01]  /*2410*/  FFMA R14, R33, R62.reuse, R82 ;  /* 0x0000003e210e7223 */ /* 0x080fe20000000052 */
[-C--:B------:R-:W-:Y:S01]  /*2420*/  FFMA R22, R34, R62.reuse, R59 ;  /* 0x0000003e22167223 */ /* 0x080fe2000000003b */
[-C--:B------:R-:W-:Y:S01]  /*2430*/  FFMA R30, R35, R62.reuse, R30 ;  /* 0x0000003e231e7223 */ /* 0x080fe2000000001e */
[-C--:B--2---:R-:W-:Y:S01]  /*2440*/  FFMA R38, R64, R62.reuse, R23 ;  /* 0x0000003e40267223 */ /* 0x084fe20000000017 */
        /* <DEDUP_REMOVED lines=11> */
[CC--:B------:R-:W-:Y:S01]  /*2500*/  FFMA R21, R34.reuse, R61.reuse, R25 ;  /* 0x0000003d22157223 */ /* 0x0c0fe20000000019 */
[C---:B------:R-:W-:Y:S01]  /*2510*/  FFMA R45, R65.reuse, R61, R24 ;  /* 0x0000003d412d7223 */ /* 0x040fe20000000018 */
[-C--:B------:R-:W-:Y:S01]  /*2520*/  FFMA R23, R34, R63.reuse, R27 ;  /* 0x0000003f22177223 */ /* 0x080fe2000000001b */
[----:B------:R-:W-:Y:S01]  /*2530*/  FFMA R47, R65, R63, R26 ;  /* 0x0000003f412f7223 */ /* 0x000fe2000000001a */
[C---:B---3--:R-:W-:Y:S01]  /*2540*/  FFMA R10, R32.reuse, R70, R11 ;  /* 0x00000046200a7223 */ /* 0x048fe2000000000b */
        /* <DEDUP_REMOVED lines=42> */
[----:B0-----:R-:W-:Y:S01]  /*27f0*/  LEA R2, R73, R2, 0x3 ;  /* 0x0000000249027211 */ /* 0x001fe200078e18ff */
[----:B------:R-:W-:Y:S06]  /*2800*/  BAR.SYNC.DEFER_BLOCKING 0x0 ;  /* 0x0000000000007b1d */ /* 0x000fec0000010000 */
[----:B------:R-:W-:Y:S05]  /*2810*/  BRA.U UP0, `(.L_x_13) ;  /* 0xffffffd900e47547 */ /* 0x000fea000b83ffff */
.L_x_12:
[----:B------:R-:W1:Y:S01]  /*2820*/  S2R R71, SR_CTAID.Y ;  /* 0x0000000000477919 */ /* 0x000e620000002600 */
[----:B------:R-:W2:Y:S01]  /*2830*/  LDC R81, c[0x0][0x39c] ;  /* 0x0000e700ff517b82 */ /* 0x000ea20000000800 */
[----:B------:R-:W3:Y:S07]  /*2840*/  S2R R2, SR_CTAID.X ;  /* 0x0000000000027919 */ /* 0x000eee0000002500 */
[----:B------:R-:W4:Y:S01]  /*2850*/  LDC.64 R68, c[0x0][0x390] ;  /* 0x0000e400ff447b82 */ /* 0x000f220000000a00 */
[----:B-1----:R-:W-:-:S02]  /*2860*/  LEA R0, R71, R0, 0x5 ;  /* 0x0000000047007211 */ /* 0x002fc400078e28ff */
[----:B---3--:R-:W-:Y:S02]  /*2870*/  LEA R71, R2, R3, 0x5 ;  /* 0x0000000302477211 */ /* 0x008fe400078e28ff */
[----:B------:R-:W-:Y:S02]  /*2880*/  SHF.L.U32 R0, R0, 0x2, RZ ;  /* 0x0000000200007819 */ /* 0x000fe400000006ff */
[----:B------:R-:W-:-:S05]  /*2890*/  SHF.L.U32 R71, R71, 0x2, RZ ;  /* 0x0000000247477819 */ /* 0x000fca00000006ff */
[C---:B--2---:R-:W-:Y:S01]  /*28a0*/  IMAD R3, R0.reuse, R81, R71 ;  /* 0x0000005100037224 */ /* 0x044fe200078e0247 */
[----:B------:R-:W-:-:S03]  /*28b0*/  IADD3 R0, PT, PT, R0, 0x40, RZ ;  /* 0x0000004000007810 */ /* 0x000fc60007ffe0ff */
[----:B----4-:R-:W-:-:S04]  /*28c0*/  IMAD.WIDE R2, R3, 0x4, R68 ;  /* 0x0000000403027825 */ /* 0x010fc800078e0244 */
[----:B------:R-:W-:Y:S01]  /*28d0*/  IMAD R75, R0, R81, R71 ;  /* 0x00000051004b7224 */ /* 0x000fe200078e0247 */
[----:B0-----:R-:W-:Y:S01]  /*28e0*/  STG.E.128 desc[UR8][R2.64], R4 ;  /* 0x0000000402007986 */ /* 0x001fe2000c101d08 */
[----:B------:R-:W-:-:S03]  /*28f0*/  IMAD.WIDE R70, R81, 0x4, R2 ;  /* 0x0000000451467825 */ /* 0x000fc600078e0202 */
[----:B------:R-:W-:Y:S01]  /*2900*/  STG.E.128 desc[UR8][R2.64+0x100], R8 ;  /* 0x0001000802007986 */ /* 0x000fe2000c101d08 */
        /* <DEDUP_REMOVED lines=21> */
.L_x_14:
        /* <DEDUP_REMOVED lines=10> */
.L_x_27:


//--------------------- .text._Z10shmemSgemmPfS_S_iii --------------------------
	.section	.text._Z10shmemSgemmPfS_S_iii,"ax",@progbits
	.align	128
        .global         _Z10shmemSgemmPfS_S_iii
        .type           _Z10shmemSgemmPfS_S_iii,@function
        .size           _Z10shmemSgemmPfS_S_iii,(.L_x_28 - _Z10shmemSgemmPfS_S_iii)
        .other          _Z10shmemSgemmPfS_S_iii,@"STO_CUDA_ENTRY STV_DEFAULT"
_Z10shmemSgemmPfS_S_iii:
.text._Z10shmemSgemmPfS_S_iii:
        /* <DEDUP_REMOVED lines=39> */
[----:B------:R-:W1:Y:S01]  /*0270*/  S2UR UR8, SR_CgaCtaId ;  /* 0x00000000000879c3 */ /* 0x000e620000008800 */
[----:B------:R-:W2:Y:S01]  /*0280*/  S2R R5, SR_CTAID.Y ;  /* 0x0000000000057919 */ /* 0x000ea20000002600 */
[----:B------:R-:W3:Y:S01]  /*0290*/  LDCU UR9, c[0x0][0x360] ;  /* 0x00006c00ff0977ac */ /* 0x000ee20008000800 */
[----:B------:R-:W-:Y:S01]  /*02a0*/  UMOV UR5, 0x400 ;  /* 0x0000040000057882 */ /* 0x000fe20000000000 */
[----:B------:R-:W-:-:S04]  /*02b0*/  USHF.R.S32.HI UR7, URZ, 0x1f, UR12 ;  /* 0x0000001fff077899 */ /* 0x000fc8000801140c */
[----:B------:R-:W4:Y:S01]  /*02c0*/  S2UR UR4, SR_CTAID.X ;  /* 0x00000000000479c3 */ /* 0x000f220000002500 */
[----:B------:R-:W-:Y:S02]  /*02d0*/  UIADD3 UR6, UPT, UPT, UR5, 0x1000, URZ ;  /* 0x0000100005067890 */ /* 0x000fe4000fffe0ff */
[----:B------:R-:W-:-:S04]  /*02e0*/  ULEA.HI UR7, UR7, UR12, URZ, 0x3 ;  /* 0x0000000c07077291 */ /* 0x000fc8000f8f18ff */
[----:B------:R-:W-:Y:S01]  /*02f0*/  USHF.R.S32.HI UR7, URZ, 0x3, UR7 ;  /* 0x00000003ff077899 */ /* 0x000fe20008011407 */
[----:B------:R-:W5:Y:S03]  /*0300*/  LDC R73, c[0x0][0x39c] ;  /* 0x0000e700ff497b82 */ /* 0x000f660000000800 */
[----:B------:R-:W-:Y:S01]  /*0310*/  UIADD3 UR7, UPT, UPT, -UR7, URZ, URZ ;  /* 0x000000ff07077290 */ /* 0x000fe2000fffe1ff */
[----:B---3--:R-:W-:Y:S01]  /*0320*/  IMAD R0, R0, UR9, R3 ;  /* 0x0000000900007c24 */ /* 0x008fe2000f8e0203 */
[----:B-1----:R-:W-:-:S04]  /*0330*/  ULEA UR6, UR8, UR6, 0x18 ;  /* 0x0000000608067291 */ /* 0x002fc8000f8ec0ff */
[--C-:B------:R-:W-:Y:S01]  /*0340*/  SHF.R.U32.HI R4, RZ, 0x5, R0.reuse ;  /* 0x00000005ff047819 */ /* 0x100fe20000011600 */
[----:B------:R-:W-:Y:S01]  /*0350*/  ULEA UR5, UR8, UR5, 0x18 ;  /* 0x0000000508057291 */ /* 0x000fe2000f8ec0ff */
[C---:B------:R-:W-:Y:S02]  /*0360*/  SHF.L.U32 R3, R0.reuse, 0x2, RZ ;  /* 0x0000000200037819 */ /* 0x040fe400000006ff */
[----:B------:R-:W-:Y:S02]  /*0370*/  SHF.R.U32.HI R2, RZ, 0x1, R0 ;  /* 0x00000001ff027819 */ /* 0x000fe40000011600 */
[----:B------:R-:W-:Y:S01]  /*0380*/  SHF.L.U32 R0, R0, 0x4, RZ ;  /* 0x0000000400007819 */ /* 0x000fe200000006ff */
[----:B----4-:R-:W-:Y:S01]  /*0390*/  USHF.L.U32 UR4, UR4, 0x7, URZ ;  /* 0x0000000704047899 */ /* 0x010fe200080006ff */
[----:B------:R-:W-:Y:S02]  /*03a0*/  LEA R100, R4, UR6, 0x9 ;  /* 0x0000000604647c11 */ /* 0x000fe4000f8e48ff */
[----:B------:R-:W-:-:S02]  /*03b0*/  LOP3.LUT R71, R0, 0x1f0, RZ, 0xc0, !PT ;  /* 0x000001f000477812 */ /* 0x000fc400078ec0ff */
[----:B--2---:R-:W-:Y:S02]  /*03c0*/  LEA R5, R5, R2, 0x7 ;  /* 0x0000000205057211 */ /* 0x004fe400078e38ff */
[----:B------:R-:W-:Y:S01]  /*03d0*/  LOP3.LUT R6, R3, 0x4, RZ, 0xc0, !PT ;  /* 0x0000000403067812 */ /* 0x000fe200078ec0ff */
[----:B-----5:R-:W-:Y:S01]  /*03e0*/  IMAD R73, R4, R73, UR4 ;  /* 0x0000000404497e24 */ /* 0x020fe2000f8e0249 */
[----:B------:R-:W-:Y:S02]  /*03f0*/  LEA R7, R2, UR5, 0x5 ;  /* 0x0000000502077c11 */ /* 0x000fe4000f8e28ff */
[----:B------:R-:W-:Y:S01]  /*0400*/  LOP3.LUT R4, R0, 0x10, RZ, 0xc0, !PT ;  /* 0x0000001000047812 */ /* 0x000fe200078ec0ff */
[----:B------:R-:W-:Y:S01]  /*0410*/  IMAD R6, R5, UR12, R6 ;  /* 0x0000000c05067c24 */ /* 0x000fe2000f8e0206 */
[----:B------:R-:W-:Y:S02]  /*0420*/  LOP3.LUT R2, R3, 0x7c, RZ, 0xc0, !PT ;  /* 0x0000007c03027812 */ /* 0x000fe400078ec0ff */
[----:B------:R-:W-:Y:S01]  /*0430*/  IADD3 R100, PT, PT, R100, R71, RZ ;  /* 0x0000004764647210 */ /* 0x000fe20007ffe0ff */
[----:B------:R-:W-:Y:S01]  /*0440*/  HFMA2 R71, -RZ, RZ, 0, 0 ;  /* 0x00000000ff477431 */ /* 0x000fe200000001ff */
[----:B------:R-:W-:-:S02]  /*0450*/  IADD3 R7, PT, PT, R7, R4, RZ ;  /* 0x0000000407077210 */ /* 0x000fc40007ffe0ff */
[----:B------:R-:W-:-:S07]  /*0460*/  IADD3 R2, PT, PT, R2, R73, RZ ;  /* 0x0000004902027210 */ /* 0x000fce0007ffe0ff */
.L_x_16:
[----:B------:R-:W1:Y:S08]  /*0470*/  LDC.64 R72, c[0x0][0x380] ;  /* 0x0000e000ff487b82 */ /* 0x000e700000000a00 */
[----:B------:R-:W2:Y:S01]  /*0480*/  LDC.64 R74, c[0x0][0x388] ;  /* 0x0000e200ff4a7b82 */ /* 0x000ea20000000a00 */
[----:B-1----:R-:W-:-:S05]  /*0490*/  IMAD.WIDE R72, R6, 0x4, R72 ;  /* 0x0000000406487825 */ /* 0x002fca00078e0248 */
[----:B0-----:R-:W3:Y:S01]  /*04a0*/  LDG.E.128.CONSTANT R104, desc[UR10][R72.64] ;  /* 0x0000000a48687981 */ /* 0x001ee2000c1e9d00 */
[----:B--2---:R-:W-:-:S05]  /*04b0*/  IMAD.WIDE R74, R2, 0x4, R74 ;  /* 0x00000004024a7825 */ /* 0x004fca00078e024a */
[----:B------:R-:W2:Y:S01]  /*04c0*/  LDG.E.128.CONSTANT R108, desc[UR10][R74.64] ;  /* 0x0000000a4a6c7981 */ /* 0x000ea2000c1e9d00 */
[----:B------:R-:W0:Y:S01]  /*04d0*/  S2UR UR5, SR_CgaCtaId ;  /* 0x00000000000579c3 */ /* 0x000e220000008800 */
[----:B------:R-:W1:Y:S01]  /*04e0*/  S2R R0, SR_TID.Y ;  /* 0x0000000000007919 */ /* 0x000e620000002200 */
[----:B------:R-:W4:Y:S01]  /*04f0*/  S2R R3, SR_TID.X ;  /* 0x0000000000037919 */ /* 0x000f220000002100 */
[----:B------:R-:W-:Y:S02]  /*0500*/  UMOV UR4, 0x400 ;  /* 0x0000040000047882 */ /* 0x000fe40000000000 */
[----:B------:R-:W-:Y:S02]  /*0510*/  UIADD3 UR6, UPT, UPT, UR4, 0x1000, URZ ;  /* 0x0000100004067890 */ /* 0x000fe4000fffe0ff */
[----:B0-----:R-:W-:Y:S02]  /*0520*/  ULEA UR4, UR5, UR4, 0x18 ;  /* 0x0000000405047291 */ /* 0x001fe4000f8ec0ff */
[----:B------:R-:W-:-:S04]  /*0530*/  ULEA UR6, UR5, UR6, 0x18 ;  /* 0x0000000605067291 */ /* 0x000fc8000f8ec0ff */
[----:B-1----:R-:W-:Y:S02]  /*0540*/  LEA R5, R0, UR4, 0x8 ;  /* 0x0000000400057c11 */ /* 0x002fe4000f8e40ff */
[----:B----4-:R-:W-:Y:S01]  /*0550*/  LEA R4, R3, UR6, 0x5 ;  /* 0x0000000603047c11 */ /* 0x010fe2000f8e28ff */
[----:B---3--:R-:W-:Y:S04]  /*0560*/  STS.128 [R7], R104 ;  /* 0x0000006807007388 */ /* 0x008fe80000000c00 */
[----:B--2---:R-:W-:Y:S01]  /*0570*/  STS.128 [R100], R108 ;  /* 0x0000006c64007388 */ /* 0x004fe20000000c00 */
[----:B------:R-:W-:Y:S06]  /*0580*/  BAR.SYNC.DEFER_BLOCKING 0x0 ;  /* 0x0000000000007b1d */ /* 0x000fec0000010000 */
[----:B------:R-:W-:Y:S04]  /*0590*/  LDS.128 R72, [R5] ;  /* 0x0000000005487984 */ /* 0x000fe80000000c00 */
[----:B------:R-:W0:Y:S04]  /*05a0*/  LDS.128 R76, [R4] ;  /* 0x00000000044c7984 */ /* 0x000e280000000c00 */
[----:B------:R-:W1:Y:S04]  /*05b0*/  LDS.128 R80, [R4+0x10] ;  /* 0x0000100004507984 */ /* 0x000e680000000c00 */
[----:B------:R-:W2:Y:S04]  /*05c0*/  LDS.128 R92, [R4+0x210] ;  /* 0x00021000045c7984 */ /* 0x000ea80000000c00 */
[----:B------:R-:W3:Y:S04]  /*05d0*/  LDS.128 R84, [R5+0x20] ;  /* 0x0000200005547984 */ /* 0x000ee80000000c00 */
[----:B------:R-:W4:Y:S04]  /*05e0*/  LDS.128 R88, [R4+0x200] ;  /* 0x0002000004587984 */ /* 0x000f280000000c00 */
[----:B------:R-:W5:Y:S01]  /*05f0*/  LDS.128 R96, [R5+0x40] ;  /* 0x0000400005607984 */ /* 0x000f620000000c00 */
[C---:B0-----:R-:W-:Y:S01]  /*0600*/  FFMA R101, R72.reuse, R76, R8 ;  /* 0x0000004c48657223 */ /* 0x041fe20000000008 */
[C---:B------:R-:W-:Y:S01]  /*0610*/  FFMA R102, R72.reuse, R77, R9 ;  /* 0x0000004d48667223 */ /* 0x040fe20000000009 */
[C---:B------:R-:W-:Y:S01]  /*0620*/  FFMA R115, R72.reuse, R78, R10 ;  /* 0x0000004e48737223 */ /* 0x040fe2000000000a */
[----:B------:R-:W-:-:S02]  /*0630*/  FFMA R104, R72, R79, R11 ;  /* 0x0000004f48687223 */ /* 0x000fc4000000000b */
[----:B------:R-:W0:Y:S01]  /*0640*/  LDS.128 R8, [R5+0x60] ;  /* 0x0000600005087984 */ /* 0x000e220000000c00 */
[C---:B-1----:R-:W-:Y:S01]  /*0650*/  FFMA R103, R72.reuse, R80, R12 ;  /* 0x0000005048677223 */ /* 0x042fe2000000000c */
[C---:B------:R-:W-:Y:S01]  /*0660*/  FFMA R12, R72.reuse, R81, R13 ;  /* 0x00000051480c7223 */ /* 0x040fe2000000000d */
[C---:B------:R-:W-:Y:S01]  /*0670*/  FFMA R107, R72.reuse, R82, R14 ;  /* 0x00000052486b7223 */ /* 0x040fe2000000000e */
[----:B------:R-:W-:Y:S02]  /*0680*/  FFMA R72, R72, R83, R15 ;  /* 0x0000005348487223 */ /* 0x000fe4000000000f */
[C---:B--2---:R-:W-:Y:S02]  /*0690*/  FFMA R105, R73.reuse, R93, R12 ;  /* 0x0000005d49697223 */ /* 0x044fe4000000000c */
[----:B------:R-:W1:Y:S01]  /*06a0*/  LDS.128 R12, [R5+0x80] ;  /* 0x00008000050c7984 */ /* 0x000e620000000c00 */
[----:B---3--:R-:W-:Y:S01]  /*06b0*/  FFMA R106, R84, R77, R17 ;  /* 0x0000004d546a7223 */ /* 0x008fe20000000011 */
[----:B------:R-:W-:Y:S01]  /*06c0*/  FFMA R117, R76, R84, R16 ;  /* 0x000000544c757223 */ /* 0x000fe20000000010 */
[----:B------:R-:W-:Y:S01]  /*06d0*/  FFMA R119, R84, R78, R18 ;  /* 0x0000004e54777223 */ /* 0x000fe20000000012 */
[----:B------:R-:W-:Y:S01]  /*06e0*/  FFMA R17, R80, R84, R20 ;  /* 0x0000005450117223 */ /* 0x000fe20000000014 */
[C---:B------:R-:W-:Y:S01]  /*06f0*/  FFMA R16, R84.reuse, R79, R19 ;  /* 0x0000004f54107223 */ /* 0x040fe20000000013 */
[C---:B------:R-:W-:Y:S01]  /*0700*/  FFMA R18, R84.reuse, R81, R21 ;  /* 0x0000005154127223 */ /* 0x040fe20000000015 */
[----:B------:R-:W-:Y:S01]  /*0710*/  FFMA R20, R84, R83, R23 ;  /* 0x0000005354147223 */ /* 0x000fe20000000017 */
[----:B----4-:R-:W-:Y:S01]  /*0720*/  FFMA R111, R88, R73, R101 ;  /* 0x00000049586f7223 */ /* 0x010fe20000000065 */
[----:B------:R-:W-:Y:S01]  /*0730*/  FFMA R109, R84, R82, R22 ;  /* 0x00000052546d7223 */ /* 0x000fe20000000016 */
[C---:B------:R-:W-:Y:S01]  /*0740*/  FFMA R101, R73.reuse, R91, R104 ;  /* 0x0000005b49657223 */ /* 0x040fe20000000068 */
[C---:B------:R-:W-:Y:S01]  /*0750*/  FFMA R113, R73.reuse, R89, R102 ;  /* 0x0000005949717223 */ /* 0x040fe20000000066 */
[C---:B------:R-:W-:Y:S01]  /*0760*/  FFMA R115, R73.reuse, R90, R115 ;  /* 0x0000005a49737223 */ /* 0x040fe20000000073 */
[----:B------:R-:W-:Y:S01]  /*0770*/  FFMA R103, R92, R73, R103 ;  /* 0x000000495c677223 */ /* 0x000fe20000000067 */
[C---:B------:R-:W-:Y:S01]  /*0780*/  FFMA R107, R73.reuse, R94, R107 ;  /* 0x0000005e496b7223 */ /* 0x040fe2000000006b */
[----:B------:R-:W-:Y:S01]  /*0790*/  FFMA R72, R73, R95, R72 ;  /* 0x0000005f49487223 */ /* 0x000fe20000000048 */
[-C--:B------:R-:W-:Y:S01]  /*07a0*/  FFMA R104, R95, R85.reuse, R20 ;  /* 0x000000555f687223 */ /* 0x080fe20000000014 */
[----:B-----5:R-:W-:Y:S01]  /*07b0*/  FFMA R21, R76, R96, R24 ;  /* 0x000000604c157223 */ /* 0x020fe20000000018 */
[-C--:B------:R-:W-:Y:S01]  /*07c0*/  FFMA R84, R91, R85.reuse, R16 ;  /* 0x000000555b547223 */ /* 0x080fe20000000010 */
[-C--:B------:R-:W-:Y:S01]  /*07d0*/  FFMA R73, R92, R85.reuse, R17 ;  /* 0x000000555c497223 */ /* 0x080fe20000000011 */
[----:B------:R-:W-:Y:S01]  /*07e0*/  FFMA R102, R93, R85, R18 ;  /* 0x000000555d667223 */ /* 0x000fe20000000012 */
[C---:B------:R-:W-:Y:S01]  /*07f0*/  FFMA R20, R96.reuse, R77, R25 ;  /* 0x0000004d60147223 */ /* 0x040fe20000000019 */
[C---:B------:R-:W-:Y:S01]  /*0800*/  FFMA R23, R96.reuse, R78, R26 ;  /* 0x0000004e60177223 */ /* 0x040fe2000000001a */
[C---:B------:R-:W-:Y:S01]  /*0810*/  FFMA R22, R96.reuse, R79, R27 ;  /* 0x0000004f60167223 */ /* 0x040fe2000000001b */
[----:B------:R-:W-:Y:S01]  /*0820*/  FFMA R24, R96, R81, R29 ;  /* 0x0000005160187223 */ /* 0x000fe2000000001d */
[----:B------:R-:W2:Y:S01]  /*0830*/  LDS.128 R16, [R5+0xa0] ;  /* 0x0000a00005107984 */ /* 0x000ea20000000c00 */
[-C--:B------:R-:W-:Y:S01]  /*0840*/  FFMA R117, R88, R85.reuse, R117 ;  /* 0x0000005558757223 */ /* 0x080fe20000000075 */
[-C--:B------:R-:W-:Y:S01]  /*0850*/  FFMA R106, R89, R85.reuse, R106 ;  /* 0x00000055596a7223 */ /* 0x080fe2000000006a */
[-C--:B------:R-:W-:Y:S01]  /*0860*/  FFMA R119, R90, R85.reuse, R119 ;  /* 0x000000555a777223 */ /* 0x080fe20000000077 */
        /* <DEDUP_REMOVED lines=8> */
[----:B------:R-:W-:Y:S01]  /*08f0*/  FFMA R121, R91, R97, R22 ;  /* 0x000000615b797223 */ /* 0x000fe20000000016 */
[----:B0-----:R-:W-:Y:S01]  /*0900*/  FFMA R25, R76, R8, R32 ;  /* 0x000000084c197223 */ /* 0x001fe20000000020 */
[C---:B------:R-:W-:Y:S01]  /*0910*/  FFMA R27, R8.reuse, R78, R34 ;  /* 0x0000004e081b7223 */ /* 0x040fe20000000022 */
[----:B------:R-:W-:Y:S01]  /*0920*/  FFMA R24, R8, R79, R35 ;  /* 0x0000004f08187223 */ /* 0x000fe20000000023 */
[----:B------:R-:W0:Y:S01]  /*0930*/  LDS.128 R20, [R5+0xc0] ;  /* 0x0000c00005147984 */ /* 0x000e220000000c00 */
[-C--:B------:R-:W-:Y:S01]  /*0940*/  FFMA R123, R92, R97.reuse, R123 ;  /* 0x000000615c7b7223 */ /* 0x080fe2000000007b */
[-C--:B------:R-:W-:Y:S01]  /*0950*/  FFMA R85, R94, R97.reuse, R85 ;  /* 0x000000615e557223 */ /* 0x080fe20000000055 */
[----:B------:R-:W-:Y:S01]  /*0960*/  FFMA R108, R95, R97, R108 ;  /* 0x000000615f6c7223 */ /* 0x000fe2000000006c */
[----:B------:R-:W-:Y:S01]  /*0970*/  FFMA R124, R8, R77, R33 ;  /* 0x0000004d087c7223 */ /* 0x000fe20000000021 */
[----:B------:R-:W-:Y:S01]  /*0980*/  FFMA R33, R80, R8, R36 ;  /* 0x0000000850217223 */ /* 0x000fe20000000024 */
[C---:B------:R-:W-:Y:S01]  /*0990*/  FFMA R122, R8.reuse, R81, R37 ;  /* 0x00000051087a7223 */ /* 0x040fe20000000025 */
[C---:B------:R-:W-:Y:S01]  /*09a0*/  FFMA R97, R8.reuse, R82, R38 ;  /* 0x0000005208617223 */ /* 0x040fe20000000026 */
[----:B------:R-:W-:Y:S01]  /*09b0*/  FFMA R8, R8, R83, R39 ;  /* 0x0000005308087223 */ /* 0x000fe20000000027 */
[-C--:B------:R-:W-:Y:S01]  /*09c0*/  FFMA R112, R88, R9.reuse, R25 ;  /* 0x0000000958707223 */ /* 0x080fe20000000019 */
[-C--:B------:R-:W-:Y:S01]  /*09d0*/  FFMA R28, R90, R9.reuse, R27 ;  /* 0x000000095a1c7223 */ /* 0x080fe2000000001b */
[----:B------:R-:W-:-:S02]  /*09e0*/  FFMA R125, R91, R9, R24 ;  /* 0x000000095b7d7223 */ /* 0x000fc40000000018 */
[----:B------:R-:W3:Y:S01]  /*09f0*/  LDS.128 R24, [R5+0xe0] ;  /* 0x0000e00005187984 */ /* 0x000ee20000000c00 */
[-C--:B------:R-:W-:Y:S01]  /*0a00*/  FFMA R124, R89, R9.reuse, R124 ;  /* 0x00000009597c7223 */ /* 0x080fe2000000007c */
[-C--:B------:R-:W-:Y:S01]  /*0a10*/  FFMA R110, R92, R9.reuse, R33 ;  /* 0x000000095c6e7223 */ /* 0x080fe20000000021 */
[-C--:B------:R-:W-:Y:S01]  /*0a20*/  FFMA R122, R93, R9.reuse, R122 ;  /* 0x000000095d7a7223 */ /* 0x080fe2000000007a */
[-C--:B------:R-:W-:Y:S01]  /*0a30*/  FFMA R97, R94, R9.reuse, R97 ;  /* 0x000000095e617223 */ /* 0x080fe20000000061 */
[----:B------:R-:W-:Y:S01]  /*0a40*/  FFMA R8, R95, R9, R8 ;  /* 0x000000095f087223 */ /* 0x000fe20000000008 */
[----:B-1----:R-:W-:Y:S01]  /*0a50*/  FFMA R9, R76, R12, R40 ;  /* 0x0000000c4c097223 */ /* 0x002fe20000000028 */
[C---:B------:R-:W-:Y:S01]  /*0a60*/  FFMA R32, R12.reuse, R77, R41 ;  /* 0x0000004d0c207223 */ /* 0x040fe20000000029 */
        /* <DEDUP_REMOVED lines=10> */
[----:B------:R-:W-:-:S02]  /*0b10*/  FFMA R9, R94, R13, R35 ;  /* 0x0000000d5e097223 */ /* 0x000fc40000000023 */
[----:B------:R-:W1:Y:S01]  /*0b20*/  LDS.128 R32, [R4+0x400] ;  /* 0x0004000004207984 */ /* 0x000e620000000c00 */
[----:B--2---:R-:W-:Y:S01]  /*0b30*/  FFMA R36, R16, R77, R49 ;  /* 0x0000004d10247223 */ /* 0x004fe20000000031 */
[-C--:B------:R-:W-:Y:S01]  /*0b40*/  FFMA R41, R92, R13.reuse, R41 ;  /* 0x0000000d5c297223 */ /* 0x080fe20000000029 */
[-C--:B------:R-:W-:Y:S01]  /*0b50*/  FFMA R120, R93, R13.reuse, R120 ;  /* 0x0000000d5d787223 */ /* 0x080fe20000000078 */
[----:B------:R-:W-:Y:S01]  /*0b60*/  FFMA R114, R95, R13, R114 ;  /* 0x0000000d5f727223 */ /* 0x000fe20000000072 */
[----:B------:R-:W-:Y:S01]  /*0b70*/  FFMA R13, R76, R16, R48 ;  /* 0x000000104c0d7223 */ /* 0x000fe20000000030 */
[C---:B------:R-:W-:Y:S01]  /*0b80*/  FFMA R37, R16.reuse, R78, R50 ;  /* 0x0000004e10257223 */ /* 0x040fe20000000032 */
[----:B------:R-:W-:Y:S01]  /*0b90*/  FFMA R38, R16, R79, R51 ;  /* 0x0000004f10267223 */ /* 0x000fe20000000033 */
[----:B------:R-:W-:Y:S01]  /*0ba0*/  FFMA R43, R80, R16, R52 ;  /* 0x00000010502b7223 */ /* 0x000fe20000000034 */
[C---:B------:R-:W-:Y:S01]  /*0bb0*/  FFMA R42, R16.reuse, R81, R53 ;  /* 0x00000051102a7223 */ /* 0x040fe20000000035 */
[C---:B------:R-:W-:Y:S01]  /*0bc0*/  FFMA R39, R16.reuse, R82, R54 ;  /* 0x0000005210277223 */ /* 0x040fe20000000036 */
[----:B------:R-:W-:Y:S01]  /*0bd0*/  FFMA R40, R16, R83, R55 ;  /* 0x0000005310287223 */ /* 0x000fe20000000037 */
[----:B------:R-:W-:Y:S01]  /*0be0*/  FFMA R16, R89, R17, R36 ;  /* 0x0000001159107223 */ /* 0x000fe20000000024 */
[----:B0-----:R-:W-:Y:S01]  /*0bf0*/  FFMA R36, R20, R77, R57 ;  /* 0x0000004d14247223 */ /* 0x001fe20000000039 */
[----:B------:R-:W-:Y:S01]  /*0c00*/  FFMA R50, R88, R17, R13 ;  /* 0x0000001158327223 */ /* 0x000fe2000000000d */
[----:B------:R-:W-:Y:S01]  /*0c10*/  FFMA R46, R20, R83, R63 ;  /* 0x00000053142e7223 */ /* 0x000fe2000000003f */
[-C--:B------:R-:W-:Y:S01]  /*0c20*/  FFMA R54, R90, R17.reuse, R37 ;  /* 0x000000115a367223 */ /* 0x080fe20000000025 */
[-C--:B------:R-:W-:Y:S01]  /*0c30*/  FFMA R53, R91, R17.reuse, R38 ;  /* 0x000000115b357223 */ /* 0x080fe20000000026 */
[-C--:B------:R-:W-:Y:S01]  /*0c40*/  FFMA R43, R92, R17.reuse, R43 ;  /* 0x000000115c2b7223 */ /* 0x080fe2000000002b */
        /* <DEDUP_REMOVED lines=8> */
[----:B---3--:R-:W-:Y:S01]  /*0cd0*/  FFMA R36, R24, R77, R65 ;  /* 0x0000004d18247223 */ /* 0x008fe20000000041 */
[----:B------:R-:W-:Y:S01]  /*0ce0*/  FFMA R47, R80, R20, R60 ;  /* 0x00000014502f7223 */ /* 0x000fe2000000003c */
[----:B------:R-:W-:Y:S01]  /*0cf0*/  FFMA R48, R20, R81, R61 ;  /* 0x0000005114307223 */ /* 0x000fe2000000003d */
[-C--:B------:R-:W-:Y:S01]  /*0d00*/  FFMA R20, R88, R21.reuse, R17 ;  /* 0x0000001558147223 */ /* 0x080fe20000000011 */
[-C--:B------:R-:W-:Y:S01]  /*0d10*/  FFMA R61, R90, R21.reuse, R37 ;  /* 0x000000155a3d7223 */ /* 0x080fe20000000025 */
[-C--:B------:R-:W-:Y:S01]  /*0d20*/  FFMA R55, R91, R21.reuse, R38 ;  /* 0x000000155b377223 */ /* 0x080fe20000000026 */
[----:B------:R-:W-:Y:S01]  /*0d30*/  FFMA R17, R94, R21, R39 ;  /* 0x000000155e117223 */ /* 0x000fe20000000027 */
[----:B------:R-:W-:-:S02]  /*0d40*/  FFMA R89, R89, R25, R36 ;  /* 0x0000001959597223 */ /* 0x000fc40000000024 */
[----:B------:R-:W0:Y:S01]  /*0d50*/  LDS.128 R36, [R4+0x410] ;  /* 0x0004100004247984 */ /* 0x000e220000000c00 */
[----:B------:R-:W-:Y:S01]  /*0d60*/  FFMA R52, R24, R79, R67 ;  /* 0x0000004f18347223 */ /* 0x000fe20000000043 */
[----:B------:R-:W-:Y:S01]  /*0d70*/  FFMA R79, R80, R24, R68 ;  /* 0x00000018504f7223 */ /* 0x000fe20000000044 */
[C---:B-1----:R-:W-:Y:S01]  /*0d80*/  FFMA R49, R32.reuse, R10, R112 ;  /* 0x0000000a20317223 */ /* 0x042fe20000000070 */
[C---:B------:R-:W-:Y:S01]  /*0d90*/  FFMA R112, R33.reuse, R86, R106 ;  /* 0x0000005621707223 */ /* 0x040fe2000000006a */
[-C--:B------:R-:W-:Y:S01]  /*0da0*/  FFMA R51, R32, R98.reuse, R30 ;  /* 0x0000006220337223 */ /* 0x080fe2000000001e */
[-C--:B------:R-:W-:Y:S01]  /*0db0*/  FFMA R106, R33, R98.reuse, R31 ;  /* 0x00000062216a7223 */ /* 0x080fe2000000001f */
[C---:B------:R-:W-:Y:S01]  /*0dc0*/  FFMA R68, R34.reuse, R98, R29 ;  /* 0x0000006222447223 */ /* 0x040fe2000000001d */
[----:B------:R-:W-:Y:S02]  /*0dd0*/  FFMA R60, R34, R10, R28 ;  /* 0x0000000a223c7223 */ /* 0x000fe4000000001c */
[----:B------:R-:W1:Y:S01]  /*0de0*/  LDS.128 R28, [R4+0x600] ;  /* 0x00060000041c7984 */ /* 0x000e620000000c00 */
[-C--:B------:R-:W-:Y:S01]  /*0df0*/  FFMA R47, R92, R21.reuse, R47 ;  /* 0x000000155c2f7223 */ /* 0x080fe2000000002f */
[-C--:B------:R-:W-:Y:S01]  /*0e00*/  FFMA R48, R93, R21.reuse, R48 ;  /* 0x000000155d307223 */ /* 0x080fe20000000030 */
[----:B------:R-:W-:Y:S01]  /*0e10*/  FFMA R46, R95, R21, R46 ;  /* 0x000000155f2e7223 */ /* 0x000fe2000000002e */
        /* <DEDUP_REMOVED lines=19> */
[----:B------:R-:W-:Y:S01]  /*0f50*/  FFMA R32, R35, R14, R45 ;  /* 0x0000000e23207223 */ /* 0x000fe2000000002d */
[----:B------:R-:W-:Y:S01]  /*0f60*/  FFMA R70, R74, R34, R115 ;  /* 0x000000224a467223 */ /* 0x000fe20000000073 */
[C---:B------:R-:W-:Y:S01]  /*0f70*/  FFMA R71, R34.reuse, R86, R119 ;  /* 0x0000005622477223 */ /* 0x040fe20000000077 */
[C---:B------:R-:W-:Y:S01]  /*0f80*/  FFMA R56, R34.reuse, R14, R12 ;  /* 0x0000000e22387223 */ /* 0x040fe2000000000c */
[C---:B------:R-:W-:Y:S01]  /*0f90*/  FFMA R54, R34.reuse, R18, R54 ;  /* 0x0000001222367223 */ /* 0x040fe20000000036 */
[C---:B------:R-:W-:Y:S01]  /*0fa0*/  FFMA R52, R34.reuse, R22, R61 ;  /* 0x0000001622347223 */ /* 0x040fe2000000003d */
[----:B0-----:R-:W-:Y:S01]  /*0fb0*/  FFMA R124, R37, R98, R96 ;  /* 0x00000062257c7223 */ /* 0x001fe20000000060 */
[----:B------:R-:W-:Y:S01]  /*0fc0*/  FFMA R50, R34, R26, R65 ;  /* 0x0000001a22327223 */ /* 0x000fe20000000041 */
[----:B------:R-:W-:Y:S01]  /*0fd0*/  FFMA R90, R35, R18, R53 ;  /* 0x00000012235a7223 */ /* 0x000fe20000000035 */
[----:B------:R-:W-:Y:S01]  /*0fe0*/  FFMA R45, R36, R74, R103 ;  /* 0x0000004a242d7223 */ /* 0x000fe20000000067 */
[----:B------:R-:W-:Y:S01]  /*0ff0*/  FFMA R58, R74, R39, R72 ;  /* 0x000000274a3a7223 */ /* 0x000fe20000000048 */
[----:B------:R-:W-:Y:S01]  /*1000*/  FFMA R96, R39, R10, R8 ;  /* 0x0000000a27607223 */ /* 0x000fe20000000008 */
[C---:B------:R-:W-:Y:S01]  /*1010*/  FFMA R78, R33.reuse, R14, R44 ;  /* 0x0000000e214e7223 */ /* 0x040fe2000000002c */
[----:B------:R-:W-:Y:S01]  /*1020*/  FFMA R76, R33, R18, R16 ;  /* 0x00000012214c7223 */ /* 0x000fe20000000010 */
[----:B------:R-:W-:Y:S01]  /*1030*/  FFMA R34, R35, R98, R121 ;  /* 0x0000006223227223 */ /* 0x000fe20000000079 */
[C---:B------:R-:W-:Y:S01]  /*1040*/  FFMA R53, R36.reuse, R14, R41 ;  /* 0x0000000e24357223 */ /* 0x040fe20000000029 */
[-C--:B------:R-:W-:Y:S01]  /*1050*/  FFMA R103, R36, R18.reuse, R43 ;  /* 0x0000001224677223 */ /* 0x080fe2000000002b */
        /* <DEDUP_REMOVED lines=10> */
[----:B------:R-:W0:Y:S01]  /*1100*/  LDS.128 R40, [R4+0x610] ;  /* 0x0006100004287984 */ /* 0x000e220000000c00 */
[----:B------:R-:W-:Y:S01]  /*1110*/  FFMA R64, R74, R37, R105 ;  /* 0x000000254a407223 */ /* 0x000fe20000000069 */
[C---:B------:R-:W-:Y:S01]  /*1120*/  FFMA R125, R36.reuse, R86, R73 ;  /* 0x00000056247d7223 */ /* 0x040fe20000000049 */
[-C--:B------:R-:W-:Y:S01]  /*1130*/  FFMA R121, R36, R98.reuse, R123 ;  /* 0x0000006224797223 */ /* 0x080fe2000000007b */
[CC--:B------:R-:W-:Y:S01]  /*1140*/  FFMA R117, R38.reuse, R98.reuse, R85 ;  /* 0x0000006226757223 */ /* 0x0c0fe20000000055 */
[----:B------:R-:W-:Y:S01]  /*1150*/  FFMA R12, R39, R98, R108 ;  /* 0x00000062270c7223 */ /* 0x000fe2000000006c */
[----:B------:R-:W-:Y:S01]  /*1160*/  FFMA R105, R38, R14, R9 ;  /* 0x0000000e26697223 */ /* 0x000fe20000000009 */
[----:B------:R-:W-:Y:S01]  /*1170*/  FFMA R61, R74, R38, R107 ;  /* 0x000000264a3d7223 */ /* 0x000fe2000000006b */
[-C--:B------:R-:W-:Y:S01]  /*1180*/  FFMA R102, R37, R86.reuse, R102 ;  /* 0x0000005625667223 */ /* 0x080fe20000000066 */
        /* <DEDUP_REMOVED lines=13> */
[CC--:B------:R-:W-:Y:S01]  /*1260*/  FFMA R113, R36.reuse, R10.reuse, R110 ;  /* 0x0000000a24717223 */ /* 0x0c0fe2000000006e */
[C---:B------:R-:W-:Y:S01]  /*1270*/  FFMA R122, R37.reuse, R10, R122 ;  /* 0x0000000a257a7223 */ /* 0x040fe2000000007a */
[-C--:B------:R-:W-:Y:S01]  /*1280*/  FFMA R120, R37, R14.reuse, R120 ;  /* 0x0000000e25787223 */ /* 0x080fe20000000078 */
[----:B------:R-:W-:Y:S01]  /*1290*/  FFMA R114, R39, R14, R114 ;  /* 0x0000000e27727223 */ /* 0x000fe20000000072 */
[-C--:B------:R-:W-:Y:S01]  /*12a0*/  FFMA R81, R36, R22.reuse, R47 ;  /* 0x0000001624517223 */ /* 0x080fe2000000002f */
[-C--:B------:R-:W-:Y:S01]  /*12b0*/  FFMA R18, R37, R22.reuse, R48 ;  /* 0x0000001625127223 */ /* 0x080fe20000000030 */
[----:B------:R-:W-:Y:S01]  /*12c0*/  FFMA R24, R39, R22, R46 ;  /* 0x0000001627187223 */ /* 0x000fe2000000002e */
[C---:B------:R-:W-:Y:S01]  /*12d0*/  FFMA R119, R28.reuse, R99, R51 ;  /* 0x000000631c777223 */ /* 0x040fe20000000033 */
[C---:B------:R-:W-:Y:S01]  /*12e0*/  FFMA R107, R28.reuse, R11, R49 ;  /* 0x0000000b1c6b7223 */ /* 0x040fe20000000031 */
[C---:B------:R-:W-:Y:S01]  /*12f0*/  FFMA R25, R28.reuse, R23, R94 ;  /* 0x000000171c197223 */ /* 0x040fe2000000005e */
[----:B------:R-:W-:Y:S01]  /*1300*/  FFMA R17, R28, R27, R82 ;  /* 0x0000001b1c117223 */ /* 0x000fe20000000052 */
        /* <DEDUP_REMOVED lines=25> */
[----:B------:R-:W1:Y:S04]  /*14a0*/  LDS.128 R48, [R4+0x800] ;  /* 0x0008000004307984 */ /* 0x000e680000000c00 */
[----:B------:R-:W2:Y:S04]  /*14b0*/  LDS.128 R32, [R4+0x810] ;  /* 0x0008100004207984 */ /* 0x000ea80000000c00 */
[----:B------:R-:W3:Y:S01]  /*14c0*/  LDS.128 R28, [R5+0x30] ;  /* 0x00003000051c7984 */ /* 0x000ee20000000c00 */
[C---:B0-----:R-:W-:Y:S01]  /*14d0*/  FFMA R66, R40.reuse, R75, R45 ;  /* 0x0000004b28427223 */ /* 0x041fe2000000002d */
[----:B------:R-:W-:Y:S01]  /*14e0*/  FFMA R61, R75, R42, R61 ;  /* 0x0000002a4b3d7223 */ /* 0x000fe2000000003d */
[-C--:B------:R-:W-:Y:S01]  /*14f0*/  FFMA R125, R40, R87.reuse, R125 ;  /* 0x00000057287d7223 */ /* 0x080fe2000000007d */
[-C--:B------:R-:W-:Y:S01]  /*1500*/  FFMA R22, R41, R87.reuse, R102 ;  /* 0x0000005729167223 */ /* 0x080fe20000000066 */
[-C--:B------:R-:W-:Y:S01]  /*1510*/  FFMA R69, R42, R87.reuse, R69 ;  /* 0x000000572a457223 */ /* 0x080fe20000000045 */
[----:B------:R-:W-:Y:S01]  /*1520*/  FFMA R14, R43, R87, R104 ;  /* 0x000000572b0e7223 */ /* 0x000fe20000000068 */
[----:B------:R-:W0:Y:S01]  /*1530*/  LDS.128 R44, [R5+0x50] ;  /* 0x00005000052c7984 */ /* 0x000e220000000c00 */
[-C--:B------:R-:W-:Y:S01]  /*1540*/  FFMA R113, R40, R11.reuse, R113 ;  /* 0x0000000b28717223 */ /* 0x080fe20000000071 */
[-C--:B------:R-:W-:Y:S01]  /*1550*/  FFMA R122, R41, R11.reuse, R122 ;  /* 0x0000000b297a7223 */ /* 0x080fe2000000007a */
[-C--:B------:R-:W-:Y:S01]  /*1560*/  FFMA R87, R42, R11.reuse, R55 ;  /* 0x0000000b2a577223 */ /* 0x080fe20000000037 */
[----:B------:R-:W-:Y:S01]  /*1570*/  FFMA R96, R43, R11, R96 ;  /* 0x0000000b2b607223 */ /* 0x000fe20000000060 */
[C---:B------:R-:W-:Y:S01]  /*1580*/  FFMA R64, R75.reuse, R41, R64 ;  /* 0x000000294b407223 */ /* 0x040fe20000000040 */
[----:B------:R-:W-:Y:S01]  /*1590*/  FFMA R58, R75, R43, R58 ;  /* 0x0000002b4b3a7223 */ /* 0x000fe2000000003a */
[C---:B------:R-:W-:Y:S01]  /*15a0*/  FFMA R11, R40.reuse, R15, R53 ;  /* 0x0000000f280b7223 */ /* 0x040fe20000000035 */
[-C--:B------:R-:W-:Y:S01]  /*15b0*/  FFMA R103, R40, R19.reuse, R103 ;  /* 0x0000001328677223 */ /* 0x080fe20000000067 */
[----:B------:R-:W4:Y:S01]  /*15c0*/  LDS.128 R52, [R5+0x70] ;  /* 0x0000700005347984 */ /* 0x000f220000000c00 */
[-C--:B------:R-:W-:Y:S01]  /*15d0*/  FFMA R72, R41, R19.reuse, R72 ;  /* 0x0000001329487223 */ /* 0x080fe20000000048 */
[-C--:B------:R-:W-:Y:S01]  /*15e0*/  FFMA R95, R42, R19.reuse, R95 ;  /* 0x000000132a5f7223 */ /* 0x080fe2000000005f */
[----:B------:R-:W-:Y:S01]  /*15f0*/  FFMA R8, R43, R19, R8 ;  /* 0x000000132b087223 */ /* 0x000fe20000000008 */
[C---:B------:R-:W-:Y:S01]  /*1600*/  FFMA R75, R40.reuse, R23, R81 ;  /* 0x00000017284b7223 */ /* 0x040fe20000000051 */
[-C--:B------:R-:W-:Y:S01]  /*1610*/  FFMA R121, R40, R99.reuse, R121 ;  /* 0x0000006328797223 */ /* 0x080fe20000000079 */
[-C--:B------:R-:W-:Y:S01]  /*1620*/  FFMA R124, R41, R99.reuse, R124 ;  /* 0x00000063297c7223 */ /* 0x080fe2000000007c */
[CC--:B------:R-:W-:Y:S01]  /*1630*/  FFMA R117, R42.reuse, R99.reuse, R117 ;  /* 0x000000632a757223 */ /* 0x0c0fe20000000075 */
[----:B------:R-:W-:Y:S01]  /*1640*/  FFMA R10, R43, R99, R12 ;  /* 0x000000632b0a7223 */ /* 0x000fe2000000000c */
[-C--:B------:R-:W-:Y:S01]  /*1650*/  FFMA R18, R41, R23.reuse, R18 ;  /* 0x0000001729127223 */ /* 0x080fe20000000012 */
[-C--:B------:R-:W-:Y:S01]  /*1660*/  FFMA R19, R42, R23.reuse, R77 ;  /* 0x000000172a137223 */ /* 0x080fe2000000004d */
[----:B------:R-:W-:Y:S01]  /*1670*/  FFMA R24, R43, R23, R24 ;  /* 0x000000172b187223 */ /* 0x000fe20000000018 */
[----:B------:R-:W5:Y:S01]  /*1680*/  LDS.128 R80, [R5+0x90] ;  /* 0x0000900005507984 */ /* 0x000f620000000c00 */
[C---:B-1----:R-:W-:Y:S01]  /*1690*/  FFMA R12, R36.reuse, R50, R63 ;  /* 0x00000032240c7223 */ /* 0x042fe2000000003f */
[----:B--2---:R-:W-:-:S02]  /*16a0*/  FFMA R20, R36, R34, R61 ;  /* 0x0000002224147223 */ /* 0x004fc4000000003d */
[----:B------:R-:W1:Y:S01]  /*16b0*/  LDS.128 R60, [R5+0xd0] ;  /* 0x0000d000053c7984 */ /* 0x000e620000000c00 */
[C---:B---3--:R-:W-:Y:S01]  /*16c0*/  FFMA R99, R28.reuse, R50, R71 ;  /* 0x000000321c637223 */ /* 0x048fe20000000047 */
[C---:B------:R-:W-:Y:S02]  /*16d0*/  FFMA R23, R28.reuse, R34, R69 ;  /* 0x000000221c177223 */ /* 0x040fe40000000045 */
[----:B------:R-:W2:Y:S01]  /*16e0*/  LDS.128 R68, [R5+0xf0] ;  /* 0x0000f00005447984 */ /* 0x000ea20000000c00 */
[----:B------:R-:W-:Y:S01]  /*16f0*/  FFMA R112, R28, R49, R21 ;  /* 0x000000311c707223 */ /* 0x000fe20000000015 */
[-C--:B------:R-:W-:Y:S01]  /*1700*/  FFMA R106, R48, R28.reuse, R123 ;  /* 0x0000001c306a7223 */ /* 0x080fe2000000007b */
[----:B------:R-:W-:Y:S01]  /*1710*/  FFMA R92, R28, R51, R92 ;  /* 0x000000331c5c7223 */ /* 0x000fe2000000005c */
[----:B------:R-:W-:Y:S01]  /*1720*/  FFMA R21, R32, R28, R125 ;  /* 0x0000001c20157223 */ /* 0x000fe2000000007d */
[----:B------:R-:W-:Y:S01]  /*1730*/  FFMA R22, R28, R33, R22 ;  /* 0x000000211c167223 */ /* 0x000fe20000000016 */
        /* <DEDUP_REMOVED lines=8> */
[-C--:B------:R-:W-:Y:S01]  /*17c0*/  FFMA R58, R36, R35.reuse, R58 ;  /* 0x00000023243a7223 */ /* 0x080fe2000000003a */
[----:B------:R-:W-:Y:S01]  /*17d0*/  FFMA R28, R28, R35, R14 ;  /* 0x000000231c1c7223 */ /* 0x000fe2000000000e */
[----:B0-----:R-:W-:Y:S01]  /*17e0*/  FFMA R102, R44, R49, R89 ;  /* 0x000000312c667223 */ /* 0x001fe20000000059 */
        /* <DEDUP_REMOVED lines=8> */
[----:B------:R0:W3:Y:S01]  /*1870*/  LDS.128 R76, [R5+0xb0] ;  /* 0x0000b000054c7984 */ /* 0x0000e20000000c00 */
[----:B----4-:R-:W-:Y:S01]  /*1880*/  FFMA R116, R48, R52, R107 ;  /* 0x0000003430747223 */ /* 0x010fe2000000006b */
[C---:B------:R-:W-:Y:S01]  /*1890*/  FFMA R104, R52.reuse, R49, R111 ;  /* 0x0000003134687223 */ /* 0x040fe2000000006f */
[C---:B------:R-:W-:Y:S01]  /*18a0*/  FFMA R94, R52.reuse, R50, R109 ;  /* 0x00000032345e7223 */ /* 0x040fe2000000006d */
[----:B------:R-:W-:Y:S01]  /*18b0*/  FFMA R88, R52, R51, R88 ;  /* 0x0000003334587223 */ /* 0x000fe20000000058 */
[----:B------:R-:W-:Y:S01]  /*18c0*/  FFMA R10, R32, R52, R113 ;  /* 0x00000034200a7223 */ /* 0x000fe20000000071 */
[C---:B------:R-:W-:Y:S01]  /*18d0*/  FFMA R122, R52.reuse, R33, R122 ;  /* 0x00000021347a7223 */ /* 0x040fe2000000007a */
[C---:B------:R-:W-:Y:S01]  /*18e0*/  FFMA R87, R52.reuse, R34, R87 ;  /* 0x0000002234577223 */ /* 0x040fe20000000057 */
[----:B------:R-:W-:Y:S01]  /*18f0*/  FFMA R44, R52, R35, R96 ;  /* 0x00000023342c7223 */ /* 0x000fe20000000060 */
[----:B-----5:R-:W-:Y:S01]  /*1900*/  FFMA R123, R48, R80, R85 ;  /* 0x00000050307b7223 */ /* 0x020fe20000000055 */
[C---:B------:R-:W-:Y:S01]  /*1910*/  FFMA R52, R80.reuse, R51, R74 ;  /* 0x0000003350347223 */ /* 0x040fe2000000004a */
[C---:B------:R-:W-:Y:S01]  /*1920*/  FFMA R97, R80.reuse, R49, R97 ;  /* 0x0000003150617223 */ /* 0x040fe20000000061 */
[----:B------:R-:W-:Y:S01]  /*1930*/  FFMA R96, R80, R50, R101 ;  /* 0x0000003250607223 */ /* 0x000fe20000000065 */
[----:B------:R-:W-:Y:S01]  /*1940*/  FFMA R11, R32, R80, R11 ;  /* 0x00000050200b7223 */ /* 0x000fe2000000000b */
[C---:B------:R-:W-:Y:S01]  /*1950*/  FFMA R120, R80.reuse, R33, R120 ;  /* 0x0000002150787223 */ /* 0x040fe20000000078 */
[CC--:B------:R-:W-:Y:S01]  /*1960*/  FFMA R85, R80.reuse, R34.reuse, R105 ;  /* 0x0000002250557223 */ /* 0x0c0fe20000000069 */
[----:B------:R-:W-:Y:S01]  /*1970*/  FFMA R74, R80, R35, R114 ;  /* 0x00000023504a7223 */ /* 0x000fe20000000072 */
[-C--:B------:R-:W-:Y:S01]  /*1980*/  FFMA R118, R41, R27.reuse, R118 ;  /* 0x0000001b29767223 */ /* 0x080fe20000000076 */
[-C--:B------:R-:W-:Y:S01]  /*1990*/  FFMA R67, R42, R27.reuse, R67 ;  /* 0x0000001b2a437223 */ /* 0x080fe20000000043 */
[----:B------:R-:W-:Y:S01]  /*19a0*/  FFMA R108, R43, R27, R108 ;  /* 0x0000001b2b6c7223 */ /* 0x000fe2000000006c */
[C---:B-1----:R-:W-:Y:S01]  /*19b0*/  FFMA R114, R60.reuse, R51, R16 ;  /* 0x000000333c727223 */ /* 0x042fe20000000010 */
[C---:B------:R-:W-:Y:S01]  /*19c0*/  FFMA R80, R60.reuse, R33, R18 ;  /* 0x000000213c507223 */ /* 0x040fe20000000012 */
[----:B0-----:R-:W-:Y:S01]  /*19d0*/  FFMA R5, R60, R34, R19 ;  /* 0x000000223c057223 */ /* 0x001fe20000000013 */
[C---:B--2---:R-:W-:Y:S01]  /*19e0*/  FFMA R119, R48.reuse, R68, R17 ;  /* 0x0000004430777223 */ /* 0x044fe20000000011 */
[----:B------:R-:W0:Y:S04]  /*19f0*/  LDS.128 R40, [R4+0xa00] ;  /* 0x000a000004287984 */ /* 0x000e280000000c00 */
[----:B------:R-:W1:Y:S01]  /*1a00*/  LDS.128 R16, [R4+0xa10] ;  /* 0x000a100004107984 */ /* 0x000e620000000c00 */
[----:B------:R-:W-:Y:S01]  /*1a10*/  FFMA R117, R48, R60, R25 ;  /* 0x0000003c30757223 */ /* 0x000fe20000000019 */
[CC--:B------:R-:W-:Y:S01]  /*1a20*/  FFMA R59, R60.reuse, R49.reuse, R59 ;  /* 0x000000313c3b7223 */ /* 0x0c0fe2000000003b */
[-C--:B------:R-:W-:Y:S01]  /*1a30*/  FFMA R65, R60, R50.reuse, R65 ;  /* 0x000000323c417223 */ /* 0x080fe20000000041 */
[C---:B------:R-:W-:Y:S01]  /*1a40*/  FFMA R57, R68.reuse, R49, R57 ;  /* 0x0000003144397223 */ /* 0x040fe20000000039 */
[----:B------:R-:W-:Y:S01]  /*1a50*/  FFMA R13, R68, R50, R13 ;  /* 0x00000032440d7223 */ /* 0x000fe2000000000d */
[----:B------:R-:W-:Y:S01]  /*1a60*/  FFMA R25, R32, R60, R75 ;  /* 0x0000003c20197223 */ /* 0x000fe2000000004b */
[----:B------:R-:W-:Y:S01]  /*1a70*/  FFMA R24, R60, R35, R24 ;  /* 0x000000233c187223 */ /* 0x000fe20000000018 */
[C---:B------:R-:W-:Y:S01]  /*1a80*/  FFMA R60, R68.reuse, R51, R26 ;  /* 0x00000033443c7223 */ /* 0x040fe2000000001a */
[----:B------:R-:W-:Y:S01]  /*1a90*/  FFMA R118, R68, R33, R118 ;  /* 0x0000002144767223 */ /* 0x000fe20000000076 */
[----:B---3--:R-:W-:Y:S01]  /*1aa0*/  FFMA R107, R76, R49, R91 ;  /* 0x000000314c6b7223 */ /* 0x008fe2000000005b */
[-C--:B------:R-:W-:Y:S01]  /*1ab0*/  FFMA R121, R48, R76.reuse, R9 ;  /* 0x0000004c30797223 */ /* 0x080fe20000000009 */
[----:B------:R-:W-:Y:S01]  /*1ac0*/  FFMA R90, R76, R51, R90 ;  /* 0x000000334c5a7223 */ /* 0x000fe2000000005a */
[----:B------:R-:W-:Y:S01]  /*1ad0*/  FFMA R9, R32, R76, R103 ;  /* 0x0000004c20097223 */ /* 0x000fe20000000067 */
[C---:B------:R-:W-:Y:S01]  /*1ae0*/  FFMA R27, R76.reuse, R34, R95 ;  /* 0x000000224c1b7223 */ /* 0x040fe2000000005f */
[C---:B------:R-:W-:Y:S01]  /*1af0*/  FFMA R8, R76.reuse, R35, R8 ;  /* 0x000000234c087223 */ /* 0x040fe20000000008 */
[C---:B------:R-:W-:Y:S01]  /*1b00*/  FFMA R91, R76.reuse, R50, R93 ;  /* 0x000000324c5b7223 */ /* 0x040fe2000000005d */
[----:B------:R-:W-:Y:S01]  /*1b10*/  FFMA R72, R76, R33, R72 ;  /* 0x000000214c487223 */ /* 0x000fe20000000048 */
[----:B------:R-:W-:Y:S01]  /*1b20*/  FFMA R34, R68, R34, R67 ;  /* 0x0000002244227223 */ /* 0x000fe20000000043 */
[----:B------:R-:W-:Y:S01]  /*1b30*/  FFMA R48, R32, R68, R15 ;  /* 0x0000004420307223 */ /* 0x000fe2000000000f */
[----:B------:R-:W-:Y:S01]  /*1b40*/  FFMA R76, R68, R35, R108 ;  /* 0x00000023444c7223 */ /* 0x000fe2000000006c */
[----:B0-----:R-:W-:Y:S01]  /*1b50*/  FFMA R50, R40, R37, R73 ;  /* 0x0000002528327223 */ /* 0x001fe20000000049 */
        /* <DEDUP_REMOVED lines=9> */
[C---:B-1----:R-:W-:Y:S01]  /*1bf0*/  FFMA R33, R37.reuse, R18, R20 ;  /* 0x0000001225217223 */ /* 0x042fe20000000014 */
[-C--:B------:R-:W-:Y:S01]  /*1c00*/  FFMA R32, R40, R29.reuse, R106 ;  /* 0x0000001d28207223 */ /* 0x080fe2000000006a */
        /* <DEDUP_REMOVED lines=19> */
[-C--:B------:R-:W-:Y:S01]  /*1d40*/  FFMA R125, R40, R53.reuse, R116 ;  /* 0x00000035287d7223 */ /* 0x080fe20000000074 */
[----:B------:R-:W-:Y:S01]  /*1d50*/  FFMA R95, R42, R53, R94 ;  /* 0x000000352a5f7223 */ /* 0x000fe2000000005e */
[----:B------:R-:W0:Y:S01]  /*1d60*/  LDS.128 R12, [R4+0xc00] ;  /* 0x000c0000040c7984 */ /* 0x000e220000000c00 */
        /* <DEDUP_REMOVED lines=8> */
[C---:B------:R-:W-:Y:S01]  /*1df0*/  FFMA R44, R19.reuse, R53, R44 ;  /* 0x00000035132c7223 */ /* 0x040fe2000000002c */
[C---:B------:R-:W-:Y:S01]  /*1e00*/  FFMA R45, R16.reuse, R81, R11 ;  /* 0x00000051102d7223 */ /* 0x040fe2000000000b */
[-C--:B------:R-:W-:Y:S01]  /*1e10*/  FFMA R53, R16, R77.reuse, R9 ;  /* 0x0000004d10357223 */ /* 0x080fe20000000009 */
[----:B------:R-:W-:-:S02]  /*1e20*/  FFMA R60, R19, R77, R8 ;  /* 0x0000004d133c7223 */ /* 0x000fc40000000008 */
[----:B------:R-:W1:Y:S01]  /*1e30*/  LDS.128 R8, [R4+0xc10] ;  /* 0x000c100004087984 */ /* 0x000e620000000c00 */
        /* <DEDUP_REMOVED lines=8> */
[----:B------:R-:W-:Y:S01]  /*1ec0*/  FFMA R91, R42, R77, R91 ;  /* 0x0000004d2a5b7223 */ /* 0x000fe2000000005b */
[----:B------:R-:W-:Y:S01]  /*1ed0*/  FFMA R81, R16, R61, R25 ;  /* 0x0000003d10517223 */ /* 0x000fe20000000019 */
[CC--:B------:R-:W-:Y:S01]  /*1ee0*/  FFMA R72, R17.reuse, R77.reuse, R72 ;  /* 0x0000004d11487223 */ /* 0x0c0fe20000000048 */
[----:B------:R-:W-:Y:S01]  /*1ef0*/  FFMA R27, R18, R77, R27 ;  /* 0x0000004d121b7223 */ /* 0x000fe2000000001b */
[----:B------:R-:W-:Y:S01]  /*1f00*/  FFMA R25, R16, R69, R48 ;  /* 0x0000004510197223 */ /* 0x000fe20000000030 */
[-C--:B------:R-:W-:Y:S01]  /*1f10*/  FFMA R80, R17, R61.reuse, R80 ;  /* 0x0000003d11507223 */ /* 0x080fe20000000050 */
[CC--:B------:R-:W-:Y:S01]  /*1f20*/  FFMA R77, R18.reuse, R61.reuse, R5 ;  /* 0x0000003d124d7223 */ /* 0x0c0fe20000000005 */
[----:B------:R-:W-:Y:S01]  /*1f30*/  FFMA R68, R19, R61, R24 ;  /* 0x0000003d13447223 */ /* 0x000fe20000000018 */
[-C--:B------:R-:W-:Y:S01]  /*1f40*/  FFMA R118, R17, R69.reuse, R118 ;  /* 0x0000004511767223 */ /* 0x080fe20000000076 */
[-C--:B------:R-:W-:Y:S01]  /*1f50*/  FFMA R5, R18, R69.reuse, R34 ;  /* 0x0000004512057223 */ /* 0x080fe20000000022 */
        /* <DEDUP_REMOVED lines=34> */
[-C--:B-1----:R-:W-:Y:S01]  /*2180*/  FFMA R21, R8, R30.reuse, R21 ;  /* 0x0000001e08157223 */ /* 0x082fe20000000015 */
[-C--:B------:R-:W-:Y:S01]  /*2190*/  FFMA R22, R9, R30.reuse, R22 ;  /* 0x0000001e09167223 */ /* 0x080fe20000000016 */
[-C--:B------:R-:W-:Y:S01]  /*21a0*/  FFMA R23, R10, R30.reuse, R23 ;  /* 0x0000001e0a177223 */ /* 0x080fe20000000017 */
[----:B------:R-:W-:Y:S01]  /*21b0*/  FFMA R28, R11, R30, R28 ;  /* 0x0000001e0b1c7223 */ /* 0x000fe2000000001c */
        /* <DEDUP_REMOVED lines=16> */
[----:B------:R-:W-:-:S02]  /*22c0*/  FFMA R54, R9, R78, R72 ;  /* 0x0000004e09367223 */ /* 0x000fc40000000048 */
[----:B------:R-:W1:Y:S01]  /*22d0*/  LDS.128 R72, [R4+0xe10] ;  /* 0x000e100004487984 */ /* 0x000e620000000c00 */
[C---:B------:R-:W-:Y:S01]  /*22e0*/  FFMA R61, R10.reuse, R78, R27 ;  /* 0x0000004e0a3d7223 */ /* 0x040fe2000000001b */
[C---:B------:R-:W-:Y:S01]  /*22f0*/  FFMA R77, R10.reuse, R62, R77 ;  /* 0x0000003e0a4d7223 */ /* 0x040fe2000000004d */
[----:B------:R-:W-:Y:S01]  /*2300*/  FFMA R5, R10, R70, R5 ;  /* 0x000000460a057223 */ /* 0x000fe20000000005 */
[C---:B------:R-:W-:Y:S01]  /*2310*/  FFMA R60, R11.reuse, R78, R60 ;  /* 0x0000004e0b3c7223 */ /* 0x040fe2000000003c */
[C---:B------:R-:W-:Y:S01]  /*2320*/  FFMA R68, R11.reuse, R62, R68 ;  /* 0x0000003e0b447223 */ /* 0x040fe20000000044 */
[----:B------:R-:W-:Y:S01]  /*2330*/  FFMA R76, R11, R70, R76 ;  /* 0x000000460b4c7223 */ /* 0x000fe2000000004c */
[C---:B0-----:R-:W-:Y:S01]  /*2340*/  FFMA R10, R39.reuse, R66, R18 ;  /* 0x00000042270a7223 */ /* 0x041fe20000000012 */
        /* <DEDUP_REMOVED lines=9> */
[----:B------:R-:W-:Y:S01]  /*23e0*/  UIADD3 UR7, UPT, UPT, UR7, 0x1, URZ ;  /* 0x0000000107077890 */ /* 0x000fe2000fffe0ff */
[C---:B-1----:R-:W-:Y:S01]  /*23f0*/  FFMA R12, R72.reuse, R39, R13 ;  /* 0x00000027480c7223 */ /* 0x042fe2000000000d */
        /* <DEDUP_REMOVED lines=9> */
[----:B------:R-:W-:-:S02]  /*2490*/  FFMA R30, R74, R47, R89 ;  /* 0x0000002f4a1e7223 */ /* 0x000fc40000000059 */
[----:B------:R-:W0:Y:S01]  /*24a0*/  LDC R89, c[0x0][0x39c] ;  /* 0x0000e700ff597b82 */ /* 0x000e220000000800 */
[C---:B------:R-:W-:Y:S01]  /*24b0*/  FFMA R53, R8.reuse, R78, R53 ;  /* 0x0000004e08357223 */ /* 0x040fe20000000035 */
[C---:B------:R-:W-:Y:S01]  /*24c0*/  FFMA R81, R8.reuse, R62, R81 ;  /* 0x0000003e08517223 */ /* 0x040fe20000000051 */
[----:B------:R-:W-:Y:S01]  /*24d0*/  FFMA R69, R8, R70, R25 ;  /* 0x0000004608457223 */ /* 0x000fe20000000019 */
[C---:B------:R-:W-:Y:S01]  /*24e0*/  FFMA R8, R64.reuse, R39, R17 ;  /* 0x0000002740087223 */ /* 0x040fe20000000011 */
[----:B------:R-:W-:Y:S01]  /*24f0*/  UISETP.NE.AND UP0, UPT, UR7, URZ, UPT ;  /* 0x000000ff0700728c */ /* 0x000fe2000bf05270 */
[-C--:B------:R-:W-:Y:S01]  /*2500*/  FFMA R16, R64, R31.reuse, R16 ;  /* 0x0000001f40107223 */ /* 0x080fe20000000010 */
[----:B------:R-:W-:Y:S01]  /*2510*/  FFMA R17, R65, R31, R112 ;  /* 0x0000001f41117223 */ /* 0x000fe20000000070 */
[----:B------:R-:W-:Y:S01]  /*2520*/  FFMA R31, R75, R47, R36 ;  /* 0x0000002f4b1f7223 */ /* 0x000fe20000000024 */
[C---:B------:R-:W-:Y:S01]  /*2530*/  FFMA R80, R9.reuse, R62, R80 ;  /* 0x0000003e09507223 */ /* 0x040fe20000000050 */
[----:B------:R-:W-:Y:S01]  /*2540*/  FFMA R78, R9, R70, R118 ;  /* 0x00000046094e7223 */ /* 0x000fe20000000076 */
[C---:B------:R-:W-:Y:S01]  /*2550*/  FFMA R36, R72.reuse, R55, R37 ;  /* 0x0000003748247223 */ /* 0x040fe20000000025 */
[----:B------:R-:W-:Y:S01]  /*2560*/  FFMA R9, R39, R65, R114 ;  /* 0x0000004127097223 */ /* 0x000fe20000000072 */
[----:B------:R-:W-:Y:S01]  /*2570*/  FFMA R37, R73, R55, R38 ;  /* 0x0000003749257223 */ /* 0x000fe20000000026 */
[----:B------:R-:W-:Y:S01]  /*2580*/  FFMA R52, R72, R79, R53 ;  /* 0x0000004f48347223 */ /* 0x000fe20000000035 */
[-C--:B------:R-:W-:Y:S01]  /*2590*/  FFMA R32, R64, R55.reuse, R32 ;  /* 0x0000003740207223 */ /* 0x080fe20000000020 */
[-C--:B------:R-:W-:Y:S01]  /*25a0*/  FFMA R33, R65, R55.reuse, R108 ;  /* 0x0000003741217223 */ /* 0x080fe2000000006c */
[-C--:B------:R-:W-:Y:S01]  /*25b0*/  FFMA R34, R66, R55.reuse, R34 ;  /* 0x0000003742227223 */ /* 0x080fe20000000022 */
[CC--:B------:R-:W-:Y:S01]  /*25c0*/  FFMA R38, R74.reuse, R55.reuse, R87 ;  /* 0x000000374a267223 */ /* 0x0c0fe20000000057 */
[----:B------:R-:W-:Y:S01]  /*25d0*/  FFMA R39, R75, R55, R44 ;  /* 0x000000374b277223 */ /* 0x000fe2000000002c */
        /* <DEDUP_REMOVED lines=20> */
[-C--:B------:R-:W-:Y:S01]  /*2720*/  FFMA R68, R72, R71.reuse, R69 ;  /* 0x0000004748447223 */ /* 0x080fe20000000045 */
[-C--:B------:R-:W-:Y:S01]  /*2730*/  FFMA R64, R64, R71.reuse, R116 ;  /* 0x0000004740407223 */ /* 0x080fe20000000074 */
[-C--:B------:R-:W-:Y:S01]  /*2740*/  FFMA R65, R65, R71.reuse, R102 ;  /* 0x0000004741417223 */ /* 0x080fe20000000066 */
[----:B------:R-:W-:Y:S01]  /*2750*/  FFMA R66, R66, R71, R96 ;  /* 0x0000004742427223 */ /* 0x000fe20000000060 */
[C---:B------:R-:W-:Y:S01]  /*2760*/  FFMA R45, R73.reuse, R83, R46 ;  /* 0x00000053492d7223 */ /* 0x040fe2000000002e */
[-C--:B------:R-:W-:Y:S01]  /*2770*/  FFMA R69, R73, R71.reuse, R78 ;  /* 0x0000004749457223 */ /* 0x080fe2000000004e */
[C---:B------:R-:W-:Y:S01]  /*2780*/  FFMA R70, R74.reuse, R71, R5 ;  /* 0x000000474a467223 */ /* 0x040fe20000000005 */
[-C--:B------:R-:W-:Y:S01]  /*2790*/  FFMA R46, R74, R83.reuse, R85 ;  /* 0x000000534a2e7223 */ /* 0x080fe20000000055 */
[C---:B------:R-:W-:Y:S01]  /*27a0*/  FFMA R47, R75.reuse, R83, R82 ;  /* 0x000000534b2f7223 */ /* 0x040fe20000000052 */
[----:B------:R-:W-:Y:S01]  /*27b0*/  FFMA R71, R75, R71, R76 ;  /* 0x000000474b477223 */ /* 0x000fe2000000004c */
[----:B0-----:R-:W-:-:S02]  /*27c0*/  LEA R2, R89, R2, 0x3 ;  /* 0x0000000259027211 */ /* 0x001fc400078e18ff */
[----:B------:R-:W-:Y:S01]  /*27d0*/  IADD3 R6, PT, PT, R6, 0x8, RZ ;  /* 0x0000000806067810 */ /* 0x000fe20007ffe0ff */
[----:B------:R-:W-:Y:S06]  /*27e0*/  BAR.SYNC.DEFER_BLOCKING 0x0 ;  /* 0x0000000000007b1d */ /* 0x000fec0000010000 */
[----:B------:R-:W-:Y:S05]  /*27f0*/  BRA.U UP0, `(.L_x_16) ;  /* 0xffffffdd001c7547 */ /* 0x000fea000b83ffff */
.L_x_15:
        /* <DEDUP_REMOVED lines=8> */
[----:B--2---:R-:W-:-:S04]  /*2880*/  IMAD R3, R0, R81, R3 ;  /* 0x0000005100037224 */ /* 0x004fc800078e0203 */
[----:B----4-:R-:W-:-:S05]  /*2890*/  IMAD.WIDE R2, R3, 0x4, R4 ;  /* 0x0000000403027825 */ /* 0x010fca00078e0204 */
[----:B0-----:R0:W-:Y:S01]  /*28a0*/  STG.E.128 desc[UR10][R2.64], R8 ;  /* 0x0000000802007986 */ /* 0x0011e2000c101d0a */
[----:B------:R-:W-:-:S03]  /*28b0*/  IMAD.WIDE R4, R81, 0x4, R2 ;  /* 0x0000000451047825 */ /* 0x000fc600078e0202 */
[----:B------:R-:W-:Y:S01]  /*28c0*/  STG.E.128 desc[UR10][R2.64+0x10], R12 ;  /* 0x0000100c02007986 */ /* 0x000fe2000c101d0a */
[----:B------:R-:W-:-:S03]  /*28d0*/  IMAD.WIDE R6, R81, 0x4, R4 ;  /* 0x0000000451067825 */ /* 0x000fc600078e0204 */
[----:B------:R-:W-:Y:S04]  /*28e0*/  STG.E.128 desc[UR10][R4.64], R16 ;  /* 0x0000001004007986 */ /* 0x000fe8000c101d0a */
[----:B------:R-:W-:Y:S01]  /*28f0*/  STG.E.128 desc[UR10][R4.64+0x10], R20 ;  /* 0x0000101404007986 */ /* 0x000fe2000c101d0a */
        /* <DEDUP_REMOVED lines=10> */
[----:B0-----:R-:W-:-:S03]  /*29a0*/  IMAD.WIDE R8, R81, 0x4, R78 ;  /* 0x0000000451087825 */ /* 0x001fc600078e024e */
[----:B------:R-:W-:Y:S04]  /*29b0*/  STG.E.128 desc[UR10][R76.64], R48 ;  /* 0x000000304c007986 */ /* 0x000fe8000c101d0a */
[----:B------:R-:W-:Y:S04]  /*29c0*/  STG.E.128 desc[UR10][R76.64+0x10], R52 ;  /* 0x000010344c007986 */ /* 0x000fe8000c101d0a */
[----:B------:R-:W-:Y:S04]  /*29d0*/  STG.E.128 desc[UR10][R78.64], R56 ;  /* 0x000000384e007986 */ /* 0x000fe8000c101d0a */
[----:B------:R-:W-:Y:S04]  /*29e0*/  STG.E.128 desc[UR10][R78.64+0x10], R60 ;  /* 0x0000103c4e007986 */ /* 0x000fe8000c101d0a */
[----:B------:R-:W-:Y:S04]  /*29f0*/  STG.E.128 desc[UR10][R8.64], R64 ;  /* 0x0000004008007986 */ /* 0x000fe8000c101d0a */
[----:B------:R-:W-:Y:S01]  /*2a00*/  STG.E.128 desc[UR10][R8.64+0x10], R68 ;  /* 0x0000104408007986 */ /* 0x000fe2000c101d0a */
[----:B------:R-:W-:Y:S05]  /*2a10*/  EXIT ;  /* 0x000000000000794d */ /* 0x000fea0003800000 */
.L_x_17:
        /* <DEDUP_REMOVED lines=14> */
.L_x_28:


//--------------------- .text._Z10naiveSgemmPfS_S_iii --------------------------
	.section	.text._Z10naiveSgemmPfS_S_iii,"ax",@progbits
	.align	128
        .global         _Z10naiveSgemmPfS_S_iii
        .type           _Z10naiveSgemmPfS_S_iii,@function
        .size           _Z10naiveSgemmPfS_S_iii,(.L_x_29 - _Z10naiveSgemmPfS_S_iii)
        .other          _Z10naiveSgemmPfS_S_iii,@"STO_CUDA_ENTRY STV_DEFAULT"
_Z10naiveSgemmPfS_S_iii:
.text._Z10naiveSgemmPfS_S_iii:
[----:B------:R-:W-:Y:S01]  /*0000*/  LDC R1, c[0x0][0x37c] ;  /* 0x0000df00ff017b82 */ /* 0x000fe20000000800 */
[----:B------:R-:W0:Y:S07]  /*0010*/  S2R R5, SR_TID.X ;  /* 0x0000000000057919 */ /* 0x000e2e0000002100 */
[----:B------:R-:W0:Y:S01]  /*0020*/  S2UR UR4, SR_CTAID.X ;  /* 0x00000000000479c3 */ /* 0x000e220000002500 */
[----:B------:R-:W1:Y:S07]  /*0030*/  S2R R4, SR_TID.Y ;  /* 0x0000000000047919 */ /* 0x000e6e0000002200 */
[----:B------:R-:W0:Y:S08]  /*0040*/  LDC R0, c[0x0][0x360] ;  /* 0x0000d800ff007b82 */ /* 0x000e300000000800 */
[----:B------:R-:W1:Y:S08]  /*0050*/  S2UR UR5, SR_CTAID.Y ;  /* 0x00000000000579c3 */ /* 0x000e700000002600 */
[----:B------:R-:W1:Y:S08]  /*0060*/  LDC R19, c[0x0][0x364] ;  /* 0x0000d900ff137b82 */ /* 0x000e700000000800 */
[----:B------:R-:W2:Y:S01]  /*0070*/  LDC.64 R2, c[0x0][0x398] ;  /* 0x0000e600ff027b82 */ /* 0x000ea20000000a00 */
[----:B0-----:R-:W-:-:S02]  /*0080*/  IMAD R0, R0, UR4, R5 ;  /* 0x0000000400007c24 */ /* 0x001fc4000f8e0205 */
[----:B-1----:R-:W-:-:S03]  /*0090*/  IMAD R19, R19, UR5, R4 ;  /* 0x0000000513137c24 */ /* 0x002fc6000f8e0204 */
[----:B--2---:R-:W-:-:S04]  /*00a0*/  ISETP.GE.AND P0, PT, R0, R3, PT ;  /* 0x000000030000720c */ /* 0x004fc80003f06270 */
[----:B------:R-:W-:-:S13]  /*00b0*/  ISETP.GE.OR P0, PT, R19, R2, P0 ;  /* 0x000000021300720c */ /* 0x000fda0000706670 */
[----:B------:R-:W-:Y:S05]  /*00c0*/  @P0 EXIT ;  /* 0x000000000000094d */ /* 0x000fea0003800000 */
[----:B------:R-:W0:Y:S01]  /*00d0*/  LDC R2, c[0x0][0x3a0] ;  /* 0x0000e800ff027b82 */ /* 0x000e220000000800 */
[----:B------:R-:W1:Y:S01]  /*00e0*/  LDCU.64 UR4, c[0x0][0x358] ;  /* 0x00006b00ff0477ac */ /* 0x000e620008000a00 */
[----:B------:R-:W-:Y:S01]  /*00f0*/  HFMA2 R24, -RZ, RZ, 0, 0 ;  /* 0x00000000ff187431 */ /* 0x000fe200000001ff */
[----:B0-----:R-:W-:-:S13]  /*0100*/  ISETP.GE.AND P0, PT, R2, 0x1, PT ;  /* 0x000000010200780c */ /* 0x001fda0003f06270 */
[----:B-1----:R-:W-:Y:S05]  /*0110*/  @!P0 BRA `(.L_x_18) ;  /* 0x0000000400e08947 */ /* 0x002fea0003800000 */
[C---:B------:R-:W-:Y:S01]  /*0120*/  ISETP.GE.U32.AND P1, PT, R2.reuse, 0x8, PT ;  /* 0x000000080200780c */ /* 0x040fe20003f26070 */
[----:B------:R-:W-:Y:S01]  /*0130*/  IMAD R20, R19, R2, RZ ;  /* 0x0000000213147224 */ /* 0x000fe200078e02ff */
[----:B------:R-:W-:Y:S02]  /*0140*/  LOP3.LUT R27, R2, 0x7, RZ, 0xc0, !PT ;  /* 0x00000007021b7812 */ /* 0x000fe400078ec0ff */
[----:B------:R-:W-:Y:S02]  /*0150*/  MOV R24, RZ ;  /* 0x000000ff00187202 */ /* 0x000fe40000000f00 */
[----:B------:R-:W-:Y:S02]  /*0160*/  ISETP.NE.AND P0, PT, R27, RZ, PT ;  /* 0x000000ff1b00720c */ /* 0x000fe40003f05270 */
[----:B------:R-:W-:-:S05]  /*0170*/  MOV R21, RZ ;  /* 0x000000ff00157202 */ /* 0x000fca0000000f00 */
[----:B------:R-:W-:Y:S06]  /*0180*/  @!P1 BRA `(.L_x_19) ;  /* 0x0000000000c49947 */ /* 0x000fec0003800000 */
[----:B------:R-:W0:Y:S01]  /*0190*/  LDC.64 R4, c[0x0][0x380] ;  /* 0x0000e000ff047b82 */ /* 0x000e220000000a00 */
[----:B------:R-:W-:Y:S02]  /*01a0*/  LOP3.LUT R21, R2, 0x7ffffff8, RZ, 0xc0, !PT ;  /* 0x7ffffff802157812 */ /* 0x000fe400078ec0ff */
[----:B------:R-:W-:Y:S02]  /*01b0*/  MOV R24, RZ ;  /* 0x000000ff00187202 */ /* 0x000fe40000000f00 */
[----:B------:R-:W-:Y:S02]  /*01c0*/  MOV R18, R0 ;  /* 0x0000000000127202 */ /* 0x000fe40000000f00 */
[----:B------:R-:W-:Y:S01]  /*01d0*/  IADD3 R22, PT, PT, -R21, RZ, RZ ;  /* 0x000000ff15167210 */ /* 0x000fe20007ffe1ff */
[----:B0-----:R-:W-:-:S03]  /*01e0*/  IMAD.WIDE.U32 R4, R20, 0x4, R4 ;  /* 0x0000000414047825 */ /* 0x001fc600078e0004 */
[----:B------:R-:W-:-:S04]  /*01f0*/  IADD3 R6, P1, PT, R4, 0x10, RZ ;  /* 0x0000001004067810 */ /* 0x000fc80007f3e0ff */
[----:B------:R-:W-:-:S09]  /*0200*/  IADD3.X R7, PT, PT, RZ, R5, RZ, P1, !PT ;  /* 0x00000005ff077210 */ /* 0x000fd20000ffe4ff */
.L_x_20:
[----:B------:R-:W0:Y:S01]  /*0210*/  LDC.64 R16, c[0x0][0x388] ;  /* 0x0000e200ff107b82 */ /* 0x000e220000000a00 */
[----:B------:R-:W-:Y:S02]  /*0220*/  MOV R4, R6 ;  /* 0x0000000600047202 */ /* 0x000fe40000000f00 */
[----:B------:R-:W-:-:S05]  /*0230*/  MOV R5, R7 ;  /* 0x0000000700057202 */ /* 0x000fca0000000f00 */
[----:B------:R-:W2:Y:S04]  /*0240*/  LDG.E.CONSTANT R25, desc[UR4][R4.64+-0x10] ;  /* 0xfffff00404197981 */ /* 0x000ea8000c1e9900 */
[----:B------:R-:W3:Y:S04]  /*0250*/  LDG.E.CONSTANT R23, desc[UR4][R4.64+-0xc] ;  /* 0xfffff40404177981 */ /* 0x000ee8000c1e9900 */
[----:B------:R-:W4:Y:S04]  /*0260*/  LDG.E.CONSTANT R29, desc[UR4][R4.64+-0x8] ;  /* 0xfffff804041d7981 */ /* 0x000f28000c1e9900 */
[----:B------:R-:W5:Y:S01]  /*0270*/  LDG.E.CONSTANT R28, desc[UR4][R4.64+-0x4] ;  /* 0xfffffc04041c7981 */ /* 0x000f62000c1e9900 */
[----:B0-----:R-:W-:-:S05]  /*0280*/  IMAD.WIDE R16, R18, 0x4, R16 ;  /* 0x0000000412107825 */ /* 0x001fca00078e0210 */
[----:B------:R0:W2:Y:S01]  /*0290*/  LDG.E.CONSTANT R26, desc[UR4][R16.64] ;  /* 0x00000004101a7981 */ /* 0x0000a2000c1e9900 */
[----:B------:R-:W-:-:S04]  /*02a0*/  IMAD.WIDE R14, R3, 0x4, R16 ;  /* 0x00000004030e7825 */ /* 0x000fc800078e0210 */
[C---:B------:R-:W-:Y:S02]  /*02b0*/  IMAD.WIDE R6, R3.reuse, 0x4, R14 ;  /* 0x0000000403067825 */ /* 0x040fe400078e020e */
[----:B------:R-:W3:Y:S02]  /*02c0*/  LDG.E.CONSTANT R14, desc[UR4][R14.64] ;  /* 0x000000040e0e7981 */ /* 0x000ee4000c1e9900 */
[C---:B------:R-:W-:Y:S02]  /*02d0*/  IMAD.WIDE R10, R3.reuse, 0x4, R6 ;  /* 0x00000004030a7825 */ /* 0x040fe400078e0206 */
[----:B------:R-:W4:Y:S02]  /*02e0*/  LDG.E.CONSTANT R6, desc[UR4][R6.64] ;  /* 0x0000000406067981 */ /* 0x000f24000c1e9900 */
[C---:B------:R-:W-:Y:S02]  /*02f0*/  IMAD.WIDE R8, R3.reuse, 0x4, R10 ;  /* 0x0000000403087825 */ /* 0x040fe400078e020a */
[----:B------:R-:W5:Y:S02]  /*0300*/  LDG.E.CONSTANT R10, desc[UR4][R10.64] ;  /* 0x000000040a0a7981 */ /* 0x000f64000c1e9900 */
[----:B------:R-:W-:-:S02]  /*0310*/  IMAD.WIDE R12, R3, 0x4, R8 ;  /* 0x00000004030c7825 */ /* 0x000fc400078e0208 */
[----:B------:R-:W5:Y:S04]  /*0320*/  LDG.E.CONSTANT R7, desc[UR4][R4.64] ;  /* 0x0000000404077981 */ /* 0x000f68000c1e9900 */
[----:B------:R-:W5:Y:S01]  /*0330*/  LDG.E.CONSTANT R8, desc[UR4][R8.64] ;  /* 0x0000000408087981 */ /* 0x000f62000c1e9900 */
[----:B0-----:R-:W-:-:S03]  /*0340*/  IMAD.WIDE R16, R3, 0x4, R12 ;  /* 0x0000000403107825 */ /* 0x001fc600078e020c */
[----:B------:R-:W5:Y:S04]  /*0350*/  LDG.E.CONSTANT R12, desc[UR4][R12.64] ;  /* 0x000000040c0c7981 */ /* 0x000f68000c1e9900 */
[----:B------:R-:W5:Y:S04]  /*0360*/  LDG.E.CONSTANT R15, desc[UR4][R16.64] ;  /* 0x00000004100f7981 */ /* 0x000f68000c1e9900 */
[----:B------:R-:W5:Y:S04]  /*0370*/  LDG.E.CONSTANT R9, desc[UR4][R4.64+0x4] ;  /* 0x0000040404097981 */ /* 0x000f68000c1e9900 */
[----:B------:R-:W5:Y:S01]  /*0380*/  LDG.E.CONSTANT R11, desc[UR4][R4.64+0xc] ;  /* 0x00000c04040b7981 */ /* 0x000f62000c1e9900 */
[----:B--2---:R-:W-:Y:S01]  /*0390*/  FFMA R26, R25, R26, R24 ;  /* 0x0000001a191a7223 */ /* 0x004fe20000000018 */
[----:B------:R-:W-:-:S02]  /*03a0*/  IMAD.WIDE R24, R3, 0x4, R16 ;  /* 0x0000000403187825 */ /* 0x000fc400078e0210 */
[----:B------:R-:W2:Y:S04]  /*03b0*/  LDG.E.CONSTANT R16, desc[UR4][R4.64+0x8] ;  /* 0x0000080404107981 */ /* 0x000ea8000c1e9900 */
[----:B------:R-:W2:Y:S01]  /*03c0*/  LDG.E.CONSTANT R24, desc[UR4][R24.64] ;  /* 0x0000000418187981 */ /* 0x000ea2000c1e9900 */
[----:B---3--:R-:W-:Y:S01]  /*03d0*/  FFMA R14, R23, R14, R26 ;  /* 0x0000000e170e7223 */ /* 0x008fe2000000001a */
[----:B------:R-:W-:-:S03]  /*03e0*/  IADD3 R22, PT, PT, R22, 0x8, RZ ;  /* 0x0000000816167810 */ /* 0x000fc60007ffe0ff */
[----:B----4-:R-:W-:Y:S01]  /*03f0*/  FFMA R29, R29, R6, R14 ;  /* 0x000000061d1d7223 */ /* 0x010fe2000000000e */
[----:B------:R-:W-:-:S03]  /*0400*/  ISETP.NE.AND P1, PT, R22, RZ, PT ;  /* 0x000000ff1600720c */ /* 0x000fc60003f25270 */
[----:B-----5:R-:W-:Y:S01]  /*0410*/  FFMA R10, R28, R10, R29 ;  /* 0x0000000a1c0a7223 */ /* 0x020fe2000000001d */
[----:B------:R-:W-:-:S03]  /*0420*/  IADD3 R6, P2, PT, R4, 0x20, RZ ;  /* 0x0000002004067810 */ /* 0x000fc60007f5e0ff */
[----:B------:R-:W-:Y:S01]  /*0430*/  FFMA R8, R7, R8, R10 ;  /* 0x0000000807087223 */ /* 0x000fe2000000000a */
[----:B------:R-:W-:Y:S02]  /*0440*/  IADD3.X R7, PT, PT, RZ, R5, RZ, P2, !PT ;  /* 0x00000005ff077210 */ /* 0x000fe400017fe4ff */
[----:B------:R-:W-:Y:S01]  /*0450*/  LEA R18, R3, R18, 0x3 ;  /* 0x0000001203127211 */ /* 0x000fe200078e18ff */
[----:B------:R-:W-:-:S04]  /*0460*/  FFMA R9, R9, R12, R8 ;  /* 0x0000000c09097223 */ /* 0x000fc80000000008 */
[----:B--2---:R-:W-:-:S04]  /*0470*/  FFMA R16, R16, R15, R9 ;  /* 0x0000000f10107223 */ /* 0x004fc80000000009 */
[----:B------:R-:W-:Y:S01]  /*0480*/  FFMA R24, R11, R24, R16 ;  /* 0x000000180b187223 */ /* 0x000fe20000000010 */
[----:B------:R-:W-:Y:S06]  /*0490*/  @P1 BRA `(.L_x_20) ;  /* 0xfffffffc005c1947 */ /* 0x000fec000383ffff */
.L_x_19:
[----:B------:R-:W-:Y:S05]  /*04a0*/  @!P0 BRA `(.L_x_18) ;  /* 0x0000000000fc8947 */ /* 0x000fea0003800000 */
[----:B------:R-:W-:Y:S02]  /*04b0*/  ISETP.GE.U32.AND P1, PT, R27, 0x4, PT ;  /* 0x000000041b00780c */ /* 0x000fe40003f26070 */
[----:B------:R-:W-:-:S04]  /*04c0*/  LOP3.LUT R16, R2, 0x3, RZ, 0xc0, !PT ;  /* 0x0000000302107812 */ /* 0x000fc800078ec0ff */
[----:B------:R-:W-:-:S07]  /*04d0*/  ISETP.NE.AND P0, PT, R16, RZ, PT ;  /* 0x000000ff1000720c */ /* 0x000fce0003f05270 */
[----:B------:R-:W-:Y:S06]  /*04e0*/  @!P1 BRA `(.L_x_21) ;  /* 0x00000000006c9947 */ /* 0x000fec0003800000 */
[----:B------:R-:W0:Y:S01]  /*04f0*/  LDC.64 R6, c[0x0][0x388] ;  /* 0x0000e200ff067b82 */ /* 0x000e220000000a00 */
[----:B------:R-:W1:Y:S01]  /*0500*/  LDCU.64 UR6, c[0x0][0x380] ;  /* 0x00007000ff0677ac */ /* 0x000e620008000a00 */
[----:B------:R-:W-:Y:S01]  /*0510*/  IMAD R9, R21, R3, R0 ;  /* 0x0000000315097224 */ /* 0x000fe200078e0200 */
[CC--:B------:R-:W-:Y:S02]  /*0520*/  IADD3 R5, PT, PT, R20.reuse, R21.reuse, RZ ;  /* 0x0000001514057210 */ /* 0x0c0fe40007ffe0ff */
[----:B------:R-:W-:-:S03]  /*0530*/  IADD3 R10, P1, PT, R20, R21, RZ ;  /* 0x00000015140a7210 */ /* 0x000fc60007f3e0ff */
[----:B------:R-:W2:Y:S01]  /*0540*/  LDC.64 R14, c[0x0][0x380] ;  /* 0x0000e000ff0e7b82 */ /* 0x000ea20000000a00 */
[----:B0-----:R-:W-:-:S04]  /*0550*/  IMAD.WIDE R6, R9, 0x4, R6 ;  /* 0x0000000409067825 */ /* 0x001fc800078e0206 */
[----:B------:R-:W-:Y:S02]  /*0560*/  IMAD.WIDE R8, R3, 0x4, R6 ;  /* 0x0000000403087825 */ /* 0x000fe400078e0206 */
[----:B------:R-:W3:Y:S02]  /*0570*/  LDG.E.CONSTANT R6, desc[UR4][R6.64] ;  /* 0x0000000406067981 */ /* 0x000ee4000c1e9900 */
[----:B--2---:R-:W-:Y:S01]  /*0580*/  IMAD.WIDE.U32 R14, R5, 0x4, R14 ;  /* 0x00000004050e7825 */ /* 0x004fe200078e000e */
[----:B------:R-:W-:Y:S02]  /*0590*/  IADD3.X R5, PT, PT, RZ, RZ, RZ, P1, !PT ;  /* 0x000000ffff057210 */ /* 0x000fe40000ffe4ff */
[----:B-1----:R-:W-:-:S03]  /*05a0*/  LEA R4, P1, R10, UR6, 0x2 ;  /* 0x000000060a047c11 */ /* 0x002fc6000f8210ff */
[----:B------:R-:W3:Y:S01]  /*05b0*/  LDG.E.CONSTANT R15, desc[UR4][R14.64] ;  /* 0x000000040e0f7981 */ /* 0x000ee2000c1e9900 */
[----:B------:R-:W-:Y:S01]  /*05c0*/  LEA.HI.X R5, R10, UR7, R5, 0x2, P1 ;  /* 0x000000070a057c11 */ /* 0x000fe200088f1405 */
[C---:B------:R-:W-:Y:S02]  /*05d0*/  IMAD.WIDE R10, R3.reuse, 0x4, R8 ;  /* 0x00000004030a7825 */ /* 0x040fe400078e0208 */
[----:B------:R-:W2:Y:S04]  /*05e0*/  LDG.E.CONSTANT R8, desc[UR4][R8.64] ;  /* 0x0000000408087981 */ /* 0x000ea8000c1e9900 */
[----:B------:R-:W2:Y:S01]  /*05f0*/  LDG.E.CONSTANT R17, desc[UR4][R4.64+0x4] ;  /* 0x0000040404117981 */ /* 0x000ea2000c1e9900 */
[----:B------:R-:W-:-:S03]  /*0600*/  IMAD.WIDE R12, R3, 0x4, R10 ;  /* 0x00000004030c7825 */ /* 0x000fc600078e020a */
[----:B------:R-:W4:Y:S04]  /*0610*/  LDG.E.CONSTANT R22, desc[UR4][R10.64] ;  /* 0x000000040a167981 */ /* 0x000f28000c1e9900 */
[----:B------:R-:W4:Y:S04]  /*0620*/  LDG.E.CONSTANT R18, desc[UR4][R4.64+0x8] ;  /* 0x0000080404127981 */ /* 0x000f28000c1e9900 */
[----:B------:R-:W5:Y:S04]  /*0630*/  LDG.E.CONSTANT R26, desc[UR4][R4.64+0xc] ;  /* 0x00000c04041a7981 */ /* 0x000f68000c1e9900 */
[----:B------:R-:W5:Y:S01]  /*0640*/  LDG.E.CONSTANT R12, desc[UR4][R12.64] ;  /* 0x000000040c0c7981 */ /* 0x000f62000c1e9900 */
[----:B------:R-:W-:Y:S01]  /*0650*/  IADD3 R21, PT, PT, R21, 0x4, RZ ;  /* 0x0000000415157810 */ /* 0x000fe20007ffe0ff */
[----:B---3--:R-:W-:-:S04]  /*0660*/  FFMA R24, R15, R6, R24 ;  /* 0x000000060f187223 */ /* 0x008fc80000000018 */
[----:B--2---:R-:W-:-:S04]  /*0670*/  FFMA R17, R17, R8, R24 ;  /* 0x0000000811117223 */ /* 0x004fc80000000018 */
[----:B----4-:R-:W-:-:S04]  /*0680*/  FFMA R17, R18, R22, R17 ;  /* 0x0000001612117223 */ /* 0x010fc80000000011 */
[----:B-----5:R-:W-:-:S07]  /*0690*/  FFMA R24, R26, R12, R17 ;  /* 0x0000000c1a187223 */ /* 0x020fce0000000011 */
.L_x_21:
[----:B------:R-:W-:Y:S05]  /*06a0*/  @!P0 BRA `(.L_x_18) ;  /* 0x00000000007c8947 */ /* 0x000fea0003800000 */
[----:B------:R-:W-:Y:S01]  /*06b0*/  ISETP.NE.AND P1, PT, R16, 0x1, PT ;  /* 0x000000011000780c */ /* 0x000fe20003f25270 */
[----:B------:R-:W0:Y:S01]  /*06c0*/  LDC.64 R12, c[0x0][0x380] ;  /* 0x0000e000ff0c7b82 */ /* 0x000e220000000a00 */
[----:B------:R-:W-:-:S04]  /*06d0*/  LOP3.LUT R2, R2, 0x1, RZ, 0xc0, !PT ;  /* 0x0000000102027812 */ /* 0x000fc800078ec0ff */
[----:B------:R-:W-:-:S03]  /*06e0*/  ISETP.NE.U32.AND P0, PT, R2, 0x1, PT ;  /* 0x000000010200780c */ /* 0x000fc60003f05070 */
[----:B------:R-:W1:Y:S04]  /*06f0*/  LDC.64 R10, c[0x0][0x388] ;  /* 0x0000e200ff0a7b82 */ /* 0x000e680000000a00 */
[CC--:B------:R-:W-:Y:S02]  /*0700*/  @P1 IADD3 R15, PT, PT, R20.reuse, R21.reuse, RZ ;  /* 0x00000015140f1210 */ /* 0x0c0fe40007ffe0ff */
[----:B------:R-:W-:Y:S02]  /*0710*/  @P1 IADD3 R2, P2, PT, R20, R21, RZ ;  /* 0x0000001514021210 */ /* 0x000fe40007f5e0ff */
[----:B------:R-:W2:Y:S02]  /*0720*/  @P1 LDC.64 R4, c[0x0][0x380] ;  /* 0x0000e000ff041b82 */ /* 0x000ea40000000a00 */
[----:B------:R-:W-:-:S06]  /*0730*/  @P1 IADD3.X R14, PT, PT, RZ, RZ, RZ, P2, !PT ;  /* 0x000000ffff0e1210 */ /* 0x000fcc00017fe4ff */
[----:B------:R-:W3:Y:S01]  /*0740*/  LDC.64 R6, c[0x0][0x380] ;  /* 0x0000e000ff067b82 */ /* 0x000ee20000000a00 */
[----:B0-----:R-:W-:-:S04]  /*0750*/  @P1 IMAD.WIDE.U32 R12, R15, 0x4, R12 ;  /* 0x000000040f0c1825 */ /* 0x001fc800078e000c */
[C---:B------:R-:W-:Y:S01]  /*0760*/  @P1 IMAD R15, R21.reuse, R3, R0 ;  /* 0x00000003150f1224 */ /* 0x040fe200078e0200 */
[----:B------:R-:W-:Y:S01]  /*0770*/  @P1 IADD3 R21, PT, PT, R21, 0x2, RZ ;  /* 0x0000000215151810 */ /* 0x000fe20007ffe0ff */
[----:B------:R-:W4:Y:S01]  /*0780*/  @P1 LDG.E.CONSTANT R13, desc[UR4][R12.64] ;  /* 0x000000040c0d1981 */ /* 0x000f22000c1e9900 */
[----:B------:R-:W0:Y:S01]  /*0790*/  LDC.64 R8, c[0x0][0x388] ;  /* 0x0000e200ff087b82 */ /* 0x000e220000000a00 */
[----:B-1----:R-:W-:Y:S01]  /*07a0*/  @P1 IMAD.WIDE R10, R15, 0x4, R10 ;  /* 0x000000040f0a1825 */ /* 0x002fe200078e020a */
[----:B------:R-:W-:Y:S02]  /*07b0*/  @!P0 IADD3 R17, PT, PT, R20, R21, RZ ;  /* 0x0000001514118210 */ /* 0x000fe40007ffe0ff */
[----:B--2---:R-:W-:Y:S01]  /*07c0*/  @P1 LEA R4, P2, R2, R4, 0x2 ;  /* 0x0000000402041211 */ /* 0x004fe200078410ff */
[----:B------:R-:W-:-:S03]  /*07d0*/  @!P0 IMAD R21, R21, R3, R0 ;  /* 0x0000000315158224 */ /* 0x000fc600078e0200 */
[----:B------:R-:W-:Y:S01]  /*07e0*/  @P1 LEA.HI.X R5, R2, R5, R14, 0x2, P2 ;  /* 0x0000000502051211 */ /* 0x000fe200010f140e */
[----:B------:R-:W-:Y:S01]  /*07f0*/  @P1 IMAD.WIDE R14, R3, 0x4, R10 ;  /* 0x00000004030e1825 */ /* 0x000fe200078e020a */
[----:B------:R-:W4:Y:S03]  /*0800*/  @P1 LDG.E.CONSTANT R2, desc[UR4][R10.64] ;  /* 0x000000040a021981 */ /* 0x000f26000c1e9900 */
[----:B---3--:R-:W-:Y:S01]  /*0810*/  @!P0 IMAD.WIDE.U32 R6, R17, 0x4, R6 ;  /* 0x0000000411068825 */ /* 0x008fe200078e0006 */
[----:B------:R-:W2:Y:S04]  /*0820*/  @P1 LDG.E.CONSTANT R5, desc[UR4][R4.64+0x4] ;  /* 0x0000040404051981 */ /* 0x000ea8000c1e9900 */
[----:B------:R-:W2:Y:S01]  /*0830*/  @P1 LDG.E.CONSTANT R14, desc[UR4][R14.64] ;  /* 0x000000040e0e1981 */ /* 0x000ea2000c1e9900 */
[----:B0-----:R-:W-:-:S03]  /*0840*/  @!P0 IMAD.WIDE R8, R21, 0x4, R8 ;  /* 0x0000000415088825 */ /* 0x001fc600078e0208 */
[----:B------:R-:W3:Y:S04]  /*0850*/  @!P0 LDG.E.CONSTANT R7, desc[UR4][R6.64] ;  /* 0x0000000406078981 */ /* 0x000ee8000c1e9900 */
[----:B------:R-:W3:Y:S01]  /*0860*/  @!P0 LDG.E.CONSTANT R8, desc[UR4][R8.64] ;  /* 0x0000000408088981 */ /* 0x000ee2000c1e9900 */
[----:B----4-:R-:W-:-:S04]  /*0870*/  @P1 FFMA R2, R13, R2, R24 ;  /* 0x000000020d021223 */ /* 0x010fc80000000018 */
[----:B--2---:R-:W-:-:S04]  /*0880*/  @P1 FFMA R24, R5, R14, R2 ;  /* 0x0000000e05181223 */ /* 0x004fc80000000002 */
[----:B---3--:R-:W-:-:S07]  /*0890*/  @!P0 FFMA R24, R7, R8, R24 ;  /* 0x0000000807188223 */ /* 0x008fce0000000018 */
.L_x_18:
[----:B------:R-:W0:Y:S01]  /*08a0*/  LDC.64 R4, c[0x0][0x390] ;  /* 0x0000e400ff047b82 */ /* 0x000e220000000a00 */
[----:B------:R-:W-:-:S04]  /*08b0*/  IMAD R3, R19, R3, R0 ;  /* 0x0000000313037224 */ /* 0x000fc800078e0200 */
[----:B0-----:R-:W-:-:S05]  /*08c0*/  IMAD.WIDE R2, R3, 0x4, R4 ;  /* 0x0000000403027825 */ /* 0x001fca00078e0204 */
[----:B------:R-:W-:Y:S01]  /*08d0*/  STG.E desc[UR4][R2.64], R24 ;  /* 0x0000001802007986 */ /* 0x000fe2000c101904 */
[----:B------:R-:W-:Y:S05]  /*08e0*/  EXIT ;  /* 0x000000000000794d */ /* 0x000fea0003800000 */
.L_x_22:
        /* <DEDUP_REMOVED lines=9> */
.L_x_29:


//--------------------- .nv.shared._Z38shmemNoBCDoubleBufWarpTileLessRgZSgemmPfS_S_iii --------------------------
	.section	.nv.shared._Z38shmemNoBCDoubleBufWarpTileLessRgZSgemmPfS_S_iii,"aw",@nobits
	.sectionflags	@""
	.align	4
.nv.shared._Z38shmemNoBCDoubleBufWarpTileLessRgZSgemmPfS_S_iii:
	.zero		17408


//--------------------- .nv.shared.reserved.0     --------------------------
	.section	.nv.shared.reserved.0,"aw",@nobits
	.weak		__nv_reservedSMEM_offset_0_alias
	.size		__nv_reservedSMEM_offset_0_alias, 0, 64
	.other		__nv_reservedSMEM_offset_0_alias,@"STO_CUDA_RESERVED_SHARED STV_DEFAULT"
__nv_reservedSMEM_offset_0_alias:
	.zero		0
	.zero		64


//--------------------- .nv.shared._Z37shmemNoBCDoubleBufWarpTileLessRgSgemmPfS_S_iii --------------------------
	.section	.nv.shared._Z37shmemNoBCDoubleBufWarpTileLessRgSgemmPfS_S_iii,"aw",@nobits
	.sectionflags	@""
	.align	4
.nv.shared._Z37shmemNoBCDoubleBufWarpTileLessRgSgemmPfS_S_iii:
	.zero		17408


//--------------------- .nv.shared._Z31shmemNoBCDoubleBufWarpTileSgemmPfS_S_iii --------------------------
	.section	.nv.shared._Z31shmemNoBCDoubleBufWarpTileSgemmPfS_S_iii,"aw",@nobits
	.sectionflags	@""
	.align	4
.nv.shared._Z31shmemNoBCDoubleBufWarpTileSgemmPfS_S_iii:
	.zero		17408


//--------------------- .nv.shared._Z23shmemNoBCDoubleBufSgemmPfS_S_iii --------------------------
	.section	.nv.shared._Z23shmemNoBCDoubleBufSgemmPfS_S_iii,"aw",@nobits
	.sectionflags	@""
	.align	4
.nv.shared._Z23shmemNoBCDoubleBufSgemmPfS_S_iii:
	.zero		17408


//--------------------- .nv.shared._Z14shmemNoBCSgemmPfS_S_iii --------------------------
	.section	.nv.shared._Z14shmemNoBCSgemmPfS_S_iii,"aw",@nobits
	.sectionflags	@""
	.align	4
.nv.shared._Z14shmemNoBCSgemmPfS_S_iii:
	.zero		9216


//--------------------- .nv.shared._Z10shmemSgemmPfS_S_iii --------------------------
	.section	.nv.shared._Z10shmemSgemmPfS_S_iii,"aw",@nobits
	.sectionflags	@""
	.align	4
.nv.shared._Z10shmemSgemmPfS_S_iii:
	.zero		9216


//--------------------- .nv.constant0._Z38shmemNoBCDoubleBufWarpTileLessRgZSgemmPfS_S_iii --------------------------
	.section	.nv.constant0._Z38shmemNoBCDoubleBufWarpTileLessRgZSgemmPfS_S_iii,"a",@progbits
	.sectionflags	@""
	.align	4
.nv.constant0._Z38shmemNoBCDoubleBufWarpTileLessRgZSgemmPfS_S_iii:
	.zero		932


//--------------------- .nv.constant0._Z37shmemNoBCDoubleBufWarpTileLessRgSgemmPfS_S_iii --------------------------
	.section	.nv.constant0._Z37shmemNoBCDoubleBufWarpTileLessRgSgemmPfS_S_iii,"a",@progbits
	.sectionflags	@""
	.align	4
.nv.constant0._Z37shmemNoBCDoubleBufWarpTileLessRgSgemmPfS_S_iii:
	.zero		932


//--------------------- .nv.constant0._Z31shmemNoBCDoubleBufWarpTileSgemmPfS_S_iii --------------------------
	.section	.nv.constant0._Z31shmemNoBCDoubleBufWarpTileSgemmPfS_S_iii,"a",@progbits
	.sectionflags	@""
	.align	4
.nv.constant0._Z31shmemNoBCDoubleBufWarpTileSgemmPfS_S_iii:
	.zero		932


//--------------------- .nv.constant0._Z23shmemNoBCDoubleBufSgemmPfS_S_iii --------------------------
	.section	.nv.constant0._Z23shmemNoBCDoubleBufSgemmPfS_S_iii,"a",@progbits
	.sectionflags	@""
	.align	4
.nv.constant0._Z23shmemNoBCDoubleBufSgemmPfS_S_iii:
	.zero		932


//--------------------- .nv.constant0._Z14shmemNoBCSgemmPfS_S_iii --------------------------
	.section	.nv.constant0._Z14shmemNoBCSgemmPfS_S_iii,"a",@progbits
	.sectionflags	@""
	.align	4
.nv.constant0._Z14shmemNoBCSgemmPfS_S_iii:
	.zero		932


//--------------------- .nv.constant0._Z10shmemSgemmPfS_S_iii --------------------------
	.section	.nv.constant0._Z10shmemSgemmPfS_S_iii,"a",@progbits
	.sectionflags	@""
	.align	4
.nv.constant0._Z10shmemSgemmPfS_S_iii:
	.zero		932


//--------------------- .nv.constant0._Z10naiveSgemmPfS_S_iii --------------------------
	.section	.nv.constant0._Z10naiveSgemmPfS_S_iii,"a",@progbits
	.sectionflags	@""
	.align	4
.nv.constant0._Z10naiveSgemmPfS_S_iii:
	.zero		932


//--------------------- SYMBOLS --------------------------

	.type		.nv.reservedSmem.offset0,@object
	.size		.nv.reservedSmem.offset0,0x4
	.type		.nv.reservedSmem.cap,@object
	.size		.nv.reservedSmem.cap,0x4
